// auto-generated by cutlass_sweep.grouped_gemm — config: {"arch": "sm_90", "cluster_m": 2, "cluster_n": 1, "dtype": "fp16", "schedule": "pingpong", "tile_k": 128, "tile_m": 256, "tile_n": 128}
#include "cutlass/cutlass.h"
#include "cutlass/gemm/group_array_problem_shape.hpp"
#include "cutlass/gemm/collective/collective_builder.hpp"
#include "cutlass/gemm/device/gemm_universal_adapter.h"
#include "cutlass/gemm/kernel/gemm_universal.hpp"
#include "cutlass/epilogue/collective/collective_builder.hpp"

using Elem = cutlass::half_t;
using Acc  = float;
using ElemC = cutlass::half_t;
using TileShape    = cute::Shape<cute::_256, cute::_128, cute::_128>;
using ClusterShape = cute::Shape<cute::_2, cute::_1, cute::_1>;
using ProblemShape = cutlass::gemm::GroupProblemShape<cute::Shape<int,int,int>>;

using CollectiveEpilogue = typename cutlass::epilogue::collective::CollectiveBuilder<
    cutlass::arch::Sm90, cutlass::arch::OpClassTensorOp,
    TileShape, ClusterShape,
    cutlass::epilogue::collective::EpilogueTileAuto,
    Acc, Acc,
    ElemC, cutlass::layout::ColumnMajor *, 128 / cutlass::sizeof_bits<ElemC>::value,
    ElemC, cutlass::layout::ColumnMajor *, 128 / cutlass::sizeof_bits<ElemC>::value,
    cutlass::epilogue::PtrArrayTmaWarpSpecializedPingpong
  >::CollectiveOp;

using CollectiveMainloop = typename cutlass::gemm::collective::CollectiveBuilder<
    cutlass::arch::Sm90, cutlass::arch::OpClassTensorOp,
    Elem, cutlass::layout::RowMajor *, 128 / cutlass::sizeof_bits<Elem>::value,
    Elem, cutlass::layout::ColumnMajor *, 128 / cutlass::sizeof_bits<Elem>::value,
    Acc,
    TileShape, ClusterShape,
    cutlass::gemm::collective::StageCountAutoCarveout<
        static_cast<int>(sizeof(typename CollectiveEpilogue::SharedStorage))>,
    cutlass::gemm::KernelPtrArrayTmaWarpSpecializedPingpong
  >::CollectiveOp;

using GemmKernel = cutlass::gemm::kernel::GemmUniversal<
    ProblemShape, CollectiveMainloop, CollectiveEpilogue>;
using Gemm = cutlass::gemm::device::GemmUniversalAdapter<GemmKernel>;

auto* _anchor = &cutlass::device_kernel<GemmKernel>;


// ===== COMPILED SASS (sm_90a) =====

	.target	sm_90a

	.elftype	@"ET_EXEC"


//--------------------- .note.nv.tkinfo           --------------------------
	.section	.note.nv.tkinfo,"",@"SHT_NOTE"
	.sectionflags	@"SHF_NOTE_NV_TKINFO"
	.tkinfo
        /*0018*/ 	.word	0x00000002
        /*0030*/ 	.string	""
        /*0030*/ 	.string	"ptxas"
        /*0030*/ 	.string	"Cuda compilation tools, release 13.0, V13.0.88"
        /*0030*/ 	.string	"Build cuda_13.0.r13.0/compiler.36424714_0"
        /*0030*/ 	.string	"-arch sm_90a -m 64 "



//--------------------- .note.nv.cuinfo           --------------------------
	.section	.note.nv.cuinfo,"",@"SHT_NOTE"
	.sectionflags	@"SHF_NOTE_NV_CUINFO"
        /*0018*/ 	.short	0x0002
        /*001a*/ 	.short	0x005a
        /*001c*/ 	.short	0x0082
	.zero		2


//--------------------- .nv.info                  --------------------------
	.section	.nv.info,"",@"SHT_CUDA_INFO"
	.align	4


	//----- nvinfo : EIATTR_REGCOUNT
	.align		4
        /*0000*/ 	.byte	0x04, 0x2f
        /*0002*/ 	.short	(.L_15 - .L_14)
	.align		4
.L_14:
        /*0004*/ 	.word	index@(_ZN7cutlass13device_kernelINS_4gemm6kernel13GemmUniversalINS1_17GroupProblemShapeIN4cute5tupleIJiiiEEEEENS1_10collective13CollectiveMmaINS1_39MainloopSm90ArrayTmaGmmaWarpSpecializedILi2ENS6_IJNS5_1CILi2EEENSC_ILi1EEESE_EEENS1_40KernelPtrArrayTmaWarpSpecializedPingpongEEENS6_IJNSC_ILi256EEENSC_ILi128EEESJ_EEENS_6half_tEPNS6_IJlSE_NSC_ILi0EEEEEESL_SO_NS5_8TiledMMAINS5_8MMA_AtomIJNS5_4SM904GMMA26MMA_64x128x16_F32F16F16_SSILNSS_5MajorE0ELSU_0ELNSS_7ScaleInE1ELSV_1EEEEEENS5_6LayoutINS6_IJSE_SE_SE_EEENS6_IJSM_SM_SM_EEEEENS6_IJNS5_10UnderscoreES12_S12_EEEEENS5_13SM90_TMA_LOADENS5_14ComposedLayoutINS5_7SwizzleILi3ELi4ELi3EEENS5_18smem_ptr_flag_bitsILi16EEENSY_INS6_IJNSC_ILi8EEENSC_ILi64EEEEEENS6_IJS1C_SE_EEEEEEEvNS5_8identityENS5_23SM90_TMA_LOAD_MULTICASTES1G_vS1H_EENS_8epilogue10collective18CollectiveEpilogueINS1K_30Sm90PtrArrayTmaWarpSpecializedILi4ELi2ELi16ELb1ELb0ELi2EEEJSK_NS6_IJS1C_NSC_ILi32EEEEEESL_PNS6_IJSE_lSM_EEESL_S1S_NS1K_6fusion15FusionCallbacksIS1O_NS1T_17LinearCombinationISL_fSL_fLNS_15FloatRoundStyleE2EEESK_S1Q_JEEES15_NS16_IS18_S1A_NSY_INS6_IJS1C_S1B_EEENS6_IJSE_S1C_EEEEEEENS5_17SM75_U16x8_LDSM_TENS5_14SM90_TMA_STOREES22_NS5_17SM90_U16x8_STSM_TENS5_9Copy_AtomIJNS5_17SM90_U32x4_STSM_NESL_EEEvEEEvvEEEEvNT_6ParamsE)
        /*0008*/ 	.word	0x000000a8


	//----- nvinfo : EIATTR_FRAME_SIZE
	.align		4
.L_15:
        /*000c*/ 	.byte	0x04, 0x11
        /*000e*/ 	.short	(.L_17 - .L_16)
	.align		4
.L_16:
        /*0010*/ 	.word	index@($__internal_0_$__cuda_sm20_div_u64)
        /*0014*/ 	.word	0x000008d8


	//----- nvinfo : EIATTR_FRAME_SIZE
	.align		4
.L_17:
        /*0018*/ 	.byte	0x04, 0x11
        /*001a*/ 	.short	(.L_19 - .L_18)
	.align		4
.L_18:
        /*001c*/ 	.word	index@(_ZN7cutlass13device_kernelINS_4gemm6kernel13GemmUniversalINS1_17GroupProblemShapeIN4cute5tupleIJiiiEEEEENS1_10collective13CollectiveMmaINS1_39MainloopSm90ArrayTmaGmmaWarpSpecializedILi2ENS6_IJNS5_1CILi2EEENSC_ILi1EEESE_EEENS1_40KernelPtrArrayTmaWarpSpecializedPingpongEEENS6_IJNSC_ILi256EEENSC_ILi128EEESJ_EEENS_6half_tEPNS6_IJlSE_NSC_ILi0EEEEEESL_SO_NS5_8TiledMMAINS5_8MMA_AtomIJNS5_4SM904GMMA26MMA_64x128x16_F32F16F16_SSILNSS_5MajorE0ELSU_0ELNSS_7ScaleInE1ELSV_1EEEEEENS5_6LayoutINS6_IJSE_SE_SE_EEENS6_IJSM_SM_SM_EEEEENS6_IJNS5_10UnderscoreES12_S12_EEEEENS5_13SM90_TMA_LOADENS5_14ComposedLayoutINS5_7SwizzleILi3ELi4ELi3EEENS5_18smem_ptr_flag_bitsILi16EEENSY_INS6_IJNSC_ILi8EEENSC_ILi64EEEEEENS6_IJS1C_SE_EEEEEEEvNS5_8identityENS5_23SM90_TMA_LOAD_MULTICASTES1G_vS1H_EENS_8epilogue10collective18CollectiveEpilogueINS1K_30Sm90PtrArrayTmaWarpSpecializedILi4ELi2ELi16ELb1ELb0ELi2EEEJSK_NS6_IJS1C_NSC_ILi32EEEEEESL_PNS6_IJSE_lSM_EEESL_S1S_NS1K_6fusion15FusionCallbacksIS1O_NS1T_17LinearCombinationISL_fSL_fLNS_15FloatRoundStyleE2EEESK_S1Q_JEEES15_NS16_IS18_S1A_NSY_INS6_IJS1C_S1B_EEENS6_IJSE_S1C_EEEEEEENS5_17SM75_U16x8_LDSM_TENS5_14SM90_TMA_STOREES22_NS5_17SM90_U16x8_STSM_TENS5_9Copy_AtomIJNS5_17SM90_U32x4_STSM_NESL_EEEvEEEvvEEEEvNT_6ParamsE)
        /*0020*/ 	.word	0x000008d8


	//----- nvinfo : EIATTR_MIN_STACK_SIZE
	.align		4
.L_19:
        /*0024*/ 	.byte	0x04, 0x12
        /*0026*/ 	.short	(.L_21 - .L_20)
	.align		4
.L_20:
        /*0028*/ 	.word	index@(_ZN7cutlass13device_kernelINS_4gemm6kernel13GemmUniversalINS1_17GroupProblemShapeIN4cute5tupleIJiiiEEEEENS1_10collective13CollectiveMmaINS1_39MainloopSm90ArrayTmaGmmaWarpSpecializedILi2ENS6_IJNS5_1CILi2EEENSC_ILi1EEESE_EEENS1_40KernelPtrArrayTmaWarpSpecializedPingpongEEENS6_IJNSC_ILi256EEENSC_ILi128EEESJ_EEENS_6half_tEPNS6_IJlSE_NSC_ILi0EEEEEESL_SO_NS5_8TiledMMAINS5_8MMA_AtomIJNS5_4SM904GMMA26MMA_64x128x16_F32F16F16_SSILNSS_5MajorE0ELSU_0ELNSS_7ScaleInE1ELSV_1EEEEEENS5_6LayoutINS6_IJSE_SE_SE_EEENS6_IJSM_SM_SM_EEEEENS6_IJNS5_10UnderscoreES12_S12_EEEEENS5_13SM90_TMA_LOADENS5_14ComposedLayoutINS5_7SwizzleILi3ELi4ELi3EEENS5_18smem_ptr_flag_bitsILi16EEENSY_INS6_IJNSC_ILi8EEENSC_ILi64EEEEEENS6_IJS1C_SE_EEEEEEEvNS5_8identityENS5_23SM90_TMA_LOAD_MULTICASTES1G_vS1H_EENS_8epilogue10collective18CollectiveEpilogueINS1K_30Sm90PtrArrayTmaWarpSpecializedILi4ELi2ELi16ELb1ELb0ELi2EEEJSK_NS6_IJS1C_NSC_ILi32EEEEEESL_PNS6_IJSE_lSM_EEESL_S1S_NS1K_6fusion15FusionCallbacksIS1O_NS1T_17LinearCombinationISL_fSL_fLNS_15FloatRoundStyleE2EEESK_S1Q_JEEES15_NS16_IS18_S1A_NSY_INS6_IJS1C_S1B_EEENS6_IJSE_S1C_EEEEEEENS5_17SM75_U16x8_LDSM_TENS5_14SM90_TMA_STOREES22_NS5_17SM90_U16x8_STSM_TENS5_9Copy_AtomIJNS5_17SM90_U32x4_STSM_NESL_EEEvEEEvvEEEEvNT_6ParamsE)
        /*002c*/ 	.word	0x000008d8
.L_21:


//--------------------- .nv.compat                --------------------------
	.section	.nv.compat,"",@"SHT_CUDA_COMPAT_INFO"
	.align	4
        /*0000*/ 	.byte	0x02, 0x09, 0x01, 0x00, 0x02, 0x02, 0x04, 0x00, 0x02, 0x05, 0x05, 0x00, 0x03, 0x07, 0x01, 0x01
        /*0010*/ 	.byte	0x02, 0x03, 0x03, 0x00, 0x02, 0x06, 0x01, 0x00, 0x04, 0x0b, 0x08, 0x00, 0x00, 0x00, 0x00, 0x00
        /*0020*/ 	.byte	0x00, 0x00, 0x00, 0x00


//--------------------- .nv.info._ZN7cutlass13device_kernelINS_4gemm6kernel13GemmUniversalINS1_17GroupProblemShapeIN4cute5tupleIJiiiEEEEENS1_10collective13CollectiveMmaINS1_39MainloopSm90ArrayTmaGmmaWarpSpecializedILi2ENS6_IJNS5_1CILi2EEENSC_ILi1EEESE_EEENS1_40KernelPtrArrayTmaWarpSpecializedPingpongEEENS6_IJNSC_ILi256EEENSC_ILi128EEESJ_EEENS_6half_tEPNS6_IJlSE_NSC_ILi0EEEEEESL_SO_NS5_8TiledMMAINS5_8MMA_AtomIJNS5_4SM904GMMA26MMA_64x128x16_F32F16F16_SSILNSS_5MajorE0ELSU_0ELNSS_7ScaleInE1ELSV_1EEEEEENS5_6LayoutINS6_IJSE_SE_SE_EEENS6_IJSM_SM_SM_EEEEENS6_IJNS5_10UnderscoreES12_S12_EEEEENS5_13SM90_TMA_LOADENS5_14ComposedLayoutINS5_7SwizzleILi3ELi4ELi3EEENS5_18smem_ptr_flag_bitsILi16EEENSY_INS6_IJNSC_ILi8EEENSC_ILi64EEEEEENS6_IJS1C_SE_EEEEEEEvNS5_8identityENS5_23SM90_TMA_LOAD_MULTICASTES1G_vS1H_EENS_8epilogue10collective18CollectiveEpilogueINS1K_30Sm90PtrArrayTmaWarpSpecializedILi4ELi2ELi16ELb1ELb0ELi2EEEJSK_NS6_IJS1C_NSC_ILi32EEEEEESL_PNS6_IJSE_lSM_EEESL_S1S_NS1K_6fusion15FusionCallbacksIS1O_NS1T_17LinearCombinationISL_fSL_fLNS_15FloatRoundStyleE2EEESK_S1Q_JEEES15_NS16_IS18_S1A_NSY_INS6_IJS1C_S1B_EEENS6_IJSE_S1C_EEEEEEENS5_17SM75_U16x8_LDSM_TENS5_14SM90_TMA_STOREES22_NS5_17SM90_U16x8_STSM_TENS5_9Copy_AtomIJNS5_17SM90_U32x4_STSM_NESL_EEEvEEEvvEEEEvNT_6ParamsE --------------------------
	.section	.nv.info._ZN7cutlass13device_kernelINS_4gemm6kernel13GemmUniversalINS1_17GroupProblemShapeIN4cute5tupleIJiiiEEEEENS1_10collective13CollectiveMmaINS1_39MainloopSm90ArrayTmaGmmaWarpSpecializedILi2ENS6_IJNS5_1CILi2EEENSC_ILi1EEESE_EEENS1_40KernelPtrArrayTmaWarpSpecializedPingpongEEENS6_IJNSC_ILi256EEENSC_ILi128EEESJ_EEENS_6half_tEPNS6_IJlSE_NSC_ILi0EEEEEESL_SO_NS5_8TiledMMAINS5_8MMA_AtomIJNS5_4SM904GMMA26MMA_64x128x16_F32F16F16_SSILNSS_5MajorE0ELSU_0ELNSS_7ScaleInE1ELSV_1EEEEEENS5_6LayoutINS6_IJSE_SE_SE_EEENS6_IJSM_SM_SM_EEEEENS6_IJNS5_10UnderscoreES12_S12_EEEEENS5_13SM90_TMA_LOADENS5_14ComposedLayoutINS5_7SwizzleILi3ELi4ELi3EEENS5_18smem_ptr_flag_bitsILi16EEENSY_INS6_IJNSC_ILi8EEENSC_ILi64EEEEEENS6_IJS1C_SE_EEEEEEEvNS5_8identityENS5_23SM90_TMA_LOAD_MULTICASTES1G_vS1H_EENS_8epilogue10collective18CollectiveEpilogueINS1K_30Sm90PtrArrayTmaWarpSpecializedILi4ELi2ELi16ELb1ELb0ELi2EEEJSK_NS6_IJS1C_NSC_ILi32EEEEEESL_PNS6_IJSE_lSM_EEESL_S1S_NS1K_6fusion15FusionCallbacksIS1O_NS1T_17LinearCombinationISL_fSL_fLNS_15FloatRoundStyleE2EEESK_S1Q_JEEES15_NS16_IS18_S1A_NSY_INS6_IJS1C_S1B_EEENS6_IJSE_S1C_EEEEEEENS5_17SM75_U16x8_LDSM_TENS5_14SM90_TMA_STOREES22_NS5_17SM90_U16x8_STSM_TENS5_9Copy_AtomIJNS5_17SM90_U32x4_STSM_NESL_EEEvEEEvvEEEEvNT_6ParamsE,"",@"SHT_CUDA_INFO"
	.sectionflags	@""
	.align	4


	//----- nvinfo : EIATTR_CUDA_API_VERSION
	.align		4
        /*0000*/ 	.byte	0x04, 0x37
        /*0002*/ 	.short	(.L_23 - .L_22)
.L_22:
        /*0004*/ 	.word	0x00000082


	//----- nvinfo : EIATTR_KPARAM_INFO
	.align		4
.L_23:
        /*0008*/ 	.byte	0x04, 0x17
        /*000a*/ 	.short	(.L_25 - .L_24)
.L_24:
        /*000c*/ 	.word	0x00000000
        /*0010*/ 	.short	0x0000
        /*0012*/ 	.short	0x0070
        /*0014*/ 	.byte	0x00, 0xf0, 0x01, 0x1c


	//----- nvinfo : EIATTR_SPARSE_MMA_MASK
	.align		4
.L_25:
        /*0018*/ 	.byte	0x03, 0x50
        /*001a*/ 	.short	0x0000


	//----- nvinfo : EIATTR_MAXREG_COUNT
	.align		4
        /*001c*/ 	.byte	0x03, 0x1b
        /*001e*/ 	.short	0x00a8


	//----- nvinfo : EIATTR_NUM_BARRIERS
	.align		4
        /*0020*/ 	.byte	0x02, 0x4c
        /*0022*/ 	.byte	0x02
	.zero		1


	//----- nvinfo : EIATTR_EXTERNS
	.align		4
        /*0024*/ 	.byte	0x04, 0x0f
        /*0026*/ 	.short	(.L_27 - .L_26)


	//   ....[0]....
	.align		4
.L_26:
        /*0028*/ 	.word	index@(__assertfail)


	//----- nvinfo : EIATTR_ANNOTATIONS
	.align		4
.L_27:
        /*002c*/ 	.byte	0x04, 0x55
        /*002e*/ 	.short	(.L_29 - .L_28)


	//   ....[0]....
.L_28:
        /*0030*/ 	.word	0x00000001
        /*0034*/ 	.byte	0xf0, 0x2f, 0x00, 0x00, 0x01, 0x00, 0x00, 0x00, 0x30, 0x32, 0x00, 0x00, 0x01, 0x00, 0x00, 0x00
        /* <DEDUP_REMOVED lines=977> */
        /*3d54*/ 	.byte	0xa0, 0xa4, 0x01, 0x00, 0x01, 0x00, 0x00, 0x00, 0x10, 0xa5, 0x01, 0x00


	//----- nvinfo : EIATTR_MERCURY_ISA_VERSION
	.align		4
.L_29:
        /*3d60*/ 	.byte	0x03, 0x5f
        /*3d62*/ 	.short	0x0101


	//----- nvinfo : EIATTR_INT_WARP_WIDE_INSTR_OFFSETS
	.align		4
        /*3d64*/ 	.byte	0x04, 0x31
        /*3d66*/ 	.short	(.L_31 - .L_30)


	//   ....[0]....
.L_30:
        /*3d68*/ 	.word	0x00001300


	//   ....[1]....
        /*3d6c*/ 	.word	0x00001320


	//   ....[2]....
        /*3d70*/ 	.word	0x00001490


	//   ....[3]....
        /*3d74*/ 	.word	0x000014a0


	//   ....[4]....
        /*3d78*/ 	.word	0x000014f0


	//   ....[5]....
        /*3d7c*/ 	.word	0x00001530


	//   ....[6]....
        /*3d80*/ 	.word	0x00001580


	//   ....[7]....
        /*3d84*/ 	.word	0x000015a0


	//----- nvinfo : EIATTR_COOP_GROUP_MASK_REGIDS
	.align		4
.L_31:
        /*3d88*/ 	.byte	0x04, 0x29
        /*3d8a*/ 	.short	(.L_33 - .L_32)


	//   ....[0]....
.L_32:
        /*3d8c*/ 	.word	0xffffffff


	//   ....[1]....
        /*3d90*/ 	.word	0xffffffff


	//   ....[2]....
        /*3d94*/ 	.word	0xffffffff


	//   ....[3]....
        /*3d98*/ 	.word	0xffffffff


	//   ....[4]....
        /*3d9c*/ 	.word	0xffffffff


	//   ....[5]....
        /*3da0*/ 	.word	0xffffffff


	//   ....[6]....
        /*3da4*/ 	.word	0xffffffff


	//   ....[7]....
        /*3da8*/ 	.word	0xffffffff


	//   ....[8]....
        /*3dac*/ 	.word	0xffffffff


	//   ....[9]....
        /*3db0*/ 	.word	0xffffffff


	//   ....[10]....
        /*3db4*/ 	.word	0xffffffff


	//   ....[11]....
        /*3db8*/ 	.word	0xffffffff


	//   ....[12]....
        /*3dbc*/ 	.word	0xffffffff


	//   ....[13]....
        /*3dc0*/ 	.word	0xffffffff


	//   ....[14]....
        /*3dc4*/ 	.word	0xffffffff


	//   ....[15]....
        /*3dc8*/ 	.word	0xffffffff


	//   ....[16]....
        /*3dcc*/ 	.word	0xffffffff


	//   ....[17]....
        /*3dd0*/ 	.word	0xffffffff


	//   ....[18]....
        /*3dd4*/ 	.word	0xffffffff


	//   ....[19]....
        /*3dd8*/ 	.word	0xffffffff


	//   ....[20]....
        /*3ddc*/ 	.word	0xffffffff


	//   ....[21]....
        /*3de0*/ 	.word	0xffffffff


	//   ....[22]....
        /*3de4*/ 	.word	0xffffffff


	//   ....[23]....
        /*3de8*/ 	.word	0xffffffff


	//   ....[24]....
        /*3dec*/ 	.word	0xffffffff


	//   ....[25]....
        /*3df0*/ 	.word	0xffffffff


	//   ....[26]....
        /*3df4*/ 	.word	0xffffffff


	//   ....[27]....
        /*3df8*/ 	.word	0xffffffff


	//   ....[28]....
        /*3dfc*/ 	.word	0xffffffff


	//   ....[29]....
        /*3e00*/ 	.word	0xffffffff


	//   ....[30]....
        /*3e04*/ 	.word	0xffffffff


	//   ....[31]....
        /*3e08*/ 	.word	0xffffffff


	//   ....[32]....
        /*3e0c*/ 	.word	0xffffffff


	//   ....[33]....
        /*3e10*/ 	.word	0xffffffff


	//   ....[34]....
        /*3e14*/ 	.word	0xffffffff


	//   ....[35]....
        /*3e18*/ 	.word	0xffffffff


	//   ....[36]....
        /*3e1c*/ 	.word	0xffffffff


	//   ....[37]....
        /*3e20*/ 	.word	0xffffffff


	//   ....[38]....
        /*3e24*/ 	.word	0xffffffff


	//   ....[39]....
        /*3e28*/ 	.word	0xffffffff


	//   ....[40]....
        /*3e2c*/ 	.word	0xffffffff


	//   ....[41]....
        /*3e30*/ 	.word	0xffffffff


	//   ....[42]....
        /*3e34*/ 	.word	0xffffffff


	//   ....[43]....
        /*3e38*/ 	.word	0xffffffff


	//   ....[44]....
        /*3e3c*/ 	.word	0xffffffff


	//   ....[45]....
        /*3e40*/ 	.word	0xffffffff


	//   ....[46]....
        /*3e44*/ 	.word	0xffffffff


	//   ....[47]....
        /*3e48*/ 	.word	0xffffffff


	//   ....[48]....
        /*3e4c*/ 	.word	0xffffffff


	//   ....[49]....
        /*3e50*/ 	.word	0xffffffff


	//   ....[50]....
        /*3e54*/ 	.word	0xffffffff


	//   ....[51]....
        /*3e58*/ 	.word	0xffffffff


	//   ....[52]....
        /*3e5c*/ 	.word	0xffffffff


	//   ....[53]....
        /*3e60*/ 	.word	0xffffffff


	//   ....[54]....
        /*3e64*/ 	.word	0xffffffff


	//   ....[55]....
        /*3e68*/ 	.word	0xffffffff


	//   ....[56]....
        /*3e6c*/ 	.word	0xffffffff


	//   ....[57]....
        /*3e70*/ 	.word	0xffffffff


	//   ....[58]....
        /*3e74*/ 	.word	0xffffffff


	//   ....[59]....
        /*3e78*/ 	.word	0xffffffff


	//   ....[60]....
        /*3e7c*/ 	.word	0xffffffff


	//   ....[61]....
        /*3e80*/ 	.word	0xffffffff


	//   ....[62]....
        /*3e84*/ 	.word	0xffffffff


	//   ....[63]....
        /*3e88*/ 	.word	0xffffffff


	//   ....[64]....
        /*3e8c*/ 	.word	0xffffffff


	//   ....[65]....
        /*3e90*/ 	.word	0xffffffff


	//   ....[66]....
        /*3e94*/ 	.word	0xffffffff


	//   ....[67]....
        /*3e98*/ 	.word	0xffffffff


	//   ....[68]....
        /*3e9c*/ 	.word	0xffffffff


	//   ....[69]....
        /*3ea0*/ 	.word	0xffffffff


	//   ....[70]....
        /*3ea4*/ 	.word	0xffffffff


	//   ....[71]....
        /*3ea8*/ 	.word	0xffffffff


	//   ....[72]....
        /*3eac*/ 	.word	0xffffffff


	//   ....[73]....
        /*3eb0*/ 	.word	0xffffffff


	//   ....[74]....
        /*3eb4*/ 	.word	0xffffffff


	//   ....[75]....
        /*3eb8*/ 	.word	0xffffffff


	//   ....[76]....
        /*3ebc*/ 	.word	0xffffffff


	//   ....[77]....
        /*3ec0*/ 	.word	0xffffffff


	//   ....[78]....
        /*3ec4*/ 	.word	0xffffffff


	//   ....[79]....
        /*3ec8*/ 	.word	0x0500000f


	//----- nvinfo : EIATTR_COOP_GROUP_INSTR_OFFSETS
	.align		4
.L_33:
        /*3ecc*/ 	.byte	0x04, 0x28
        /*3ece*/ 	.short	(.L_35 - .L_34)


	//   ....[0]....
.L_34:
        /*3ed0*/ 	.word	0x00000800


	//   ....[1]....
        /*3ed4*/ 	.word	0x00000880


	//   ....[2]....
        /*3ed8*/ 	.word	0x00000d20


	//   ....[3]....
        /*3edc*/ 	.word	0x00000ee0


	//   ....[4]....
        /*3ee0*/ 	.word	0x00001140


	//   ....[5]....
        /*3ee4*/ 	.word	0x00001180


	//   ....[6]....
        /*3ee8*/ 	.word	0x00001660


	//   ....[7]....
        /*3eec*/ 	.word	0x00001da0


	//   ....[8]....
        /*3ef0*/ 	.word	0x00001dd0


	//   ....[9]....
        /*3ef4*/ 	.word	0x00001e50


	//   ....[10]....
        /*3ef8*/ 	.word	0x00001e60


	//   ....[11]....
        /*3efc*/ 	.word	0x00001ea0


	//   ....[12]....
        /*3f00*/ 	.word	0x00001ec0


	//   ....[13]....
        /*3f04*/ 	.word	0x00001f00


	//   ....[14]....
        /*3f08*/ 	.word	0x00001f20


	//   ....[15]....
        /*3f0c*/ 	.word	0x00001f60


	//   ....[16]....
        /*3f10*/ 	.word	0x00001f80


	//   ....[17]....
        /*3f14*/ 	.word	0x00001ff0


	//   ....[18]....
        /*3f18*/ 	.word	0x00002110


	//   ....[19]....
        /*3f1c*/ 	.word	0x00002190


	//   ....[20]....
        /*3f20*/ 	.word	0x00002770


	//   ....[21]....
        /*3f24*/ 	.word	0x00002780


	//   ....[22]....
        /*3f28*/ 	.word	0x000027d0


	//   ....[23]....
        /*3f2c*/ 	.word	0x000027e0


	//   ....[24]....
        /*3f30*/ 	.word	0x00002830


	//   ....[25]....
        /*3f34*/ 	.word	0x00002840


	//   ....[26]....
        /*3f38*/ 	.word	0x00002890


	//   ....[27]....
        /*3f3c*/ 	.word	0x000028a0


	//   ....[28]....
        /*3f40*/ 	.word	0x000028f0


	//   ....[29]....
        /*3f44*/ 	.word	0x00002900


	//   ....[30]....
        /*3f48*/ 	.word	0x00002990


	//   ....[31]....
        /*3f4c*/ 	.word	0x00002a00


	//   ....[32]....
        /*3f50*/ 	.word	0x00002a90


	//   ....[33]....
        /*3f54*/ 	.word	0x00002ab0


	//   ....[34]....
        /*3f58*/ 	.word	0x00002ac0


	//   ....[35]....
        /*3f5c*/ 	.word	0x00002ad0


	//   ....[36]....
        /*3f60*/ 	.word	0x00002ae0


	//   ....[37]....
        /*3f64*/ 	.word	0x00002af0


	//   ....[38]....
        /*3f68*/ 	.word	0x00003370


	//   ....[39]....
        /*3f6c*/ 	.word	0x00003610


	//   ....[40]....
        /*3f70*/ 	.word	0x00003980


	//   ....[41]....
        /*3f74*/ 	.word	0x00016310


	//   ....[42]....
        /*3f78*/ 	.word	0x00016730


	//   ....[43]....
        /*3f7c*/ 	.word	0x00016ad0


	//   ....[44]....
        /*3f80*/ 	.word	0x00018860


	//   ....[45]....
        /*3f84*/ 	.word	0x00018f90


	//   ....[46]....
        /*3f88*/ 	.word	0x00019460


	//   ....[47]....
        /*3f8c*/ 	.word	0x0001a3a0


	//   ....[48]....
        /*3f90*/ 	.word	0x0001b0d0


	//   ....[49]....
        /*3f94*/ 	.word	0x0001b0f0


	//   ....[50]....
        /*3f98*/ 	.word	0x0001b140


	//   ....[51]....
        /*3f9c*/ 	.word	0x0001b160


	//   ....[52]....
        /*3fa0*/ 	.word	0x0001b1a0


	//   ....[53]....
        /*3fa4*/ 	.word	0x0001b1d0


	//   ....[54]....
        /*3fa8*/ 	.word	0x0001b210


	//   ....[55]....
        /*3fac*/ 	.word	0x0001b240


	//   ....[56]....
        /*3fb0*/ 	.word	0x0001b280


	//   ....[57]....
        /*3fb4*/ 	.word	0x0001b2b0


	//   ....[58]....
        /*3fb8*/ 	.word	0x0001b340


	//   ....[59]....
        /*3fbc*/ 	.word	0x0001b460


	//   ....[60]....
        /*3fc0*/ 	.word	0x0001b480


	//   ....[61]....
        /*3fc4*/ 	.word	0x0001bae0


	//   ....[62]....
        /*3fc8*/ 	.word	0x0001baf0


	//   ....[63]....
        /*3fcc*/ 	.word	0x0001bb40


	//   ....[64]....
        /*3fd0*/ 	.word	0x0001bb50


	//   ....[65]....
        /*3fd4*/ 	.word	0x0001bba0


	//   ....[66]....
        /*3fd8*/ 	.word	0x0001bbb0


	//   ....[67]....
        /*3fdc*/ 	.word	0x0001bc00


	//   ....[68]....
        /*3fe0*/ 	.word	0x0001bc10


	//   ....[69]....
        /*3fe4*/ 	.word	0x0001bc60


	//   ....[70]....
        /*3fe8*/ 	.word	0x0001bc70


	//   ....[71]....
        /*3fec*/ 	.word	0x0001bd00


	//   ....[72]....
        /*3ff0*/ 	.word	0x0001bd70


	//   ....[73]....
        /*3ff4*/ 	.word	0x0001be00


	//   ....[74]....
        /*3ff8*/ 	.word	0x0001be20


	//   ....[75]....
        /*3ffc*/ 	.word	0x0001be30


	//   ....[76]....
        /*4000*/ 	.word	0x0001be40


	//   ....[77]....
        /*4004*/ 	.word	0x0001be50


	//   ....[78]....
        /*4008*/ 	.word	0x0001be60


	//   ....[79]....
        /*400c*/ 	.word	0x0001dd30


	//----- nvinfo : EIATTR_REG_RECONFIG
	.align		4
.L_35:
        /*4010*/ 	.byte	0x01, 0x54
	.zero		2


	//----- nvinfo : EIATTR_SYSCALL_OFFSETS
	.align		4
        /*4014*/ 	.byte	0x04, 0x46
        /*4016*/ 	.short	(.L_37 - .L_36)


	//   ....[0]....
.L_36:
        /*4018*/ 	.word	0x0000fb10


	//   ....[1]....
        /*401c*/ 	.word	0x0000fc00


	//----- nvinfo : EIATTR_MBARRIER_INSTR_OFFSETS
	.align		4
.L_37:
        /*4020*/ 	.byte	0x04, 0x39
        /*4022*/ 	.short	(.L_39 - .L_38)


	//   ....[0]....
.L_38:
        /*4024*/ 	.word	0x00000c00
        /*4028*/ 	.word	0x000000ff
        /*402c*/ 	.word	0x00034400
        /*4030*/ 	.short	0x0100
        /*4032*/ 	.byte	0x0b
	.zero		1


	//   ....[1]....
        /*4034*/ 	.word	0x00000c10
        /*4038*/ 	.word	0x000000ff
        /*403c*/ 	.word	0x00034440
        /*4040*/ 	.short	0x0100
        /*4042*/ 	.byte	0x0b
	.zero		1


	//   ....[2]....
        /*4044*/ 	.word	0x00000c20
        /*4048*/ 	.word	0x000000ff
        /*404c*/ 	.word	0x00034408
        /*4050*/ 	.short	0x0100
        /*4052*/ 	.byte	0x0b
	.zero		1


	//   ....[3]....
        /*4054*/ 	.word	0x00000c30
        /*4058*/ 	.word	0x000000ff
        /*405c*/ 	.word	0x00034448
        /*4060*/ 	.short	0x0100
        /*4062*/ 	.byte	0x0b
	.zero		1


	//   ....[4]....
        /*4064*/ 	.word	0x00000c40
        /*4068*/ 	.word	0x000000ff
        /*406c*/ 	.word	0x00034410
        /*4070*/ 	.short	0x0100
        /*4072*/ 	.byte	0x0b
	.zero		1


	//   ....[5]....
        /*4074*/ 	.word	0x00000c50
        /*4078*/ 	.word	0x000000ff
        /*407c*/ 	.word	0x00034450
        /*4080*/ 	.short	0x0100
        /*4082*/ 	.byte	0x0b
	.zero		1


	//   ....[6]....
        /*4084*/ 	.word	0x00000c60
        /*4088*/ 	.word	0x000000ff
        /*408c*/ 	.word	0x00034418
        /*4090*/ 	.short	0x0100
        /*4092*/ 	.byte	0x0b
	.zero		1


	//   ....[7]....
        /*4094*/ 	.word	0x00000c70
        /*4098*/ 	.word	0x000000ff
        /*409c*/ 	.word	0x00034458
        /*40a0*/ 	.short	0x0100
        /*40a2*/ 	.byte	0x0b
	.zero		1


	//   ....[8]....
        /*40a4*/ 	.word	0x00000c80
        /*40a8*/ 	.word	0x000000ff
        /*40ac*/ 	.word	0x00034420
        /*40b0*/ 	.short	0x0100
        /*40b2*/ 	.byte	0x0b
	.zero		1


	//   ....[9]....
        /*40b4*/ 	.word	0x00000c90
        /*40b8*/ 	.word	0x000000ff
        /*40bc*/ 	.word	0x00034460
        /*40c0*/ 	.short	0x0100
        /*40c2*/ 	.byte	0x0b
	.zero		1


	//   ....[10]....
        /*40c4*/ 	.word	0x00000ca0
        /*40c8*/ 	.word	0x000000ff
        /*40cc*/ 	.word	0x00034428
        /*40d0*/ 	.short	0x0100
        /*40d2*/ 	.byte	0x0b
	.zero		1


	//   ....[11]....
        /*40d4*/ 	.word	0x00000cb0
        /*40d8*/ 	.word	0x000000ff
        /*40dc*/ 	.word	0x00034468
        /*40e0*/ 	.short	0x0100
        /*40e2*/ 	.byte	0x0b
	.zero		1


	//   ....[12]....
        /*40e4*/ 	.word	0x00000cc0
        /*40e8*/ 	.word	0x000000ff
        /*40ec*/ 	.word	0x00034430
        /*40f0*/ 	.short	0x0100
        /*40f2*/ 	.byte	0x0b
	.zero		1


	//   ....[13]....
        /*40f4*/ 	.word	0x00000cd0
        /*40f8*/ 	.word	0x000000ff
        /*40fc*/ 	.word	0x00034470
        /*4100*/ 	.short	0x0100
        /*4102*/ 	.byte	0x0b
	.zero		1


	//   ....[14]....
        /*4104*/ 	.word	0x00000ce0
        /*4108*/ 	.word	0x000000ff
        /*410c*/ 	.word	0x00034438
        /*4110*/ 	.short	0x0100
        /*4112*/ 	.byte	0x0b
	.zero		1


	//   ....[15]....
        /*4114*/ 	.word	0x00000cf0
        /*4118*/ 	.word	0x000000ff
        /*411c*/ 	.word	0x00034478
        /*4120*/ 	.short	0x0100
        /*4122*/ 	.byte	0x0b
	.zero		1


	//   ....[16]....
        /*4124*/ 	.word	0x00000e90
        /*4128*/ 	.word	0x000000ff
        /*412c*/ 	.word	0x00034480
        /*4130*/ 	.short	0x0100
        /*4132*/ 	.byte	0x0b
	.zero		1


	//   ....[17]....
        /*4134*/ 	.word	0x00000ea0
        /*4138*/ 	.word	0x000000ff
        /*413c*/ 	.word	0x00034490
        /*4140*/ 	.short	0x0100
        /*4142*/ 	.byte	0x0b
	.zero		1


	//   ....[18]....
        /*4144*/ 	.word	0x00000eb0
        /*4148*/ 	.word	0x000000ff
        /*414c*/ 	.word	0x00034488
        /*4150*/ 	.short	0x0100
        /*4152*/ 	.byte	0x0b
	.zero		1


	//   ....[19]....
        /*4154*/ 	.word	0x00000ec0
        /*4158*/ 	.word	0x000000ff
        /*415c*/ 	.word	0x00034498
        /*4160*/ 	.short	0x0100
        /*4162*/ 	.byte	0x0b
	.zero		1


	//   ....[20]....
        /*4164*/ 	.word	0x000010b0
        /*4168*/ 	.word	0x000000ff
        /*416c*/ 	.word	0x000344a0
        /*4170*/ 	.short	0x0100
        /*4172*/ 	.byte	0x06
	.zero		1


	//   ....[21]....
        /*4174*/ 	.word	0x000010c0
        /*4178*/ 	.word	0x000000ff
        /*417c*/ 	.word	0x000344c0
        /*4180*/ 	.short	0x0100
        /*4182*/ 	.byte	0x06
	.zero		1


	//   ....[22]....
        /*4184*/ 	.word	0x000010d0
        /*4188*/ 	.word	0x000000ff
        /*418c*/ 	.word	0x000344a8
        /*4190*/ 	.short	0x0100
        /*4192*/ 	.byte	0x06
	.zero		1


	//   ....[23]....
        /*4194*/ 	.word	0x000010e0
        /*4198*/ 	.word	0x000000ff
        /*419c*/ 	.word	0x000344c8
        /*41a0*/ 	.short	0x0100
        /*41a2*/ 	.byte	0x06
	.zero		1


	//   ....[24]....
        /*41a4*/ 	.word	0x000010f0
        /*41a8*/ 	.word	0x000000ff
        /*41ac*/ 	.word	0x000344b0
        /*41b0*/ 	.short	0x0100
        /*41b2*/ 	.byte	0x06
	.zero		1


	//   ....[25]....
        /*41b4*/ 	.word	0x00001100
        /*41b8*/ 	.word	0x000000ff
        /*41bc*/ 	.word	0x000344d0
        /*41c0*/ 	.short	0x0100
        /*41c2*/ 	.byte	0x06
	.zero		1


	//   ....[26]....
        /*41c4*/ 	.word	0x00001110
        /*41c8*/ 	.word	0x000000ff
        /*41cc*/ 	.word	0x000344b8
        /*41d0*/ 	.short	0x0100
        /*41d2*/ 	.byte	0x06
	.zero		1


	//   ....[27]....
        /*41d4*/ 	.word	0x00001120
        /*41d8*/ 	.word	0x000000ff
        /*41dc*/ 	.word	0x000344d8
        /*41e0*/ 	.short	0x0100
        /*41e2*/ 	.byte	0x06
	.zero		1


	//   ....[28]....
        /*41e4*/ 	.word	0x000014e0
        /*41e8*/ 	.word	0x000000ff
        /*41ec*/ 	.word	0x000344e0
        /*41f0*/ 	.short	0x0100
        /*41f2*/ 	.byte	0x06
	.zero		1


	//   ....[29]....
        /*41f4*/ 	.word	0x00001520
        /*41f8*/ 	.word	0x000000ff
        /*41fc*/ 	.word	0x000344e8
        /*4200*/ 	.short	0x0100
        /*4202*/ 	.byte	0x06
	.zero		1


	//   ....[30]....
        /*4204*/ 	.word	0x00001570
        /*4208*/ 	.word	0x000000ff
        /*420c*/ 	.word	0x000344f0
        /*4210*/ 	.short	0x0100
        /*4212*/ 	.byte	0x0b
	.zero		1


	//   ....[31]....
        /*4214*/ 	.word	0x00001590
        /*4218*/ 	.word	0x000000ff
        /*421c*/ 	.word	0x000344f8
        /*4220*/ 	.short	0x0100
        /*4222*/ 	.byte	0x0b
	.zero		1


	//   ....[32]....
        /*4224*/ 	.word	0x00001600
        /*4228*/ 	.word	0x000000ff
        /*422c*/ 	.word	0x00034500
        /*4230*/ 	.short	0x0100
        /*4232*/ 	.byte	0x0b
	.zero		1


	//   ....[33]....
        /*4234*/ 	.word	0x00001610
        /*4238*/ 	.word	0x000000ff
        /*423c*/ 	.word	0x00034508
        /*4240*/ 	.short	0x0100
        /*4242*/ 	.byte	0x0b
	.zero		1


	//   ....[34]....
        /*4244*/ 	.word	0x000030c0
        /*4248*/ 	.word	0x000000ff
        /*424c*/ 	.word	0x00034400
        /*4250*/ 	.short	0x010a
        /*4252*/ 	.byte	0x0b
	.zero		1


	//   ....[35]....
        /*4254*/ 	.word	0x000031a0
        /*4258*/ 	.word	0x000000ff
        /*425c*/ 	.word	0x00000000
        /*4260*/ 	.short	0x0101
        /*4262*/ 	.byte	0x0b
	.zero		1


	//   ....[36]....
        /*4264*/ 	.word	0x00003dc0
        /*4268*/ 	.word	0x00000008
        /*426c*/ 	.word	0x00000000
        /*4270*/ 	.short	0x010a
        /*4272*/ 	.byte	0x32
	.zero		1


	//   ....[37]....
        /*4274*/ 	.word	0x000048f0
        /*4278*/ 	.word	0x000000ff
        /*427c*/ 	.word	0x00034480
        /*4280*/ 	.short	0x010a
        /*4282*/ 	.byte	0x04
	.zero		1


	//   ....[38]....
        /*4284*/ 	.word	0x00004930
        /*4288*/ 	.word	0x000000ff
        /*428c*/ 	.word	0x00034480
        /*4290*/ 	.short	0x010a
        /*4292*/ 	.byte	0x04
	.zero		1


	//   ....[39]....
        /*4294*/ 	.word	0x00009d20
        /*4298*/ 	.word	0x000000ff
        /*429c*/ 	.word	0x00034480
        /*42a0*/ 	.short	0x010a
        /*42a2*/ 	.byte	0x06
	.zero		1


	//   ....[40]....
        /*42a4*/ 	.word	0x00009d60
        /*42a8*/ 	.word	0x000000ff
        /*42ac*/ 	.word	0x00034480
        /*42b0*/ 	.short	0x010a
        /*42b2*/ 	.byte	0x06
	.zero		1


	//   ....[41]....
        /*42b4*/ 	.word	0x0000f5f0
        /*42b8*/ 	.word	0x00000004
        /*42bc*/ 	.word	0x00000000
        /*42c0*/ 	.short	0x0101
        /*42c2*/ 	.byte	0x3f
	.zero		1


	//   ....[42]....
        /*42c4*/ 	.word	0x0000f700
        /*42c8*/ 	.word	0x00000000
        /*42cc*/ 	.word	0x00000000
        /*42d0*/ 	.short	0x0101
        /*42d2*/ 	.byte	0x30
	.zero		1


	//   ....[43]....
        /*42d4*/ 	.word	0x0000f7e0
        /*42d8*/ 	.word	0x00000000
        /*42dc*/ 	.word	0x00000000
        /*42e0*/ 	.short	0x0101
        /*42e2*/ 	.byte	0x3f
	.zero		1


	//   ....[44]....
        /*42e4*/ 	.word	0x0000f840
        /*42e8*/ 	.word	0x00000008
        /*42ec*/ 	.word	0x00000010
        /*42f0*/ 	.short	0x010a
        /*42f2*/ 	.byte	0x32
	.zero		1


	//   ....[45]....
        /*42f4*/ 	.word	0x0000ffa0
        /*42f8*/ 	.word	0x000000ff
        /*42fc*/ 	.word	0x000344a0
        /*4300*/ 	.short	0x010a
        /*4302*/ 	.byte	0x2f
	.zero		1


	//   ....[46]....
        /*4304*/ 	.word	0x00010680
        /*4308*/ 	.word	0x000000ff
        /*430c*/ 	.word	0x000344a8
        /*4310*/ 	.short	0x010a
        /*4312*/ 	.byte	0x2f
	.zero		1


	//   ....[47]....
        /*4314*/ 	.word	0x00010bd0
        /*4318*/ 	.word	0x000000ff
        /*431c*/ 	.word	0x00000000
        /*4320*/ 	.short	0x0101
        /*4322*/ 	.byte	0x07
	.zero		1


	//   ....[48]....
        /*4324*/ 	.word	0x00010c00
        /*4328*/ 	.word	0x000000ff
        /*432c*/ 	.word	0x000344b0
        /*4330*/ 	.short	0x010a
        /*4332*/ 	.byte	0x2f
	.zero		1


	//   ....[49]....
        /*4334*/ 	.word	0x00011150
        /*4338*/ 	.word	0x000000ff
        /*433c*/ 	.word	0x00000000
        /*4340*/ 	.short	0x0101
        /*4342*/ 	.byte	0x08
	.zero		1


	//   ....[50]....
        /*4344*/ 	.word	0x00011180
        /*4348*/ 	.word	0x000000ff
        /*434c*/ 	.word	0x000344b8
        /*4350*/ 	.short	0x010a
        /*4352*/ 	.byte	0x2f
	.zero		1


	//   ....[51]....
        /*4354*/ 	.word	0x000116d0
        /*4358*/ 	.word	0x000000ff
        /*435c*/ 	.word	0x00000000
        /*4360*/ 	.short	0x0101
        /*4362*/ 	.byte	0x09
	.zero		1


	//   ....[52]....
        /*4364*/ 	.word	0x00011720
        /*4368*/ 	.word	0x000000ff
        /*436c*/ 	.word	0x000344a0
        /*4370*/ 	.short	0x010a
        /*4372*/ 	.byte	0x2f
	.zero		1


	//   ....[53]....
        /*4374*/ 	.word	0x00011d70
        /*4378*/ 	.word	0x000000ff
        /*437c*/ 	.word	0x00000000
        /*4380*/ 	.short	0x0101
        /*4382*/ 	.byte	0x0a
	.zero		1


	//   ....[54]....
        /*4384*/ 	.word	0x00011da0
        /*4388*/ 	.word	0x000000ff
        /*438c*/ 	.word	0x000344a8
        /*4390*/ 	.short	0x010a
        /*4392*/ 	.byte	0x2f
	.zero		1


	//   ....[55]....
        /*4394*/ 	.word	0x000122d0
        /*4398*/ 	.word	0x000000ff
        /*439c*/ 	.word	0x00000000
        /*43a0*/ 	.short	0x0101
        /*43a2*/ 	.byte	0x07
	.zero		1


	//   ....[56]....
        /*43a4*/ 	.word	0x00012300
        /*43a8*/ 	.word	0x000000ff
        /*43ac*/ 	.word	0x000344b0
        /*43b0*/ 	.short	0x010a
        /*43b2*/ 	.byte	0x2f
	.zero		1


	//   ....[57]....
        /*43b4*/ 	.word	0x00012830
        /*43b8*/ 	.word	0x000000ff
        /*43bc*/ 	.word	0x00000000
        /*43c0*/ 	.short	0x0101
        /*43c2*/ 	.byte	0x08
	.zero		1


	//   ....[58]....
        /*43c4*/ 	.word	0x00012860
        /*43c8*/ 	.word	0x000000ff
        /*43cc*/ 	.word	0x000344b8
        /*43d0*/ 	.short	0x010a
        /*43d2*/ 	.byte	0x2f
	.zero		1


	//   ....[59]....
        /*43d4*/ 	.word	0x00012d90
        /*43d8*/ 	.word	0x000000ff
        /*43dc*/ 	.word	0x00000000
        /*43e0*/ 	.short	0x0101
        /*43e2*/ 	.byte	0x09
	.zero		1


	//   ....[60]....
        /*43e4*/ 	.word	0x00012dc0
        /*43e8*/ 	.word	0x000000ff
        /*43ec*/ 	.word	0x000344a0
        /*43f0*/ 	.short	0x010a
        /*43f2*/ 	.byte	0x2f
	.zero		1


	//   ....[61]....
        /*43f4*/ 	.word	0x000133f0
        /*43f8*/ 	.word	0x000000ff
        /*43fc*/ 	.word	0x00000000
        /*4400*/ 	.short	0x0101
        /*4402*/ 	.byte	0x0a
	.zero		1


	//   ....[62]....
        /*4404*/ 	.word	0x00013420
        /*4408*/ 	.word	0x000000ff
        /*440c*/ 	.word	0x000344a8
        /*4410*/ 	.short	0x010a
        /*4412*/ 	.byte	0x2f
	.zero		1


	//   ....[63]....
        /*4414*/ 	.word	0x00013950
        /*4418*/ 	.word	0x000000ff
        /*441c*/ 	.word	0x00000000
        /*4420*/ 	.short	0x0101
        /*4422*/ 	.byte	0x07
	.zero		1


	//   ....[64]....
        /*4424*/ 	.word	0x00013980
        /*4428*/ 	.word	0x000000ff
        /*442c*/ 	.word	0x000344b0
        /*4430*/ 	.short	0x010a
        /*4432*/ 	.byte	0x2f
	.zero		1


	//   ....[65]....
        /*4434*/ 	.word	0x00013eb0
        /*4438*/ 	.word	0x000000ff
        /*443c*/ 	.word	0x00000000
        /*4440*/ 	.short	0x0101
        /*4442*/ 	.byte	0x08
	.zero		1


	//   ....[66]....
        /*4444*/ 	.word	0x00013ee0
        /*4448*/ 	.word	0x000000ff
        /*444c*/ 	.word	0x000344b8
        /*4450*/ 	.short	0x010a
        /*4452*/ 	.byte	0x2f
	.zero		1


	//   ....[67]....
        /*4454*/ 	.word	0x00014410
        /*4458*/ 	.word	0x000000ff
        /*445c*/ 	.word	0x00000000
        /*4460*/ 	.short	0x0101
        /*4462*/ 	.byte	0x09
	.zero		1


	//   ....[68]....
        /*4464*/ 	.word	0x00014440
        /*4468*/ 	.word	0x000000ff
        /*446c*/ 	.word	0x000344a0
        /*4470*/ 	.short	0x010a
        /*4472*/ 	.byte	0x2f
	.zero		1


	//   ....[69]....
        /*4474*/ 	.word	0x00014a70
        /*4478*/ 	.word	0x000000ff
        /*447c*/ 	.word	0x00000000
        /*4480*/ 	.short	0x0101
        /*4482*/ 	.byte	0x0a
	.zero		1


	//   ....[70]....
        /*4484*/ 	.word	0x00014aa0
        /*4488*/ 	.word	0x000000ff
        /*448c*/ 	.word	0x000344a8
        /*4490*/ 	.short	0x010a
        /*4492*/ 	.byte	0x2f
	.zero		1


	//   ....[71]....
        /*4494*/ 	.word	0x00014fd0
        /*4498*/ 	.word	0x000000ff
        /*449c*/ 	.word	0x00000000
        /*44a0*/ 	.short	0x0101
        /*44a2*/ 	.byte	0x07
	.zero		1


	//   ....[72]....
        /*44a4*/ 	.word	0x00015000
        /*44a8*/ 	.word	0x000000ff
        /*44ac*/ 	.word	0x000344b0
        /*44b0*/ 	.short	0x010a
        /*44b2*/ 	.byte	0x2f
	.zero		1


	//   ....[73]....
        /*44b4*/ 	.word	0x00015530
        /*44b8*/ 	.word	0x000000ff
        /*44bc*/ 	.word	0x00000000
        /*44c0*/ 	.short	0x0101
        /*44c2*/ 	.byte	0x08
	.zero		1


	//   ....[74]....
        /*44c4*/ 	.word	0x00015560
        /*44c8*/ 	.word	0x000000ff
        /*44cc*/ 	.word	0x000344b8
        /*44d0*/ 	.short	0x010a
        /*44d2*/ 	.byte	0x2f
	.zero		1


	//   ....[75]....
        /*44d4*/ 	.word	0x00015aa0
        /*44d8*/ 	.word	0x000000ff
        /*44dc*/ 	.word	0x00000000
        /*44e0*/ 	.short	0x0101
        /*44e2*/ 	.byte	0x09
	.zero		1


	//   ....[76]....
        /*44e4*/ 	.word	0x00015b30
        /*44e8*/ 	.word	0x000000ff
        /*44ec*/ 	.word	0x00034400
        /*44f0*/ 	.short	0x010a
        /*44f2*/ 	.byte	0x04
	.zero		1


	//   ....[77]....
        /*44f4*/ 	.word	0x00015c30
        /*44f8*/ 	.word	0x000000ff
        /*44fc*/ 	.word	0x00000000
        /*4500*/ 	.short	0x0101
        /*4502*/ 	.byte	0x04
	.zero		1


	//   ....[78]....
        /*4504*/ 	.word	0x00015e30
        /*4508*/ 	.word	0x000000ff
        /*450c*/ 	.word	0x00034400
        /*4510*/ 	.short	0x010a
        /*4512*/ 	.byte	0x04
	.zero		1


	//   ....[79]....
        /*4514*/ 	.word	0x00015f20
        /*4518*/ 	.word	0x000000ff
        /*451c*/ 	.word	0x00000000
        /*4520*/ 	.short	0x0101
        /*4522*/ 	.byte	0x04
	.zero		1


	//   ....[80]....
        /*4524*/ 	.word	0x00016400
        /*4528*/ 	.word	0x000000ff
        /*452c*/ 	.word	0x00000000
        /*4530*/ 	.short	0x0101
        /*4532*/ 	.byte	0x0a
	.zero		1


	//   ....[81]....
        /*4534*/ 	.word	0x00016430
        /*4538*/ 	.word	0x00000000
        /*453c*/ 	.word	0x00000000
        /*4540*/ 	.short	0x0101
        /*4542*/ 	.byte	0x30
	.zero		1


	//   ....[82]....
        /*4544*/ 	.word	0x00016bd0
        /*4548*/ 	.word	0x000000ff
        /*454c*/ 	.word	0x000344e8
        /*4550*/ 	.short	0x010a
        /*4552*/ 	.byte	0x06
	.zero		1


	//   ....[83]....
        /*4554*/ 	.word	0x00016d00
        /*4558*/ 	.word	0x000000ff
        /*455c*/ 	.word	0x00034400
        /*4560*/ 	.short	0x010a
        /*4562*/ 	.byte	0x07
	.zero		1


	//   ....[84]....
        /*4564*/ 	.word	0x00016e20
        /*4568*/ 	.word	0x000000ff
        /*456c*/ 	.word	0x00000000
        /*4570*/ 	.short	0x0101
        /*4572*/ 	.byte	0x07
	.zero		1


	//   ....[85]....
        /*4574*/ 	.word	0x00017010
        /*4578*/ 	.word	0x000000ff
        /*457c*/ 	.word	0x000344c0
        /*4580*/ 	.short	0x010a
        /*4582*/ 	.byte	0x06
	.zero		1


	//   ....[86]....
        /*4584*/ 	.word	0x000170d0
        /*4588*/ 	.word	0x000000ff
        /*458c*/ 	.word	0x000344a0
        /*4590*/ 	.short	0x010b
        /*4592*/ 	.byte	0x06
	.zero		1


	//   ....[87]....
        /*4594*/ 	.word	0x00017130
        /*4598*/ 	.word	0x000000ff
        /*459c*/ 	.word	0x00000000
        /*45a0*/ 	.short	0x0101
        /*45a2*/ 	.byte	0x0f
	.zero		1


	//   ....[88]....
        /*45a4*/ 	.word	0x00017160
        /*45a8*/ 	.word	0x000000ff
        /*45ac*/ 	.word	0x000344c8
        /*45b0*/ 	.short	0x010a
        /*45b2*/ 	.byte	0x06
	.zero		1


	//   ....[89]....
        /*45b4*/ 	.word	0x00017240
        /*45b8*/ 	.word	0x000000ff
        /*45bc*/ 	.word	0x000344a8
        /*45c0*/ 	.short	0x010b
        /*45c2*/ 	.byte	0x06
	.zero		1


	//   ....[90]....
        /*45c4*/ 	.word	0x000172a0
        /*45c8*/ 	.word	0x000000ff
        /*45cc*/ 	.word	0x00000000
        /*45d0*/ 	.short	0x0101
        /*45d2*/ 	.byte	0x07
	.zero		1


	//   ....[91]....
        /*45d4*/ 	.word	0x000172d0
        /*45d8*/ 	.word	0x000000ff
        /*45dc*/ 	.word	0x000344d0
        /*45e0*/ 	.short	0x010a
        /*45e2*/ 	.byte	0x06
	.zero		1


	//   ....[92]....
        /*45e4*/ 	.word	0x000173b0
        /*45e8*/ 	.word	0x000000ff
        /*45ec*/ 	.word	0x000344b0
        /*45f0*/ 	.short	0x010b
        /*45f2*/ 	.byte	0x06
	.zero		1


	//   ....[93]....
        /*45f4*/ 	.word	0x00017410
        /*45f8*/ 	.word	0x000000ff
        /*45fc*/ 	.word	0x00000000
        /*4600*/ 	.short	0x0101
        /*4602*/ 	.byte	0x0e
	.zero		1


	//   ....[94]....
        /*4604*/ 	.word	0x00017440
        /*4608*/ 	.word	0x000000ff
        /*460c*/ 	.word	0x000344d8
        /*4610*/ 	.short	0x010a
        /*4612*/ 	.byte	0x06
	.zero		1


	//   ....[95]....
        /*4614*/ 	.word	0x00017520
        /*4618*/ 	.word	0x000000ff
        /*461c*/ 	.word	0x000344b8
        /*4620*/ 	.short	0x010b
        /*4622*/ 	.byte	0x06
	.zero		1


	//   ....[96]....
        /*4624*/ 	.word	0x00017590
        /*4628*/ 	.word	0x000000ff
        /*462c*/ 	.word	0x00000000
        /*4630*/ 	.short	0x0101
        /*4632*/ 	.byte	0x24
	.zero		1


	//   ....[97]....
        /*4634*/ 	.word	0x000175d0
        /*4638*/ 	.word	0x000000ff
        /*463c*/ 	.word	0x000344c0
        /*4640*/ 	.short	0x010a
        /*4642*/ 	.byte	0x06
	.zero		1


	//   ....[98]....
        /*4644*/ 	.word	0x00017690
        /*4648*/ 	.word	0x000000ff
        /*464c*/ 	.word	0x000344a0
        /*4650*/ 	.short	0x010b
        /*4652*/ 	.byte	0x06
	.zero		1


	//   ....[99]....
        /*4654*/ 	.word	0x000176d0
        /*4658*/ 	.word	0x000000ff
        /*465c*/ 	.word	0x00000000
        /*4660*/ 	.short	0x0101
        /*4662*/ 	.byte	0x0f
	.zero		1


	//   ....[100]....
        /*4664*/ 	.word	0x00017700
        /*4668*/ 	.word	0x000000ff
        /*466c*/ 	.word	0x000344c8
        /*4670*/ 	.short	0x010a
        /*4672*/ 	.byte	0x06
	.zero		1


	//   ....[101]....
        /*4674*/ 	.word	0x000177d0
        /*4678*/ 	.word	0x000000ff
        /*467c*/ 	.word	0x000344a8
        /*4680*/ 	.short	0x010b
        /*4682*/ 	.byte	0x06
	.zero		1


	//   ....[102]....
        /*4684*/ 	.word	0x00017810
        /*4688*/ 	.word	0x000000ff
        /*468c*/ 	.word	0x00000000
        /*4690*/ 	.short	0x0101
        /*4692*/ 	.byte	0x07
	.zero		1


	//   ....[103]....
        /*4694*/ 	.word	0x00017840
        /*4698*/ 	.word	0x000000ff
        /*469c*/ 	.word	0x000344d0
        /*46a0*/ 	.short	0x010a
        /*46a2*/ 	.byte	0x06
	.zero		1


	//   ....[104]....
        /*46a4*/ 	.word	0x00017910
        /*46a8*/ 	.word	0x000000ff
        /*46ac*/ 	.word	0x000344b0
        /*46b0*/ 	.short	0x010b
        /*46b2*/ 	.byte	0x06
	.zero		1


	//   ....[105]....
        /*46b4*/ 	.word	0x00017950
        /*46b8*/ 	.word	0x000000ff
        /*46bc*/ 	.word	0x00000000
        /*46c0*/ 	.short	0x0101
        /*46c2*/ 	.byte	0x0e
	.zero		1


	//   ....[106]....
        /*46c4*/ 	.word	0x00017980
        /*46c8*/ 	.word	0x000000ff
        /*46cc*/ 	.word	0x000344d8
        /*46d0*/ 	.short	0x010a
        /*46d2*/ 	.byte	0x06
	.zero		1


	//   ....[107]....
        /*46d4*/ 	.word	0x00017a50
        /*46d8*/ 	.word	0x000000ff
        /*46dc*/ 	.word	0x000344b8
        /*46e0*/ 	.short	0x010b
        /*46e2*/ 	.byte	0x06
	.zero		1


	//   ....[108]....
        /*46e4*/ 	.word	0x00017a90
        /*46e8*/ 	.word	0x000000ff
        /*46ec*/ 	.word	0x00000000
        /*46f0*/ 	.short	0x0101
        /*46f2*/ 	.byte	0x24
	.zero		1


	//   ....[109]....
        /*46f4*/ 	.word	0x00017ad0
        /*46f8*/ 	.word	0x000000ff
        /*46fc*/ 	.word	0x000344c0
        /*4700*/ 	.short	0x010a
        /*4702*/ 	.byte	0x06
	.zero		1


	//   ....[110]....
        /*4704*/ 	.word	0x00017b90
        /*4708*/ 	.word	0x000000ff
        /*470c*/ 	.word	0x000344a0
        /*4710*/ 	.short	0x010b
        /*4712*/ 	.byte	0x06
	.zero		1


	//   ....[111]....
        /*4714*/ 	.word	0x00017bd0
        /*4718*/ 	.word	0x000000ff
        /*471c*/ 	.word	0x00000000
        /*4720*/ 	.short	0x0101
        /*4722*/ 	.byte	0x0f
	.zero		1


	//   ....[112]....
        /*4724*/ 	.word	0x00017c00
        /*4728*/ 	.word	0x000000ff
        /*472c*/ 	.word	0x000344c8
        /*4730*/ 	.short	0x010a
        /*4732*/ 	.byte	0x06
	.zero		1


	//   ....[113]....
        /*4734*/ 	.word	0x00017cd0
        /*4738*/ 	.word	0x000000ff
        /*473c*/ 	.word	0x000344a8
        /*4740*/ 	.short	0x010b
        /*4742*/ 	.byte	0x06
	.zero		1


	//   ....[114]....
        /*4744*/ 	.word	0x00017d10
        /*4748*/ 	.word	0x000000ff
        /*474c*/ 	.word	0x00000000
        /*4750*/ 	.short	0x0101
        /*4752*/ 	.byte	0x07
	.zero		1


	//   ....[115]....
        /*4754*/ 	.word	0x00017d40
        /*4758*/ 	.word	0x000000ff
        /*475c*/ 	.word	0x000344d0
        /*4760*/ 	.short	0x010a
        /*4762*/ 	.byte	0x06
	.zero		1


	//   ....[116]....
        /*4764*/ 	.word	0x00017e10
        /*4768*/ 	.word	0x000000ff
        /*476c*/ 	.word	0x000344b0
        /*4770*/ 	.short	0x010b
        /*4772*/ 	.byte	0x06
	.zero		1


	//   ....[117]....
        /*4774*/ 	.word	0x00017e50
        /*4778*/ 	.word	0x000000ff
        /*477c*/ 	.word	0x00000000
        /*4780*/ 	.short	0x0101
        /*4782*/ 	.byte	0x0e
	.zero		1


	//   ....[118]....
        /*4784*/ 	.word	0x00017e80
        /*4788*/ 	.word	0x000000ff
        /*478c*/ 	.word	0x000344d8
        /*4790*/ 	.short	0x010a
        /*4792*/ 	.byte	0x06
	.zero		1


	//   ....[119]....
        /*4794*/ 	.word	0x00017f50
        /*4798*/ 	.word	0x000000ff
        /*479c*/ 	.word	0x000344b8
        /*47a0*/ 	.short	0x010b
        /*47a2*/ 	.byte	0x06
	.zero		1


	//   ....[120]....
        /*47a4*/ 	.word	0x00017f90
        /*47a8*/ 	.word	0x000000ff
        /*47ac*/ 	.word	0x00000000
        /*47b0*/ 	.short	0x0101
        /*47b2*/ 	.byte	0x24
	.zero		1


	//   ....[121]....
        /*47b4*/ 	.word	0x00017fd0
        /*47b8*/ 	.word	0x000000ff
        /*47bc*/ 	.word	0x000344c0
        /*47c0*/ 	.short	0x010a
        /*47c2*/ 	.byte	0x06
	.zero		1


	//   ....[122]....
        /*47c4*/ 	.word	0x00018090
        /*47c8*/ 	.word	0x000000ff
        /*47cc*/ 	.word	0x000344a0
        /*47d0*/ 	.short	0x010b
        /*47d2*/ 	.byte	0x06
	.zero		1


	//   ....[123]....
        /*47d4*/ 	.word	0x000180d0
        /*47d8*/ 	.word	0x000000ff
        /*47dc*/ 	.word	0x00000000
        /*47e0*/ 	.short	0x0101
        /*47e2*/ 	.byte	0x0f
	.zero		1


	//   ....[124]....
        /*47e4*/ 	.word	0x00018100
        /*47e8*/ 	.word	0x000000ff
        /*47ec*/ 	.word	0x000344c8
        /*47f0*/ 	.short	0x010a
        /*47f2*/ 	.byte	0x06
	.zero		1


	//   ....[125]....
        /*47f4*/ 	.word	0x000181e0
        /*47f8*/ 	.word	0x000000ff
        /*47fc*/ 	.word	0x000344a8
        /*4800*/ 	.short	0x010b
        /*4802*/ 	.byte	0x06
	.zero		1


	//   ....[126]....
        /*4804*/ 	.word	0x00018220
        /*4808*/ 	.word	0x000000ff
        /*480c*/ 	.word	0x00000000
        /*4810*/ 	.short	0x0101
        /*4812*/ 	.byte	0x07
	.zero		1


	//   ....[127]....
        /*4814*/ 	.word	0x00018250
        /*4818*/ 	.word	0x000000ff
        /*481c*/ 	.word	0x000344d0
        /*4820*/ 	.short	0x010a
        /*4822*/ 	.byte	0x06
	.zero		1


	//   ....[128]....
        /*4824*/ 	.word	0x00018330
        /*4828*/ 	.word	0x000000ff
        /*482c*/ 	.word	0x000344b0
        /*4830*/ 	.short	0x010b
        /*4832*/ 	.byte	0x06
	.zero		1


	//   ....[129]....
        /*4834*/ 	.word	0x00018370
        /*4838*/ 	.word	0x000000ff
        /*483c*/ 	.word	0x00000000
        /*4840*/ 	.short	0x0101
        /*4842*/ 	.byte	0x0e
	.zero		1


	//   ....[130]....
        /*4844*/ 	.word	0x000183a0
        /*4848*/ 	.word	0x000000ff
        /*484c*/ 	.word	0x000344d8
        /*4850*/ 	.short	0x010a
        /*4852*/ 	.byte	0x06
	.zero		1


	//   ....[131]....
        /*4854*/ 	.word	0x00018480
        /*4858*/ 	.word	0x000000ff
        /*485c*/ 	.word	0x000344b8
        /*4860*/ 	.short	0x010b
        /*4862*/ 	.byte	0x06
	.zero		1


	//   ....[132]....
        /*4864*/ 	.word	0x000184d0
        /*4868*/ 	.word	0x000000ff
        /*486c*/ 	.word	0x00000000
        /*4870*/ 	.short	0x0101
        /*4872*/ 	.byte	0x24
	.zero		1


	//   ....[133]....
        /*4874*/ 	.word	0x00018a40
        /*4878*/ 	.word	0x000000ff
        /*487c*/ 	.word	0x000344c0
        /*4880*/ 	.short	0x010a
        /*4882*/ 	.byte	0x06
	.zero		1


	//   ....[134]....
        /*4884*/ 	.word	0x00018a80
        /*4888*/ 	.word	0x000000ff
        /*488c*/ 	.word	0x000344c8
        /*4890*/ 	.short	0x010a
        /*4892*/ 	.byte	0x06
	.zero		1


	//   ....[135]....
        /*4894*/ 	.word	0x00018ac0
        /*4898*/ 	.word	0x000000ff
        /*489c*/ 	.word	0x000344d0
        /*48a0*/ 	.short	0x010a
        /*48a2*/ 	.byte	0x06
	.zero		1


	//   ....[136]....
        /*48a4*/ 	.word	0x00018b30
        /*48a8*/ 	.word	0x00000003
        /*48ac*/ 	.word	0x000344d8
        /*48b0*/ 	.short	0x010a
        /*48b2*/ 	.byte	0x3f
	.zero		1


	//   ....[137]....
        /*48b4*/ 	.word	0x00019870
        /*48b8*/ 	.word	0x00000008
        /*48bc*/ 	.word	0x00034490
        /*48c0*/ 	.short	0x010a
        /*48c2*/ 	.byte	0x3f
	.zero		1


	//   ....[138]....
        /*48c4*/ 	.word	0x00019bb0
        /*48c8*/ 	.word	0x000000ff
        /*48cc*/ 	.word	0x000344e8
        /*48d0*/ 	.short	0x0101
        /*48d2*/ 	.byte	0x16
	.zero		1


	//   ....[139]....
        /*48d4*/ 	.word	0x00019cb0
        /*48d8*/ 	.word	0x00000003
        /*48dc*/ 	.word	0x00034400
        /*48e0*/ 	.short	0x010a
        /*48e2*/ 	.byte	0x3f
	.zero		1


	//   ....[140]....
        /*48e4*/ 	.word	0x00019df0
        /*48e8*/ 	.word	0x00000002
        /*48ec*/ 	.word	0x00000000
        /*48f0*/ 	.short	0x0101
        /*48f2*/ 	.byte	0x3f
	.zero		1


	//   ....[141]....
        /*48f4*/ 	.word	0x0001a650
        /*48f8*/ 	.word	0x00000007
        /*48fc*/ 	.word	0x00000000
        /*4900*/ 	.short	0x010a
        /*4902*/ 	.byte	0x3f
	.zero		1


	//   ....[142]....
        /*4904*/ 	.word	0x0001a6d0
        /*4908*/ 	.word	0x00000003
        /*490c*/ 	.word	0x00000000
        /*4910*/ 	.short	0x010a
        /*4912*/ 	.byte	0x3f
	.zero		1


	//   ....[143]....
        /*4914*/ 	.word	0x0001c350
        /*4918*/ 	.word	0x0000000c
        /*491c*/ 	.word	0x00034440
        /*4920*/ 	.short	0x010a
        /*4922*/ 	.byte	0x3f
	.zero		1


	//   ....[144]....
        /*4924*/ 	.word	0x0001c470
        /*4928*/ 	.word	0x0000000c
        /*492c*/ 	.word	0x00034400
        /*4930*/ 	.short	0x0101
        /*4932*/ 	.byte	0x3f
	.zero		1


	//   ....[145]....
        /*4934*/ 	.word	0x0001c540
        /*4938*/ 	.word	0x00000003
        /*493c*/ 	.word	0x00034440
        /*4940*/ 	.short	0x010a
        /*4942*/ 	.byte	0x3f
	.zero		1


	//   ....[146]....
        /*4944*/ 	.word	0x0001c5f0
        /*4948*/ 	.word	0x00000003
        /*494c*/ 	.word	0x00034440
        /*4950*/ 	.short	0x010a
        /*4952*/ 	.byte	0x3f
	.zero		1


	//   ....[147]....
        /*4954*/ 	.word	0x0001c6a0
        /*4958*/ 	.word	0x00000003
        /*495c*/ 	.word	0x00034440
        /*4960*/ 	.short	0x010a
        /*4962*/ 	.byte	0x3f
	.zero		1


	//   ....[148]....
        /*4964*/ 	.word	0x0001c750
        /*4968*/ 	.word	0x00000003
        /*496c*/ 	.word	0x00034440
        /*4970*/ 	.short	0x010a
        /*4972*/ 	.byte	0x3f
	.zero		1


	//   ....[149]....
        /*4974*/ 	.word	0x0001c800
        /*4978*/ 	.word	0x00000003
        /*497c*/ 	.word	0x00034440
        /*4980*/ 	.short	0x010a
        /*4982*/ 	.byte	0x3f
	.zero		1


	//   ....[150]....
        /*4984*/ 	.word	0x0001c8b0
        /*4988*/ 	.word	0x00000003
        /*498c*/ 	.word	0x00034440
        /*4990*/ 	.short	0x010a
        /*4992*/ 	.byte	0x3f
	.zero		1


	//   ....[151]....
        /*4994*/ 	.word	0x0001c960
        /*4998*/ 	.word	0x00000003
        /*499c*/ 	.word	0x00034440
        /*49a0*/ 	.short	0x010a
        /*49a2*/ 	.byte	0x3f
	.zero		1


	//   ....[152]....
        /*49a4*/ 	.word	0x0001ca10
        /*49a8*/ 	.word	0x00000003
        /*49ac*/ 	.word	0x00034440
        /*49b0*/ 	.short	0x010a
        /*49b2*/ 	.byte	0x3f
	.zero		1


	//   ....[153]....
        /*49b4*/ 	.word	0x0001ca70
        /*49b8*/ 	.word	0x0000000d
        /*49bc*/ 	.word	0x00034400
        /*49c0*/ 	.short	0x010a
        /*49c2*/ 	.byte	0x3f
	.zero		1


	//   ....[154]....
        /*49c4*/ 	.word	0x0001cae0
        /*49c8*/ 	.word	0x00000000
        /*49cc*/ 	.word	0x00000000
        /*49d0*/ 	.short	0x010a
        /*49d2*/ 	.byte	0x3f
	.zero		1


	//   ....[155]....
        /*49d4*/ 	.word	0x0001cb40
        /*49d8*/ 	.word	0x00000003
        /*49dc*/ 	.word	0x00034480
        /*49e0*/ 	.short	0x010a
        /*49e2*/ 	.byte	0x3f
	.zero		1


	//   ....[156]....
        /*49e4*/ 	.word	0x0001cba0
        /*49e8*/ 	.word	0x00000009
        /*49ec*/ 	.word	0x00034480
        /*49f0*/ 	.short	0x010a
        /*49f2*/ 	.byte	0x3f
	.zero		1


	//   ....[157]....
        /*49f4*/ 	.word	0x0001cc10
        /*49f8*/ 	.word	0x00000002
        /*49fc*/ 	.word	0x00000010
        /*4a00*/ 	.short	0x010a
        /*4a02*/ 	.byte	0x3f
	.zero		1


	//   ....[158]....
        /*4a04*/ 	.word	0x0001ccd0
        /*4a08*/ 	.word	0x00000004
        /*4a0c*/ 	.word	0x000344a0
        /*4a10*/ 	.short	0x010a
        /*4a12*/ 	.byte	0x3f
	.zero		1


	//   ....[159]....
        /*4a14*/ 	.word	0x0001cd30
        /*4a18*/ 	.word	0x0000000c
        /*4a1c*/ 	.word	0x000344a8
        /*4a20*/ 	.short	0x010a
        /*4a22*/ 	.byte	0x3f
	.zero		1


	//   ....[160]....
        /*4a24*/ 	.word	0x0001cd90
        /*4a28*/ 	.word	0x0000000c
        /*4a2c*/ 	.word	0x000344b0
        /*4a30*/ 	.short	0x010a
        /*4a32*/ 	.byte	0x3f
	.zero		1


	//   ....[161]....
        /*4a34*/ 	.word	0x0001cdf0
        /*4a38*/ 	.word	0x0000000c
        /*4a3c*/ 	.word	0x000344b8
        /*4a40*/ 	.short	0x010a
        /*4a42*/ 	.byte	0x3f
	.zero		1


	//   ....[162]....
        /*4a44*/ 	.word	0x0001ce50
        /*4a48*/ 	.word	0x0000000d
        /*4a4c*/ 	.word	0x000344a0
        /*4a50*/ 	.short	0x010a
        /*4a52*/ 	.byte	0x3f
	.zero		1


	//   ....[163]....
        /*4a54*/ 	.word	0x0001ceb0
        /*4a58*/ 	.word	0x0000000d
        /*4a5c*/ 	.word	0x000344a8
        /*4a60*/ 	.short	0x010a
        /*4a62*/ 	.byte	0x3f
	.zero		1


	//   ....[164]....
        /*4a64*/ 	.word	0x0001cf10
        /*4a68*/ 	.word	0x0000000d
        /*4a6c*/ 	.word	0x000344b0
        /*4a70*/ 	.short	0x010a
        /*4a72*/ 	.byte	0x3f
	.zero		1


	//   ....[165]....
        /*4a74*/ 	.word	0x0001cf70
        /*4a78*/ 	.word	0x0000000d
        /*4a7c*/ 	.word	0x000344b8
        /*4a80*/ 	.short	0x010a
        /*4a82*/ 	.byte	0x3f
	.zero		1


	//   ....[166]....
        /*4a84*/ 	.word	0x0001cfd0
        /*4a88*/ 	.word	0x0000000c
        /*4a8c*/ 	.word	0x000344a0
        /*4a90*/ 	.short	0x010a
        /*4a92*/ 	.byte	0x3f
	.zero		1


	//   ....[167]....
        /*4a94*/ 	.word	0x0001d030
        /*4a98*/ 	.word	0x0000000c
        /*4a9c*/ 	.word	0x000344a8
        /*4aa0*/ 	.short	0x010a
        /*4aa2*/ 	.byte	0x3f
	.zero		1


	//   ....[168]....
        /*4aa4*/ 	.word	0x0001d090
        /*4aa8*/ 	.word	0x0000000c
        /*4aac*/ 	.word	0x000344b0
        /*4ab0*/ 	.short	0x010a
        /*4ab2*/ 	.byte	0x3f
	.zero		1


	//   ....[169]....
        /*4ab4*/ 	.word	0x0001d0f0
        /*4ab8*/ 	.word	0x0000000c
        /*4abc*/ 	.word	0x000344b8
        /*4ac0*/ 	.short	0x010a
        /*4ac2*/ 	.byte	0x3f
	.zero		1


	//   ....[170]....
        /*4ac4*/ 	.word	0x0001d150
        /*4ac8*/ 	.word	0x0000000d
        /*4acc*/ 	.word	0x000344a0
        /*4ad0*/ 	.short	0x010a
        /*4ad2*/ 	.byte	0x3f
	.zero		1


	//   ....[171]....
        /*4ad4*/ 	.word	0x0001d1b0
        /*4ad8*/ 	.word	0x0000000d
        /*4adc*/ 	.word	0x000344a8
        /*4ae0*/ 	.short	0x010a
        /*4ae2*/ 	.byte	0x3f
	.zero		1


	//   ....[172]....
        /*4ae4*/ 	.word	0x0001d210
        /*4ae8*/ 	.word	0x0000000d
        /*4aec*/ 	.word	0x000344b0
        /*4af0*/ 	.short	0x010a
        /*4af2*/ 	.byte	0x3f
	.zero		1


	//   ....[173]....
        /*4af4*/ 	.word	0x0001d270
        /*4af8*/ 	.word	0x0000000d
        /*4afc*/ 	.word	0x000344b8
        /*4b00*/ 	.short	0x010a
        /*4b02*/ 	.byte	0x3f
	.zero		1


	//   ....[174]....
        /*4b04*/ 	.word	0x0001d2d0
        /*4b08*/ 	.word	0x00000003
        /*4b0c*/ 	.word	0x00034400
        /*4b10*/ 	.short	0x010a
        /*4b12*/ 	.byte	0x3f
	.zero		1


	//   ....[175]....
        /*4b14*/ 	.word	0x0001d330
        /*4b18*/ 	.word	0x00000003
        /*4b1c*/ 	.word	0x00034400
        /*4b20*/ 	.short	0x010a
        /*4b22*/ 	.byte	0x3f
	.zero		1


	//   ....[176]....
        /*4b24*/ 	.word	0x0001d390
        /*4b28*/ 	.word	0x00000003
        /*4b2c*/ 	.word	0x000344e8
        /*4b30*/ 	.short	0x010a
        /*4b32*/ 	.byte	0x3f
	.zero		1


	//   ....[177]....
        /*4b34*/ 	.word	0x0001d3f0
        /*4b38*/ 	.word	0x00000006
        /*4b3c*/ 	.word	0x00034400
        /*4b40*/ 	.short	0x010a
        /*4b42*/ 	.byte	0x3f
	.zero		1


	//   ....[178]....
        /*4b44*/ 	.word	0x0001d450
        /*4b48*/ 	.word	0x00000003
        /*4b4c*/ 	.word	0x000344c0
        /*4b50*/ 	.short	0x010a
        /*4b52*/ 	.byte	0x3f
	.zero		1


	//   ....[179]....
        /*4b54*/ 	.word	0x0001d4b0
        /*4b58*/ 	.word	0x00000003
        /*4b5c*/ 	.word	0x000344c8
        /*4b60*/ 	.short	0x010a
        /*4b62*/ 	.byte	0x3f
	.zero		1


	//   ....[180]....
        /*4b64*/ 	.word	0x0001d510
        /*4b68*/ 	.word	0x00000003
        /*4b6c*/ 	.word	0x000344d0
        /*4b70*/ 	.short	0x010a
        /*4b72*/ 	.byte	0x3f
	.zero		1


	//   ....[181]....
        /*4b74*/ 	.word	0x0001d570
        /*4b78*/ 	.word	0x00000003
        /*4b7c*/ 	.word	0x000344d8
        /*4b80*/ 	.short	0x010a
        /*4b82*/ 	.byte	0x3f
	.zero		1


	//   ....[182]....
        /*4b84*/ 	.word	0x0001d5d0
        /*4b88*/ 	.word	0x00000003
        /*4b8c*/ 	.word	0x000344c0
        /*4b90*/ 	.short	0x010a
        /*4b92*/ 	.byte	0x3f
	.zero		1


	//   ....[183]....
        /*4b94*/ 	.word	0x0001d630
        /*4b98*/ 	.word	0x00000003
        /*4b9c*/ 	.word	0x000344c8
        /*4ba0*/ 	.short	0x010a
        /*4ba2*/ 	.byte	0x3f
	.zero		1


	//   ....[184]....
        /*4ba4*/ 	.word	0x0001d690
        /*4ba8*/ 	.word	0x00000003
        /*4bac*/ 	.word	0x000344d0
        /*4bb0*/ 	.short	0x010a
        /*4bb2*/ 	.byte	0x3f
	.zero		1


	//   ....[185]....
        /*4bb4*/ 	.word	0x0001d6f0
        /*4bb8*/ 	.word	0x00000003
        /*4bbc*/ 	.word	0x000344d8
        /*4bc0*/ 	.short	0x010a
        /*4bc2*/ 	.byte	0x3f
	.zero		1


	//   ....[186]....
        /*4bc4*/ 	.word	0x0001d750
        /*4bc8*/ 	.word	0x00000003
        /*4bcc*/ 	.word	0x000344c0
        /*4bd0*/ 	.short	0x010a
        /*4bd2*/ 	.byte	0x3f
	.zero		1


	//   ....[187]....
        /*4bd4*/ 	.word	0x0001d7b0
        /*4bd8*/ 	.word	0x00000003
        /*4bdc*/ 	.word	0x000344c8
        /*4be0*/ 	.short	0x010a
        /*4be2*/ 	.byte	0x3f
	.zero		1


	//   ....[188]....
        /*4be4*/ 	.word	0x0001d810
        /*4be8*/ 	.word	0x00000003
        /*4bec*/ 	.word	0x000344d0
        /*4bf0*/ 	.short	0x010a
        /*4bf2*/ 	.byte	0x3f
	.zero		1


	//   ....[189]....
        /*4bf4*/ 	.word	0x0001d870
        /*4bf8*/ 	.word	0x00000003
        /*4bfc*/ 	.word	0x000344d8
        /*4c00*/ 	.short	0x010a
        /*4c02*/ 	.byte	0x3f
	.zero		1


	//   ....[190]....
        /*4c04*/ 	.word	0x0001d8d0
        /*4c08*/ 	.word	0x00000003
        /*4c0c*/ 	.word	0x000344c0
        /*4c10*/ 	.short	0x010a
        /*4c12*/ 	.byte	0x3f
	.zero		1


	//   ....[191]....
        /*4c14*/ 	.word	0x0001d930
        /*4c18*/ 	.word	0x00000003
        /*4c1c*/ 	.word	0x000344c8
        /*4c20*/ 	.short	0x010a
        /*4c22*/ 	.byte	0x3f
	.zero		1


	//   ....[192]....
        /*4c24*/ 	.word	0x0001d990
        /*4c28*/ 	.word	0x00000003
        /*4c2c*/ 	.word	0x000344d0
        /*4c30*/ 	.short	0x010a
        /*4c32*/ 	.byte	0x3f
	.zero		1


	//   ....[193]....
        /*4c34*/ 	.word	0x0001d9f0
        /*4c38*/ 	.word	0x00000003
        /*4c3c*/ 	.word	0x000344d8
        /*4c40*/ 	.short	0x010a
        /*4c42*/ 	.byte	0x3f
	.zero		1


	//   ....[194]....
        /*4c44*/ 	.word	0x0001da50
        /*4c48*/ 	.word	0x00000003
        /*4c4c*/ 	.word	0x000344c0
        /*4c50*/ 	.short	0x010a
        /*4c52*/ 	.byte	0x3f
	.zero		1


	//   ....[195]....
        /*4c54*/ 	.word	0x0001dab0
        /*4c58*/ 	.word	0x00000003
        /*4c5c*/ 	.word	0x000344c8
        /*4c60*/ 	.short	0x010a
        /*4c62*/ 	.byte	0x3f
	.zero		1


	//   ....[196]....
        /*4c64*/ 	.word	0x0001db10
        /*4c68*/ 	.word	0x00000003
        /*4c6c*/ 	.word	0x000344d0
        /*4c70*/ 	.short	0x010a
        /*4c72*/ 	.byte	0x3f
	.zero		1


	//   ....[197]....
        /*4c74*/ 	.word	0x0001dbe0
        /*4c78*/ 	.word	0x00000008
        /*4c7c*/ 	.word	0x00034490
        /*4c80*/ 	.short	0x010a
        /*4c82*/ 	.byte	0x3f
	.zero		1


	//   ....[198]....
        /*4c84*/ 	.word	0x0001dc30
        /*4c88*/ 	.word	0x00000003
        /*4c8c*/ 	.word	0x00034400
        /*4c90*/ 	.short	0x010a
        /*4c92*/ 	.byte	0x3f
	.zero		1


	//   ....[199]....
        /*4c94*/ 	.word	0x0001de40
        /*4c98*/ 	.word	0x00000007
        /*4c9c*/ 	.word	0x00000000
        /*4ca0*/ 	.short	0x010a
        /*4ca2*/ 	.byte	0x3f
	.zero		1


	//   ....[200]....
        /*4ca4*/ 	.word	0x0001de90
        /*4ca8*/ 	.word	0x0000000c
        /*4cac*/ 	.word	0x00034440
        /*4cb0*/ 	.short	0x010a
        /*4cb2*/ 	.byte	0x3f
	.zero		1


	//   ....[201]....
        /*4cb4*/ 	.word	0x0001dee0
        /*4cb8*/ 	.word	0x00000003
        /*4cbc*/ 	.word	0x00034440
        /*4cc0*/ 	.short	0x010a
        /*4cc2*/ 	.byte	0x3f
	.zero		1


	//   ....[202]....
        /*4cc4*/ 	.word	0x0001df30
        /*4cc8*/ 	.word	0x00000003
        /*4ccc*/ 	.word	0x00034440
        /*4cd0*/ 	.short	0x010a
        /*4cd2*/ 	.byte	0x3f
	.zero		1


	//   ....[203]....
        /*4cd4*/ 	.word	0x0001df80
        /*4cd8*/ 	.word	0x00000003
        /*4cdc*/ 	.word	0x00034440
        /*4ce0*/ 	.short	0x010a
        /*4ce2*/ 	.byte	0x3f
	.zero		1


	//   ....[204]....
        /*4ce4*/ 	.word	0x0001dfd0
        /*4ce8*/ 	.word	0x00000003
        /*4cec*/ 	.word	0x00034440
        /*4cf0*/ 	.short	0x010a
        /*4cf2*/ 	.byte	0x3f
	.zero		1


	//   ....[205]....
        /*4cf4*/ 	.word	0x0001e020
        /*4cf8*/ 	.word	0x00000003
        /*4cfc*/ 	.word	0x00034440
        /*4d00*/ 	.short	0x010a
        /*4d02*/ 	.byte	0x3f
	.zero		1


	//   ....[206]....
        /*4d04*/ 	.word	0x0001e070
        /*4d08*/ 	.word	0x00000003
        /*4d0c*/ 	.word	0x00034440
        /*4d10*/ 	.short	0x010a
        /*4d12*/ 	.byte	0x3f
	.zero		1


	//   ....[207]....
        /*4d14*/ 	.word	0x0001e0c0
        /*4d18*/ 	.word	0x00000003
        /*4d1c*/ 	.word	0x00034440
        /*4d20*/ 	.short	0x010a
        /*4d22*/ 	.byte	0x3f
	.zero		1


	//----- nvinfo : EIATTR_NUM_MBARRIERS
	.align		4
.L_39:
        /*4d24*/ 	.byte	0x03, 0x38
        /*4d26*/ 	.short	0x0022


	//----- nvinfo : EIATTR_EXIT_INSTR_OFFSETS
	.align		4
        /*4d28*/ 	.byte	0x04, 0x1c
        /*4d2a*/ 	.short	(.L_41 - .L_40)


	//   ....[0]....
.L_40:
        /*4d2c*/ 	.word	0x00002f80


	//   ....[1]....
        /*4d30*/ 	.word	0x000031b0


	//   ....[2]....
        /*4d34*/ 	.word	0x00003320


	//   ....[3]....
        /*4d38*/ 	.word	0x00016450


	//   ....[4]....
        /*4d3c*/ 	.word	0x000164f0


	//   ....[5]....
        /*4d40*/ 	.word	0x00018b80


	//   ....[6]....
        /*4d44*/ 	.word	0x0001a720


	//   ....[7]....
        /*4d48*/ 	.word	0x0001ca40


	//----- nvinfo : EIATTR_MAX_THREADS
	.align		4
.L_41:
        /*4d4c*/ 	.byte	0x04, 0x05
        /*4d4e*/ 	.short	(.L_43 - .L_42)
.L_42:
        /*4d50*/ 	.word	0x00000180
        /*4d54*/ 	.word	0x00000001
        /*4d58*/ 	.word	0x00000001


	//----- nvinfo : EIATTR_CRS_STACK_SIZE
	.align		4
.L_43:
        /*4d5c*/ 	.byte	0x04, 0x1e
        /*4d5e*/ 	.short	(.L_45 - .L_44)
.L_44:
        /*4d60*/ 	.word	0x00000000


	//----- nvinfo : EIATTR_CBANK_PARAM_SIZE
	.align		4
.L_45:
        /*4d64*/ 	.byte	0x03, 0x19
        /*4d66*/ 	.short	0x0770


	//----- nvinfo : EIATTR_PARAM_CBANK
	.align		4
        /*4d68*/ 	.byte	0x04, 0x0a
        /*4d6a*/ 	.short	(.L_47 - .L_46)
	.align		4
.L_46:
        /*4d6c*/ 	.word	index@(.nv.constant0._ZN7cutlass13device_kernelINS_4gemm6kernel13GemmUniversalINS1_17GroupProblemShapeIN4cute5tupleIJiiiEEEEENS1_10collective13CollectiveMmaINS1_39MainloopSm90ArrayTmaGmmaWarpSpecializedILi2ENS6_IJNS5_1CILi2EEENSC_ILi1EEESE_EEENS1_40KernelPtrArrayTmaWarpSpecializedPingpongEEENS6_IJNSC_ILi256EEENSC_ILi128EEESJ_EEENS_6half_tEPNS6_IJlSE_NSC_ILi0EEEEEESL_SO_NS5_8TiledMMAINS5_8MMA_AtomIJNS5_4SM904GMMA26MMA_64x128x16_F32F16F16_SSILNSS_5MajorE0ELSU_0ELNSS_7ScaleInE1ELSV_1EEEEEENS5_6LayoutINS6_IJSE_SE_SE_EEENS6_IJSM_SM_SM_EEEEENS6_IJNS5_10UnderscoreES12_S12_EEEEENS5_13SM90_TMA_LOADENS5_14ComposedLayoutINS5_7SwizzleILi3ELi4ELi3EEENS5_18smem_ptr_flag_bitsILi16EEENSY_INS6_IJNSC_ILi8EEENSC_ILi64EEEEEENS6_IJS1C_SE_EEEEEEEvNS5_8identityENS5_23SM90_TMA_LOAD_MULTICASTES1G_vS1H_EENS_8epilogue10collective18CollectiveEpilogueINS1K_30Sm90PtrArrayTmaWarpSpecializedILi4ELi2ELi16ELb1ELb0ELi2EEEJSK_NS6_IJS1C_NSC_ILi32EEEEEESL_PNS6_IJSE_lSM_EEESL_S1S_NS1K_6fusion15FusionCallbacksIS1O_NS1T_17LinearCombinationISL_fSL_fLNS_15FloatRoundStyleE2EEESK_S1Q_JEEES15_NS16_IS18_S1A_NSY_INS6_IJS1C_S1B_EEENS6_IJSE_S1C_EEEEEEENS5_17SM75_U16x8_LDSM_TENS5_14SM90_TMA_STOREES22_NS5_17SM90_U16x8_STSM_TENS5_9Copy_AtomIJNS5_17SM90_U32x4_STSM_NESL_EEEvEEEvvEEEEvNT_6ParamsE)
        /*4d70*/ 	.short	0x0210
        /*4d72*/ 	.short	0x0770


	//----- nvinfo : EIATTR_SW_WAR
	.align		4
.L_47:
        /*4d74*/ 	.byte	0x04, 0x36
        /*4d76*/ 	.short	(.L_49 - .L_48)
.L_48:
        /*4d78*/ 	.word	0x00000008
.L_49:


//--------------------- .nv.callgraph             --------------------------
	.section	.nv.callgraph,"",@"SHT_CUDA_CALLGRAPH"
	.align	4
	.sectionentsize	8
	.align		4
        /*0000*/ 	.word	0x00000000
	.align		4
        /*0004*/ 	.word	0xffffffff
	.align		4
        /*0008*/ 	.word	index@(_ZN7cutlass13device_kernelINS_4gemm6kernel13GemmUniversalINS1_17GroupProblemShapeIN4cute5tupleIJiiiEEEEENS1_10collective13CollectiveMmaINS1_39MainloopSm90ArrayTmaGmmaWarpSpecializedILi2ENS6_IJNS5_1CILi2EEENSC_ILi1EEESE_EEENS1_40KernelPtrArrayTmaWarpSpecializedPingpongEEENS6_IJNSC_ILi256EEENSC_ILi128EEESJ_EEENS_6half_tEPNS6_IJlSE_NSC_ILi0EEEEEESL_SO_NS5_8TiledMMAINS5_8MMA_AtomIJNS5_4SM904GMMA26MMA_64x128x16_F32F16F16_SSILNSS_5MajorE0ELSU_0ELNSS_7ScaleInE1ELSV_1EEEEEENS5_6LayoutINS6_IJSE_SE_SE_EEENS6_IJSM_SM_SM_EEEEENS6_IJNS5_10UnderscoreES12_S12_EEEEENS5_13SM90_TMA_LOADENS5_14ComposedLayoutINS5_7SwizzleILi3ELi4ELi3EEENS5_18smem_ptr_flag_bitsILi16EEENSY_INS6_IJNSC_ILi8EEENSC_ILi64EEEEEENS6_IJS1C_SE_EEEEEEEvNS5_8identityENS5_23SM90_TMA_LOAD_MULTICASTES1G_vS1H_EENS_8epilogue10collective18CollectiveEpilogueINS1K_30Sm90PtrArrayTmaWarpSpecializedILi4ELi2ELi16ELb1ELb0ELi2EEEJSK_NS6_IJS1C_NSC_ILi32EEEEEESL_PNS6_IJSE_lSM_EEESL_S1S_NS1K_6fusion15FusionCallbacksIS1O_NS1T_17LinearCombinationISL_fSL_fLNS_15FloatRoundStyleE2EEESK_S1Q_JEEES15_NS16_IS18_S1A_NSY_INS6_IJS1C_S1B_EEENS6_IJSE_S1C_EEEEEEENS5_17SM75_U16x8_LDSM_TENS5_14SM90_TMA_STOREES22_NS5_17SM90_U16x8_STSM_TENS5_9Copy_AtomIJNS5_17SM90_U32x4_STSM_NESL_EEEvEEEvvEEEEvNT_6ParamsE)
	.align		4
        /*000c*/ 	.word	index@(__assertfail)
	.align		4
        /*0010*/ 	.word	0x00000000
	.align		4
        /*0014*/ 	.word	0xfffffffe
	.align		4
        /*0018*/ 	.word	0x00000000
	.align		4
        /*001c*/ 	.word	0xfffffffd
	.align		4
        /*0020*/ 	.word	0x00000000
	.align		4
        /*0024*/ 	.word	0xfffffffc


//--------------------- .nv.constant4             --------------------------
	.section	.nv.constant4,"a",@progbits
	.align	8
	.align		8
.nv.constant4:
        /*0000*/ 	.dword	__assertfail
	.align		8
        /*0008*/ 	.dword	__unnamed_1
	.align		8
        /*0010*/ 	.dword	_ZN39_INTERNAL_44c21a22_4_k_cu_8854ea1a_28094cuda3std3__45__cpo5beginE
	.align		8
        /*0018*/ 	.dword	_ZN39_INTERNAL_44c21a22_4_k_cu_8854ea1a_28094cuda3std3__45__cpo3endE
	.align		8
        /*0020*/ 	.dword	_ZN39_INTERNAL_44c21a22_4_k_cu_8854ea1a_28094cuda3std3__45__cpo6cbeginE
	.align		8
        /*0028*/ 	.dword	_ZN39_INTERNAL_44c21a22_4_k_cu_8854ea1a_28094cuda3std3__45__cpo4cendE
	.align		8
        /*0030*/ 	.dword	_ZN39_INTERNAL_44c21a22_4_k_cu_8854ea1a_28094cuda3std3__441_GLOBAL__N__44c21a22_4_k_cu_8854ea1a_28096ignoreE
	.align		8
        /*0038*/ 	.dword	_ZN39_INTERNAL_44c21a22_4_k_cu_8854ea1a_28094cuda3std3__419piecewise_constructE
	.align		8
        /*0040*/ 	.dword	_ZN39_INTERNAL_44c21a22_4_k_cu_8854ea1a_28094cuda3std3__48in_placeE
	.align		8
        /*0048*/ 	.dword	_ZN39_INTERNAL_44c21a22_4_k_cu_8854ea1a_28094cuda3std6ranges3__45__cpo4swapE
	.align		8
        /*0050*/ 	.dword	_ZN39_INTERNAL_44c21a22_4_k_cu_8854ea1a_28094cuda3std6ranges3__45__cpo9iter_moveE
	.align		8
        /*0058*/ 	.dword	_ZN39_INTERNAL_44c21a22_4_k_cu_8854ea1a_28094cute7productE
	.align		8
        /*0060*/ 	.dword	_ZN39_INTERNAL_44c21a22_4_k_cu_8854ea1a_28094cute1_E
	.align		8
        /*0068*/ 	.dword	$str$24
	.align		8
        /*0070*/ 	.dword	$str$25


//--------------------- .text._ZN7cutlass13device_kernelINS_4gemm6kernel13GemmUniversalINS1_17GroupProblemShapeIN4cute5tupleIJiiiEEEEENS1_10collective13CollectiveMmaINS1_39MainloopSm90ArrayTmaGmmaWarpSpecializedILi2ENS6_IJNS5_1CILi2EEENSC_ILi1EEESE_EEENS1_40KernelPtrArrayTmaWarpSpecializedPingpongEEENS6_IJNSC_ILi256EEENSC_ILi128EEESJ_EEENS_6half_tEPNS6_IJlSE_NSC_ILi0EEEEEESL_SO_NS5_8TiledMMAINS5_8MMA_AtomIJNS5_4SM904GMMA26MMA_64x128x16_F32F16F16_SSILNSS_5MajorE0ELSU_0ELNSS_7ScaleInE1ELSV_1EEEEEENS5_6LayoutINS6_IJSE_SE_SE_EEENS6_IJSM_SM_SM_EEEEENS6_IJNS5_10UnderscoreES12_S12_EEEEENS5_13SM90_TMA_LOADENS5_14ComposedLayoutINS5_7SwizzleILi3ELi4ELi3EEENS5_18smem_ptr_flag_bitsILi16EEENSY_INS6_IJNSC_ILi8EEENSC_ILi64EEEEEENS6_IJS1C_SE_EEEEEEEvNS5_8identityENS5_23SM90_TMA_LOAD_MULTICASTES1G_vS1H_EENS_8epilogue10collective18CollectiveEpilogueINS1K_30Sm90PtrArrayTmaWarpSpecializedILi4ELi2ELi16ELb1ELb0ELi2EEEJSK_NS6_IJS1C_NSC_ILi32EEEEEESL_PNS6_IJSE_lSM_EEESL_S1S_NS1K_6fusion15FusionCallbacksIS1O_NS1T_17LinearCombinationISL_fSL_fLNS_15FloatRoundStyleE2EEESK_S1Q_JEEES15_NS16_IS18_S1A_NSY_INS6_IJS1C_S1B_EEENS6_IJSE_S1C_EEEEEEENS5_17SM75_U16x8_LDSM_TENS5_14SM90_TMA_STOREES22_NS5_17SM90_U16x8_STSM_TENS5_9Copy_AtomIJNS5_17SM90_U32x4_STSM_NESL_EEEvEEEvvEEEEvNT_6ParamsE --------------------------
	.section	.text._ZN7cutlass13device_kernelINS_4gemm6kernel13GemmUniversalINS1_17GroupProblemShapeIN4cute5tupleIJiiiEEEEENS1_10collective13CollectiveMmaINS1_39MainloopSm90ArrayTmaGmmaWarpSpecializedILi2ENS6_IJNS5_1CILi2EEENSC_ILi1EEESE_EEENS1_40KernelPtrArrayTmaWarpSpecializedPingpongEEENS6_IJNSC_ILi256EEENSC_ILi128EEESJ_EEENS_6half_tEPNS6_IJlSE_NSC_ILi0EEEEEESL_SO_NS5_8TiledMMAINS5_8MMA_AtomIJNS5_4SM904GMMA26MMA_64x128x16_F32F16F16_SSILNSS_5MajorE0ELSU_0ELNSS_7ScaleInE1ELSV_1EEEEEENS5_6LayoutINS6_IJSE_SE_SE_EEENS6_IJSM_SM_SM_EEEEENS6_IJNS5_10UnderscoreES12_S12_EEEEENS5_13SM90_TMA_LOADENS5_14ComposedLayoutINS5_7SwizzleILi3ELi4ELi3EEENS5_18smem_ptr_flag_bitsILi16EEENSY_INS6_IJNSC_ILi8EEENSC_ILi64EEEEEENS6_IJS1C_SE_EEEEEEEvNS5_8identityENS5_23SM90_TMA_LOAD_MULTICASTES1G_vS1H_EENS_8epilogue10collective18CollectiveEpilogueINS1K_30Sm90PtrArrayTmaWarpSpecializedILi4ELi2ELi16ELb1ELb0ELi2EEEJSK_NS6_IJS1C_NSC_ILi32EEEEEESL_PNS6_IJSE_lSM_EEESL_S1S_NS1K_6fusion15FusionCallbacksIS1O_NS1T_17LinearCombinationISL_fSL_fLNS_15FloatRoundStyleE2EEESK_S1Q_JEEES15_NS16_IS18_S1A_NSY_INS6_IJS1C_S1B_EEENS6_IJSE_S1C_EEEEEEENS5_17SM75_U16x8_LDSM_TENS5_14SM90_TMA_STOREES22_NS5_17SM90_U16x8_STSM_TENS5_9Copy_AtomIJNS5_17SM90_U32x4_STSM_NESL_EEEvEEEvvEEEEvNT_6ParamsE,"ax",@progbits
	.align	128
.text._ZN7cutlass13device_kernelINS_4gemm6kernel13GemmUniversalINS1_17GroupProblemShapeIN4cute5tupleIJiiiEEEEENS1_10collective13CollectiveMmaINS1_39MainloopSm90ArrayTmaGmmaWarpSpecializedILi2ENS6_IJNS5_1CILi2EEENSC_ILi1EEESE_EEENS1_40KernelPtrArrayTmaWarpSpecializedPingpongEEENS6_IJNSC_ILi256EEENSC_ILi128EEESJ_EEENS_6half_tEPNS6_IJlSE_NSC_ILi0EEEEEESL_SO_NS5_8TiledMMAINS5_8MMA_AtomIJNS5_4SM904GMMA26MMA_64x128x16_F32F16F16_SSILNSS_5MajorE0ELSU_0ELNSS_7ScaleInE1ELSV_1EEEEEENS5_6LayoutINS6_IJSE_SE_SE_EEENS6_IJSM_SM_SM_EEEEENS6_IJNS5_10UnderscoreES12_S12_EEEEENS5_13SM90_TMA_LOADENS5_14ComposedLayoutINS5_7SwizzleILi3ELi4ELi3EEENS5_18smem_ptr_flag_bitsILi16EEENSY_INS6_IJNSC_ILi8EEENSC_ILi64EEEEEENS6_IJS1C_SE_EEEEEEEvNS5_8identityENS5_23SM90_TMA_LOAD_MULTICASTES1G_vS1H_EENS_8epilogue10collective18CollectiveEpilogueINS1K_30Sm90PtrArrayTmaWarpSpecializedILi4ELi2ELi16ELb1ELb0ELi2EEEJSK_NS6_IJS1C_NSC_ILi32EEEEEESL_PNS6_IJSE_lSM_EEESL_S1S_NS1K_6fusion15FusionCallbacksIS1O_NS1T_17LinearCombinationISL_fSL_fLNS_15FloatRoundStyleE2EEESK_S1Q_JEEES15_NS16_IS18_S1A_NSY_INS6_IJS1C_S1B_EEENS6_IJSE_S1C_EEEEEEENS5_17SM75_U16x8_LDSM_TENS5_14SM90_TMA_STOREES22_NS5_17SM90_U16x8_STSM_TENS5_9Copy_AtomIJNS5_17SM90_U32x4_STSM_NESL_EEEvEEEvvEEEEvNT_6ParamsE:
        .type           _ZN7cutlass13device_kernelINS_4gemm6kernel13GemmUniversalINS1_17GroupProblemShapeIN4cute5tupleIJiiiEEEEENS1_10collective13CollectiveMmaINS1_39MainloopSm90ArrayTmaGmmaWarpSpecializedILi2ENS6_IJNS5_1CILi2EEENSC_ILi1EEESE_EEENS1_40KernelPtrArrayTmaWarpSpecializedPingpongEEENS6_IJNSC_ILi256EEENSC_ILi128EEESJ_EEENS_6half_tEPNS6_IJlSE_NSC_ILi0EEEEEESL_SO_NS5_8TiledMMAINS5_8MMA_AtomIJNS5_4SM904GMMA26MMA_64x128x16_F32F16F16_SSILNSS_5MajorE0ELSU_0ELNSS_7ScaleInE1ELSV_1EEEEEENS5_6LayoutINS6_IJSE_SE_SE_EEENS6_IJSM_SM_SM_EEEEENS6_IJNS5_10UnderscoreES12_S12_EEEEENS5_13SM90_TMA_LOADENS5_14ComposedLayoutINS5_7SwizzleILi3ELi4ELi3EEENS5_18smem_ptr_flag_bitsILi16EEENSY_INS6_IJNSC_ILi8EEENSC_ILi64EEEEEENS6_IJS1C_SE_EEEEEEEvNS5_8identityENS5_23SM90_TMA_LOAD_MULTICASTES1G_vS1H_EENS_8epilogue10collective18CollectiveEpilogueINS1K_30Sm90PtrArrayTmaWarpSpecializedILi4ELi2ELi16ELb1ELb0ELi2EEEJSK_NS6_IJS1C_NSC_ILi32EEEEEESL_PNS6_IJSE_lSM_EEESL_S1S_NS1K_6fusion15FusionCallbacksIS1O_NS1T_17LinearCombinationISL_fSL_fLNS_15FloatRoundStyleE2EEESK_S1Q_JEEES15_NS16_IS18_S1A_NSY_INS6_IJS1C_S1B_EEENS6_IJSE_S1C_EEEEEEENS5_17SM75_U16x8_LDSM_TENS5_14SM90_TMA_STOREES22_NS5_17SM90_U16x8_STSM_TENS5_9Copy_AtomIJNS5_17SM90_U32x4_STSM_NESL_EEEvEEEvvEEEEvNT_6ParamsE,@function
        .size           _ZN7cutlass13device_kernelINS_4gemm6kernel13GemmUniversalINS1_17GroupProblemShapeIN4cute5tupleIJiiiEEEEENS1_10collective13CollectiveMmaINS1_39MainloopSm90ArrayTmaGmmaWarpSpecializedILi2ENS6_IJNS5_1CILi2EEENSC_ILi1EEESE_EEENS1_40KernelPtrArrayTmaWarpSpecializedPingpongEEENS6_IJNSC_ILi256EEENSC_ILi128EEESJ_EEENS_6half_tEPNS6_IJlSE_NSC_ILi0EEEEEESL_SO_NS5_8TiledMMAINS5_8MMA_AtomIJNS5_4SM904GMMA26MMA_64x128x16_F32F16F16_SSILNSS_5MajorE0ELSU_0ELNSS_7ScaleInE1ELSV_1EEEEEENS5_6LayoutINS6_IJSE_SE_SE_EEENS6_IJSM_SM_SM_EEEEENS6_IJNS5_10UnderscoreES12_S12_EEEEENS5_13SM90_TMA_LOADENS5_14ComposedLayoutINS5_7SwizzleILi3ELi4ELi3EEENS5_18smem_ptr_flag_bitsILi16EEENSY_INS6_IJNSC_ILi8EEENSC_ILi64EEEEEENS6_IJS1C_SE_EEEEEEEvNS5_8identityENS5_23SM90_TMA_LOAD_MULTICASTES1G_vS1H_EENS_8epilogue10collective18CollectiveEpilogueINS1K_30Sm90PtrArrayTmaWarpSpecializedILi4ELi2ELi16ELb1ELb0ELi2EEEJSK_NS6_IJS1C_NSC_ILi32EEEEEESL_PNS6_IJSE_lSM_EEESL_S1S_NS1K_6fusion15FusionCallbacksIS1O_NS1T_17LinearCombinationISL_fSL_fLNS_15FloatRoundStyleE2EEESK_S1Q_JEEES15_NS16_IS18_S1A_NSY_INS6_IJS1C_S1B_EEENS6_IJSE_S1C_EEEEEEENS5_17SM75_U16x8_LDSM_TENS5_14SM90_TMA_STOREES22_NS5_17SM90_U16x8_STSM_TENS5_9Copy_AtomIJNS5_17SM90_U32x4_STSM_NESL_EEEvEEEvvEEEEvNT_6ParamsE,(.L_x_428 - _ZN7cutlass13device_kernelINS_4gemm6kernel13GemmUniversalINS1_17GroupProblemShapeIN4cute5tupleIJiiiEEEEENS1_10collective13CollectiveMmaINS1_39MainloopSm90ArrayTmaGmmaWarpSpecializedILi2ENS6_IJNS5_1CILi2EEENSC_ILi1EEESE_EEENS1_40KernelPtrArrayTmaWarpSpecializedPingpongEEENS6_IJNSC_ILi256EEENSC_ILi128EEESJ_EEENS_6half_tEPNS6_IJlSE_NSC_ILi0EEEEEESL_SO_NS5_8TiledMMAINS5_8MMA_AtomIJNS5_4SM904GMMA26MMA_64x128x16_F32F16F16_SSILNSS_5MajorE0ELSU_0ELNSS_7ScaleInE1ELSV_1EEEEEENS5_6LayoutINS6_IJSE_SE_SE_EEENS6_IJSM_SM_SM_EEEEENS6_IJNS5_10UnderscoreES12_S12_EEEEENS5_13SM90_TMA_LOADENS5_14ComposedLayoutINS5_7SwizzleILi3ELi4ELi3EEENS5_18smem_ptr_flag_bitsILi16EEENSY_INS6_IJNSC_ILi8EEENSC_ILi64EEEEEENS6_IJS1C_SE_EEEEEEEvNS5_8identityENS5_23SM90_TMA_LOAD_MULTICASTES1G_vS1H_EENS_8epilogue10collective18CollectiveEpilogueINS1K_30Sm90PtrArrayTmaWarpSpecializedILi4ELi2ELi16ELb1ELb0ELi2EEEJSK_NS6_IJS1C_NSC_ILi32EEEEEESL_PNS6_IJSE_lSM_EEESL_S1S_NS1K_6fusion15FusionCallbacksIS1O_NS1T_17LinearCombinationISL_fSL_fLNS_15FloatRoundStyleE2EEESK_S1Q_JEEES15_NS16_IS18_S1A_NSY_INS6_IJS1C_S1B_EEENS6_IJSE_S1C_EEEEEEENS5_17SM75_U16x8_LDSM_TENS5_14SM90_TMA_STOREES22_NS5_17SM90_U16x8_STSM_TENS5_9Copy_AtomIJNS5_17SM90_U32x4_STSM_NESL_EEEvEEEvvEEEEvNT_6ParamsE)
        .other          _ZN7cutlass13device_kernelINS_4gemm6kernel13GemmUniversalINS1_17GroupProblemShapeIN4cute5tupleIJiiiEEEEENS1_10collective13CollectiveMmaINS1_39MainloopSm90ArrayTmaGmmaWarpSpecializedILi2ENS6_IJNS5_1CILi2EEENSC_ILi1EEESE_EEENS1_40KernelPtrArrayTmaWarpSpecializedPingpongEEENS6_IJNSC_ILi256EEENSC_ILi128EEESJ_EEENS_6half_tEPNS6_IJlSE_NSC_ILi0EEEEEESL_SO_NS5_8TiledMMAINS5_8MMA_AtomIJNS5_4SM904GMMA26MMA_64x128x16_F32F16F16_SSILNSS_5MajorE0ELSU_0ELNSS_7ScaleInE1ELSV_1EEEEEENS5_6LayoutINS6_IJSE_SE_SE_EEENS6_IJSM_SM_SM_EEEEENS6_IJNS5_10UnderscoreES12_S12_EEEEENS5_13SM90_TMA_LOADENS5_14ComposedLayoutINS5_7SwizzleILi3ELi4ELi3EEENS5_18smem_ptr_flag_bitsILi16EEENSY_INS6_IJNSC_ILi8EEENSC_ILi64EEEEEENS6_IJS1C_SE_EEEEEEEvNS5_8identityENS5_23SM90_TMA_LOAD_MULTICASTES1G_vS1H_EENS_8epilogue10collective18CollectiveEpilogueINS1K_30Sm90PtrArrayTmaWarpSpecializedILi4ELi2ELi16ELb1ELb0ELi2EEEJSK_NS6_IJS1C_NSC_ILi32EEEEEESL_PNS6_IJSE_lSM_EEESL_S1S_NS1K_6fusion15FusionCallbacksIS1O_NS1T_17LinearCombinationISL_fSL_fLNS_15FloatRoundStyleE2EEESK_S1Q_JEEES15_NS16_IS18_S1A_NSY_INS6_IJS1C_S1B_EEENS6_IJSE_S1C_EEEEEEENS5_17SM75_U16x8_LDSM_TENS5_14SM90_TMA_STOREES22_NS5_17SM90_U16x8_STSM_TENS5_9Copy_AtomIJNS5_17SM90_U32x4_STSM_NESL_EEEvEEEvvEEEEvNT_6ParamsE,@"STO_CUDA_ENTRY STV_DEFAULT"
_ZN7cutlass13device_kernelINS_4gemm6kernel13GemmUniversalINS1_17GroupProblemShapeIN4cute5tupleIJiiiEEEEENS1_10collective13CollectiveMmaINS1_39MainloopSm90ArrayTmaGmmaWarpSpecializedILi2ENS6_IJNS5_1CILi2EEENSC_ILi1EEESE_EEENS1_40KernelPtrArrayTmaWarpSpecializedPingpongEEENS6_IJNSC_ILi256EEENSC_ILi128EEESJ_EEENS_6half_tEPNS6_IJlSE_NSC_ILi0EEEEEESL_SO_NS5_8TiledMMAINS5_8MMA_AtomIJNS5_4SM904GMMA26MMA_64x128x16_F32F16F16_SSILNSS_5MajorE0ELSU_0ELNSS_7ScaleInE1ELSV_1EEEEEENS5_6LayoutINS6_IJSE_SE_SE_EEENS6_IJSM_SM_SM_EEEEENS6_IJNS5_10UnderscoreES12_S12_EEEEENS5_13SM90_TMA_LOADENS5_14ComposedLayoutINS5_7SwizzleILi3ELi4ELi3EEENS5_18smem_ptr_flag_bitsILi16EEENSY_INS6_IJNSC_ILi8EEENSC_ILi64EEEEEENS6_IJS1C_SE_EEEEEEEvNS5_8identityENS5_23SM90_TMA_LOAD_MULTICASTES1G_vS1H_EENS_8epilogue10collective18CollectiveEpilogueINS1K_30Sm90PtrArrayTmaWarpSpecializedILi4ELi2ELi16ELb1ELb0ELi2EEEJSK_NS6_IJS1C_NSC_ILi32EEEEEESL_PNS6_IJSE_lSM_EEESL_S1S_NS1K_6fusion15FusionCallbacksIS1O_NS1T_17LinearCombinationISL_fSL_fLNS_15FloatRoundStyleE2EEESK_S1Q_JEEES15_NS16_IS18_S1A_NSY_INS6_IJS1C_S1B_EEENS6_IJSE_S1C_EEEEEEENS5_17SM75_U16x8_LDSM_TENS5_14SM90_TMA_STOREES22_NS5_17SM90_U16x8_STSM_TENS5_9Copy_AtomIJNS5_17SM90_U32x4_STSM_NESL_EEEvEEEvvEEEEvNT_6ParamsE:
[----:B------:R-:W1:Y:S02]  /*0000*/  LDC R1, c[0x0][0x28] ;  /* 0x00000a00ff017b82 */ /* 0x000e640000000800 */
[----:B-1----:R-:W-:-:S06]  /*0010*/  VIADD R1, R1, 0xfffff728 ;  /* 0xfffff72801017836 */ /* 0x002fcc0000000000 */
[----:B------:R-:W1:Y:S01]  /*0020*/  LDC.64 R4, c[0x0][0x918] ;  /* 0x00024600ff047b82 */ /* 0x000e620000000a00 */
[----:B------:R-:W-:Y:S01]  /*0030*/  ULDC.64 UR38, c[0x0][0x208] ;  /* 0x0000820000267ab9 */ /* 0x000fe20000000a00 */
[----:B------:R-:W2:Y:S01]  /*0040*/  S2R R20, SR_TID.X ;  /* 0x0000000000147919 */ /* 0x000ea20000002100 */
[----:B------:R-:W-:Y:S01]  /*0050*/  ULDC UR4, c[0x0][0x910] ;  /* 0x0002440000047ab9 */ /* 0x000fe20000000800 */
[----:B------:R-:W-:Y:S01]  /*0060*/  ULDC.64 UR20, c[0x0][0x8d0] ;  /* 0x0002340000147ab9 */ /* 0x000fe20000000a00 */
[----:B------:R-:W-:Y:S01]  /*0070*/  ULDC.64 UR14, c[0x0][0x8c8] ;  /* 0x00023200000e7ab9 */ /* 0x000fe20000000a00 */
[----:B------:R-:W-:Y:S01]  /*0080*/  MOV R8, RZ ;  /* 0x000000ff00087202 */ /* 0x000fe20000000f00 */
[----:B------:R-:W-:Y:S01]  /*0090*/  IMAD.MOV.U32 R0, RZ, RZ, RZ ;  /* 0x000000ffff007224 */ /* 0x000fe200078e00ff */
[----:B------:R-:W3:Y:S01]  /*00a0*/  S2UR UR25, SR_CTAID.Y ;  /* 0x00000000001979c3 */ /* 0x000ee20000002600 */
[----:B------:R-:W-:Y:S01]  /*00b0*/  ULDC.64 UR16, c[0x0][0x8e0] ;  /* 0x0002380000107ab9 */ /* 0x000fe20000000a00 */
[----:B------:R-:W-:Y:S01]  /*00c0*/  ULDC.64 UR22, c[0x0][0x8e8] ;  /* 0x00023a0000167ab9 */ /* 0x000fe20000000a00 */
[----:B-1----:R-:W4:Y:S01]  /*00d0*/  LDG.E R7, desc[UR38][R4.64] ;  /* 0x0000002604077981 */ /* 0x002f22000c1e1900 */
[----:B------:R-:W-:-:S03]  /*00e0*/  IMAD.U32 R12, RZ, RZ, UR4 ;  /* 0x00000004ff0c7e24 */ /* 0x000fc6000f8e00ff */
[----:B------:R-:W4:Y:S01]  /*00f0*/  LDG.E R6, desc[UR38][R4.64+0x4] ;  /* 0x0000042604067981 */ /* 0x000f22000c1e1900 */
[----:B--2---:R-:W-:Y:S01]  /*0100*/  LOP3.LUT R21, R20, 0x1f, RZ, 0xc0, !PT ;  /* 0x0000001f14157812 */ /* 0x004fe200078ec0ff */
[----:B------:R-:W-:Y:S01]  /*0110*/  UISETP.NE.U32.AND UP0, UPT, UR20, URZ, UPT ;  /* 0x0000003f1400728c */ /* 0x000fe2000bf05070 */
[----:B------:R-:W1:Y:S01]  /*0120*/  S2UR UR52, SR_CTAID.X ;  /* 0x00000000003479c3 */ /* 0x000e620000002500 */
[----:B------:R-:W-:Y:S01]  /*0130*/  ULDC UR4, c[0x0][0x908] ;  /* 0x0002420000047ab9 */ /* 0x000fe20000000800 */
[----:B------:R-:W-:Y:S01]  /*0140*/  ISETP.GE.AND P0, PT, R21, R12, PT ;  /* 0x0000000c1500720c */ /* 0x000fe20003f06270 */
[----:B------:R-:W-:Y:S02]  /*0150*/  UISETP.NE.AND.EX UP0, UPT, UR21, URZ, UPT, UP0 ;  /* 0x0000003f1500728c */ /* 0x000fe4000bf05300 */
[----:B------:R-:W-:-:S09]  /*0160*/  UISETP.NE.AND UP3, UPT, UR4, 0x1, UPT ;  /* 0x000000010400788c */ /* 0x000fd2000bf65270 */
[----:B------:R-:W-:Y:S01]  /*0170*/  @UP0 ULDC UR24, c[0x0][0x8dc] ;  /* 0x0002370000180ab9 */ /* 0x000fe20000000800 */
[----:B------:R-:W2:Y:S01]  /*0180*/  @!P0 LDC.64 R2, c[0x0][0x918] ;  /* 0x00024600ff028b82 */ /* 0x000ea20000000a00 */
[----:B---3--:R-:W-:Y:S01]  /*0190*/  @UP3 UMOV UR6, UR25 ;  /* 0x0000001900063c82 */ /* 0x008fe20008000000 */
[----:B------:R-:W-:Y:S01]  /*01a0*/  @UP3 ULDC UR8, c[0x0][0x10] ;  /* 0x0000040000083ab9 */ /* 0x000fe20000000800 */
[----:B------:R-:W-:Y:S01]  /*01b0*/  @UP3 UMOV UR4, UR6 ;  /* 0x0000000600043c82 */ /* 0x000fe20008000000 */
[----:B------:R-:W-:Y:S01]  /*01c0*/  @UP3 UMOV UR5, URZ ;  /* 0x0000003f00053c82 */ /* 0x000fe20008000000 */
[----:B------:R-:W-:Y:S01]  /*01d0*/  @!UP3 UMOV UR6, UR25 ;  /* 0x000000190006bc82 */ /* 0x000fe20008000000 */
[----:B-1----:R-:W-:Y:S01]  /*01e0*/  @UP3 UIMAD.WIDE.U32 UR8, UR52, UR8, UR4 ;  /* 0x00000008340832a5 */ /* 0x002fe2000f8e0004 */
[----:B------:R-:W-:Y:S01]  /*01f0*/  @UP3 UMOV UR7, URZ ;  /* 0x0000003f00073c82 */ /* 0x000fe20008000000 */
[----:B--2---:R-:W-:-:S05]  /*0200*/  @!P0 IMAD.WIDE.U32 R2, R21, 0xc, R2 ;  /* 0x0000000c15028825 */ /* 0x004fca00078e0002 */
[----:B------:R1:W5:Y:S04]  /*0210*/  @!P0 LDG.E R8, desc[UR38][R2.64] ;  /* 0x0000002602088981 */ /* 0x000368000c1e1900 */
[----:B------:R1:W5:Y:S01]  /*0220*/  @!P0 LDG.E R0, desc[UR38][R2.64+0x4] ;  /* 0x0000042602008981 */ /* 0x000362000c1e1900 */
[----:B------:R-:W-:Y:S01]  /*0230*/  ISETP.NE.U32.AND P0, PT, RZ, UR22, PT ;  /* 0x00000016ff007c0c */ /* 0x000fe2000bf05070 */
[----:B------:R-:W-:-:S03]  /*0240*/  @!UP3 ULDC UR10, c[0x0][0xc] ;  /* 0x00000300000abab9 */ /* 0x000fc60000000800 */
[----:B------:R-:W-:Y:S01]  /*0250*/  ISETP.NE.AND.EX P0, PT, RZ, UR23, PT, P0 ;  /* 0x00000017ff007c0c */ /* 0x000fe2000bf05300 */
[----:B------:R-:W-:Y:S01]  /*0260*/  UMOV UR53, URZ ;  /* 0x0000003f00357c82 */ /* 0x000fe20008000000 */
[----:B------:R-:W-:Y:S01]  /*0270*/  @UP3 UIADD3 UR7, UR9, UR7, URZ ;  /* 0x0000000709073290 */ /* 0x000fe2000fffe03f */
[----:B----4-:R-:W-:Y:S02]  /*0280*/  R2UR UR12, R7 ;  /* 0x00000000070c72ca */ /* 0x010fe400000e0000 */
[----:B------:R-:W-:-:S11]  /*0290*/  R2UR UR26, R6 ;  /* 0x00000000061a72ca */ /* 0x000fd600000e0000 */
[----:B------:R-:W-:-:S04]  /*02a0*/  UIADD3 UR11, UP1, UR12, UR14, URZ ;  /* 0x0000000e0c0b7290 */ /* 0x000fc8000ff3e03f */
[----:B------:R-:W-:Y:S02]  /*02b0*/  ULEA.HI.X.SX32 UR12, UR12, UR15, 0x1, UP1 ;  /* 0x0000000f0c0c7291 */ /* 0x000fe400088f0e3f */
[----:B------:R-:W-:-:S04]  /*02c0*/  UIADD3 UR11, UP1, UR11, -0x1, URZ ;  /* 0xffffffff0b0b7890 */ /* 0x000fc8000ff3e03f */
[----:B------:R-:W-:Y:S02]  /*02d0*/  UIADD3.X UR12, UR12, -0x1, URZ, UP1, !UPT ;  /* 0xffffffff0c0c7890 */ /* 0x000fe40008ffe43f */
[----:B------:R-:W-:-:S04]  /*02e0*/  @UP0 UIADD3 UR24, UP1, UR11, UR24, URZ ;  /* 0x000000180b180290 */ /* 0x000fc8000ff3e03f */
[----:B------:R-:W-:Y:S02]  /*02f0*/  @UP0 UIADD3.X UR27, URZ, UR12, URZ, UP1, !UPT ;  /* 0x0000000c3f1b0290 */ /* 0x000fe40008ffe43f */
[----:B------:R-:W-:Y:S02]  /*0300*/  UIADD3 UR13, UP1, UR26, UR16, URZ ;  /* 0x000000101a0d7290 */ /* 0x000fe4000ff3e03f */
[----:B------:R-:W-:Y:S02]  /*0310*/  @UP0 UIMAD.WIDE.U32 UR18, UR27, UR20, URZ ;  /* 0x000000141b1202a5 */ /* 0x000fe4000f8e003f */
[----:B------:R-:W-:Y:S02]  /*0320*/  ULEA.HI.X.SX32 UR26, UR26, UR17, 0x1, UP1 ;  /* 0x000000111a1a7291 */ /* 0x000fe400088f0e3f */
[----:B------:R-:W-:Y:S02]  /*0330*/  @UP0 UIMAD.WIDE.U32 UR18, UP1, UR24, UR21, UR18 ;  /* 0x00000015181202a5 */ /* 0x000fe4000f820012 */
[----:B------:R-:W-:-:S02]  /*0340*/  @UP0 UIMAD.WIDE.U32 UR4, UR24, UR20, URZ ;  /* 0x00000014180402a5 */ /* 0x000fc4000f8e003f */
[----:B------:R-:W-:Y:S02]  /*0350*/  @UP0 UIADD3.X UR25, URZ, URZ, URZ, UP1, !UPT ;  /* 0x0000003f3f190290 */ /* 0x000fe40008ffe43f */
[----:B------:R-:W-:Y:S01]  /*0360*/  @UP0 UIADD3 URZ, UP1, UR5, UR18, URZ ;  /* 0x00000012053f0290 */ /* 0x000fe2000ff3e03f */
[----:B------:R-:W-:Y:S01]  /*0370*/  @UP0 UMOV UR24, UR19 ;  /* 0x0000001300180c82 */ /* 0x000fe20008000000 */
[----:B------:R-:W-:Y:S02]  /*0380*/  @!UP3 UIMAD.WIDE.U32 UR4, UR10, UR6, UR52 ;  /* 0x000000060a04b2a5 */ /* 0x000fe4000f8e0034 */
[----:B------:R-:W-:Y:S02]  /*0390*/  @UP0 UIMAD.WIDE.U32.X UR18, UR27, UR21, UR24, UP1 ;  /* 0x000000151b1202a5 */ /* 0x000fe400088e0418 */
[----:B------:R-:W-:-:S03]  /*03a0*/  UIADD3 UR13, UP2, UR13, -0x1, URZ ;  /* 0xffffffff0d0d7890 */ /* 0x000fc6000ff5e03f */
[----:B------:R-:W-:Y:S01]  /*03b0*/  @!UP3 UMOV UR8, UR4 ;  /* 0x000000040008bc82 */ /* 0x000fe20008000000 */
[----:B------:R-:W-:Y:S01]  /*03c0*/  UIADD3.X UR24, UR26, -0x1, URZ, UP2, !UPT ;  /* 0xffffffff1a187890 */ /* 0x000fe200097fe43f */
[----:B------:R-:W-:Y:S01]  /*03d0*/  @!UP3 UMOV UR7, UR5 ;  /* 0x000000050007bc82 */ /* 0x000fe20008000000 */
[----:B------:R-:W-:Y:S01]  /*03e0*/  @UP0 UMOV UR11, UR18 ;  /* 0x00000012000b0c82 */ /* 0x000fe20008000000 */
[----:B------:R-:W-:Y:S01]  /*03f0*/  @UP0 UMOV UR12, UR19 ;  /* 0x00000013000c0c82 */ /* 0x000fe20008000000 */
[----:B-1----:R-:W-:Y:S08]  /*0400*/  @!P0 BRA `(.L_x_0) ;  /* 0x0000000000308947 */ /* 0x002ff00003800000 */
[----:B------:R-:W-:Y:S02]  /*0410*/  ULDC UR9, c[0x0][0x8f4] ;  /* 0x00023d0000097ab9 */ /* 0x000fe40000000800 */
[----:B------:R-:W-:-:S04]  /*0420*/  UIADD3 UR9, UP1, UR13, UR9, URZ ;  /* 0x000000090d097290 */ /* 0x000fc8000ff3e03f */
[----:B------:R-:W-:-:S04]  /*0430*/  UIADD3.X UR10, URZ, UR24, URZ, UP1, !UPT ;  /* 0x000000183f0a7290 */ /* 0x000fc80008ffe43f */
[----:B------:R-:W-:-:S04]  /*0440*/  UIMAD.WIDE.U32 UR4, UR10, UR22, URZ ;  /* 0x000000160a0472a5 */ /* 0x000fc8000f8e003f */
[----:B------:R-:W-:Y:S02]  /*0450*/  UIMAD.WIDE.U32 UR18, UP1, UR9, UR23, UR4 ;  /* 0x00000017091272a5 */ /* 0x000fe4000f820004 */
[----:B------:R-:W-:Y:S02]  /*0460*/  UIMAD.WIDE.U32 UR4, UR9, UR22, URZ ;  /* 0x00000016090472a5 */ /* 0x000fe4000f8e003f */
[----:B------:R-:W-:Y:S02]  /*0470*/  UIADD3.X UR25, URZ, URZ, URZ, UP1, !UPT ;  /* 0x0000003f3f197290 */ /* 0x000fe40008ffe43f */
[----:B------:R-:W-:Y:S01]  /*0480*/  UIADD3 URZ, UP1, UR5, UR18, URZ ;  /* 0x00000012053f7290 */ /* 0x000fe2000ff3e03f */
[----:B------:R-:W-:-:S03]  /*0490*/  UMOV UR24, UR19 ;  /* 0x0000001300187c82 */ /* 0x000fc60008000000 */
[----:B------:R-:W-:-:S07]  /*04a0*/  UIMAD.WIDE.U32.X UR4, UR10, UR23, UR24, UP1 ;  /* 0x000000170a0472a5 */ /* 0x000fce00088e0418 */
[----:B------:R-:W-:Y:S01]  /*04b0*/  UMOV UR13, UR4 ;  /* 0x00000004000d7c82 */ /* 0x000fe20008000000 */
[----:B------:R-:W-:-:S05]  /*04c0*/  UMOV UR24, UR5 ;  /* 0x0000000500187c82 */ /* 0x000fca0008000000 */
.L_x_0:
[----:B------:R-:W-:Y:S01]  /*04d0*/  ULDC UR9, c[0x0][0x934] ;  /* 0x00024d0000097ab9 */ /* 0x000fe20000000800 */
[----:B------:R-:W-:Y:S01]  /*04e0*/  ULDC UR10, c[0x0][0x904] ;  /* 0x00024100000a7ab9 */ /* 0x000fe20000000800 */
[----:B------:R-:W-:Y:S01]  /*04f0*/  ULDC UR4, c[0x0][0x938] ;  /* 0x00024e0000047ab9 */ /* 0x000fe20000000800 */
[----:B------:R-:W-:Y:S01]  /*0500*/  USHF.L.U32 UR9, UR9, UR10, URZ ;  /* 0x0000000a09097299 */ /* 0x000fe2000800063f */
[----:B------:R-:W-:Y:S01]  /*0510*/  SHF.R.U32.HI R24, RZ, 0x5, R20 ;  /* 0x00000005ff187819 */ /* 0x000fe20000011614 */
[----:B------:R-:W-:Y:S01]  /*0520*/  USHF.L.U32 UR10, UR4, UR10, URZ ;  /* 0x0000000a040a7299 */ /* 0x000fe2000800063f */
[----:B------:R-:W-:Y:S01]  /*0530*/  ULDC UR26, c[0x0][0x8d8] ;  /* 0x00023600001a7ab9 */ /* 0x000fe20000000800 */
[----:B------:R-:W-:Y:S02]  /*0540*/  ULDC UR30, c[0x0][0x8f0] ;  /* 0x00023c00001e7ab9 */ /* 0x000fe40000000800 */
[----:B------:R-:W-:Y:S01]  /*0550*/  IMAD.U32 R10, RZ, RZ, UR9 ;  /* 0x00000009ff0a7e24 */ /* 0x000fe2000f8e00ff */
[----:B------:R-:W-:Y:S01]  /*0560*/  USHF.R.U64 UR18, UR11, UR26, UR12 ;  /* 0x0000001a0b127299 */ /* 0x000fe2000800120c */
[----:B------:R-:W-:Y:S01]  /*0570*/  MOV R9, UR10 ;  /* 0x0000000a00097c02 */ /* 0x000fe20008000f00 */
[----:B------:R-:W-:-:S02]  /*0580*/  USHF.R.U64 UR11, UR13, UR30, UR24 ;  /* 0x0000001e0d0b7299 */ /* 0x000fc40008001218 */
[----:B------:R-:W-:Y:S01]  /*0590*/  IABS R2, R10 ;  /* 0x0000000a00027213 */ /* 0x000fe20000000000 */
[----:B------:R-:W-:Y:S01]  /*05a0*/  UIADD3 UR18, UR18, -0x1, UR9 ;  /* 0xffffffff12127890 */ /* 0x000fe2000fffe009 */
[----:B------:R-:W-:Y:S01]  /*05b0*/  IABS R3, R9 ;  /* 0x0000000900037213 */ /* 0x000fe20000000000 */
[----:B------:R-:W-:Y:S01]  /*05c0*/  UIADD3 UR11, UR11, -0x1, UR10 ;  /* 0xffffffff0b0b7890 */ /* 0x000fe2000fffe00a */
[----:B------:R-:W-:Y:S01]  /*05d0*/  R2UR UR28, R2 ;  /* 0x00000000021c72ca */ /* 0x000fe200000e0000 */
[----:B------:R-:W-:Y:S01]  /*05e0*/  UMOV UR12, URZ ;  /* 0x0000003f000c7c82 */ /* 0x000fe20008000000 */
[----:B------:R-:W-:Y:S01]  /*05f0*/  UISETP.GE.AND UP5, UPT, UR18, URZ, UPT ;  /* 0x0000003f1200728c */ /* 0x000fe2000bfa6270 */
[----:B------:R-:W-:Y:S01]  /*0600*/  IMAD.MOV.U32 R2, RZ, RZ, R3 ;  /* 0x000000ffff027224 */ /* 0x000fe200078e0003 */
[----:B------:R-:W-:Y:S01]  /*0610*/  UISETP.NE.AND UP4, UPT, UR9, URZ, UPT ;  /* 0x0000003f0900728c */ /* 0x000fe2000bf85270 */
[----:B------:R-:W-:-:S03]  /*0620*/  UMOV UR59, 0x1 ;  /* 0x00000001003b7882 */ /* 0x000fc60000000000 */
[----:B------:R-:W-:-:S05]  /*0630*/  R2UR UR27, R2 ;  /* 0x00000000021b72ca */ /* 0x000fca00000e0000 */
[----:B------:R-:W1:Y:S08]  /*0640*/  I2F.RP R2, UR28 ;  /* 0x0000001c00027d06 */ /* 0x000e700008209400 */
[----:B------:R-:W2:Y:S08]  /*0650*/  I2F.RP R4, UR27 ;  /* 0x0000001b00047d06 */ /* 0x000eb00008209400 */
[----:B-1----:R-:W1:Y:S08]  /*0660*/  MUFU.RCP R2, R2 ;  /* 0x0000000200027308 */ /* 0x002e700000001000 */
[----:B--2---:R-:W2:Y:S01]  /*0670*/  MUFU.RCP R4, R4 ;  /* 0x0000000400047308 */ /* 0x004ea20000001000 */
[----:B-1----:R-:W-:-:S02]  /*0680*/  VIADD R3, R2, 0xffffffe ;  /* 0x0ffffffe02037836 */ /* 0x002fc40000000000 */
[----:B------:R-:W-:-:S05]  /*0690*/  IMAD.U32 R2, RZ, RZ, UR18 ;  /* 0x00000012ff027e24 */ /* 0x000fca000f8e00ff */
[----:B------:R-:W1:Y:S01]  /*06a0*/  F2I.FTZ.U32.TRUNC.NTZ R3, R3 ;  /* 0x0000000300037305 */ /* 0x000e62000021f000 */
[----:B------:R-:W-:Y:S02]  /*06b0*/  IABS R2, R2 ;  /* 0x0000000200027213 */ /* 0x000fe40000000000 */
[----:B--2---:R-:W-:Y:S02]  /*06c0*/  IADD3 R5, R4, 0xffffffe, RZ ;  /* 0x0ffffffe04057810 */ /* 0x004fe40007ffe0ff */
[----:B------:R-:W-:Y:S02]  /*06d0*/  IABS R4, R10 ;  /* 0x0000000a00047213 */ /* 0x000fe40000000000 */
[----:B------:R-:W-:Y:S02]  /*06e0*/  R2UR UR32, R2 ;  /* 0x00000000022072ca */ /* 0x000fe400000e0000 */
[----:B------:R-:W2:Y:S01]  /*06f0*/  F2I.FTZ.U32.TRUNC.NTZ R5, R5 ;  /* 0x0000000500057305 */ /* 0x000ea2000021f000 */
[----:B------:R-:W-:-:S02]  /*0700*/  IADD3 R4, RZ, -R4, RZ ;  /* 0x80000004ff047210 */ /* 0x000fc40007ffe0ff */
[----:B-1----:R-:W-:Y:S01]  /*0710*/  R2UR UR13, R3 ;  /* 0x00000000030d72ca */ /* 0x002fe200000e0000 */
[----:B------:R-:W-:Y:S01]  /*0720*/  IMAD.U32 R3, RZ, RZ, UR11 ;  /* 0x0000000bff037e24 */ /* 0x000fe2000f8e00ff */
[----:B--2---:R-:W-:-:S04]  /*0730*/  R2UR UR5, R5 ;  /* 0x00000000050572ca */ /* 0x004fc800000e0000 */
[----:B------:R-:W-:Y:S01]  /*0740*/  IABS R5, R3 ;  /* 0x0000000300057213 */ /* 0x000fe20000000000 */
[----:B------:R-:W-:Y:S01]  /*0750*/  IMAD.MOV.U32 R3, RZ, RZ, R4 ;  /* 0x000000ffff037224 */ /* 0x000fe200078e0004 */
[----:B------:R-:W-:-:S05]  /*0760*/  IABS R4, R9 ;  /* 0x0000000900047213 */ /* 0x000fca0000000000 */
[----:B------:R-:W-:Y:S01]  /*0770*/  UIADD3 UR4, URZ, -UR13, URZ ;  /* 0x8000000d3f047290 */ /* 0x000fe2000fffe03f */
[----:B------:R-:W-:Y:S01]  /*0780*/  IMAD.MOV.U32 R2, RZ, RZ, R5 ;  /* 0x000000ffff027224 */ /* 0x000fe200078e0005 */
[----:B------:R-:W-:Y:S02]  /*0790*/  IADD3 R4, RZ, -R4, RZ ;  /* 0x80000004ff047210 */ /* 0x000fe40007ffe0ff */
[----:B------:R-:W-:Y:S01]  /*07a0*/  UIMAD UR4, UR4, UR28, URZ ;  /* 0x0000001c040472a4 */ /* 0x000fe2000f8e023f */
[----:B------:R-:W-:Y:S02]  /*07b0*/  R2UR UR29, R3 ;  /* 0x00000000031d72ca */ /* 0x000fe400000e0000 */
[----:B------:R-:W-:Y:S01]  /*07c0*/  R2UR UR33, R2 ;  /* 0x00000000022172ca */ /* 0x000fe200000e0000 */
[----:B------:R-:W-:Y:S01]  /*07d0*/  UIADD3 UR24, URZ, -UR5, URZ ;  /* 0x800000053f187290 */ /* 0x000fe2000fffe03f */
[----:B------:R-:W-:Y:S01]  /*07e0*/  IMAD.MOV.U32 R2, RZ, RZ, R4 ;  /* 0x000000ffff027224 */ /* 0x000fe200078e0004 */
[----:B------:R-:W-:Y:S01]  /*07f0*/  UIMAD.WIDE.U32 UR12, UR13, UR4, UR12 ;  /* 0x000000040d0c72a5 */ /* 0x000fe2000f8e000c */
[----:B------:R-:W1:Y:S01]  /*0800*/  SHFL.IDX PT, R3, R24, RZ, 0x1f ;  /* 0x00001fff18037589 */ /* 0x000e6200000e0000 */
[----:B------:R-:W-:Y:S01]  /*0810*/  UIMAD UR24, UR24, UR27, URZ ;  /* 0x0000001b181872a4 */ /* 0x000fe2000f8e023f */
[----:B------:R-:W-:Y:S01]  /*0820*/  UMOV UR4, URZ ;  /* 0x0000003f00047c82 */ /* 0x000fe20008000000 */
[----:B------:R-:W-:-:S02]  /*0830*/  R2UR UR31, R2 ;  /* 0x00000000021f72ca */ /* 0x000fc400000e0000 */
[----:B------:R-:W-:Y:S01]  /*0840*/  UIMAD.WIDE.U32 UR24, UR5, UR24, UR4 ;  /* 0x00000018051872a5 */ /* 0x000fe2000f8e0004 */
[----:B------:R-:W-:Y:S01]  /*0850*/  SHF.R.U32.HI R2, RZ, 0x7, R20 ;  /* 0x00000007ff027819 */ /* 0x000fe20000011614 */
[----:B------:R-:W-:-:S04]  /*0860*/  UIMAD.WIDE.U32 UR4, UR13, UR32, URZ ;  /* 0x000000200d0472a5 */ /* 0x000fc8000f8e003f */
[----:B------:R-:W-:Y:S01]  /*0870*/  UIMAD UR5, UR5, UR29, UR32 ;  /* 0x0000001d050572a4 */ /* 0x000fe2000f8e0220 */
[----:B------:R-:W2:Y:S01]  /*0880*/  SHFL.IDX PT, R2, R2, RZ, 0x1f ;  /* 0x00001fff02027589 */ /* 0x000ea200000e0000 */
[----:B------:R-:W-:Y:S01]  /*0890*/  UMOV UR19, UR25 ;  /* 0x0000001900137c82 */ /* 0x000fe20008000000 */
[----:B------:R-:W-:Y:S02]  /*08a0*/  ULOP3.LUT UR32, URZ, UR9, URZ, 0x33, !UPT ;  /* 0x000000093f207292 */ /* 0x000fe4000f8e333f */
[----:B------:R-:W-:Y:S02]  /*08b0*/  UIMAD.WIDE.U32 UR24, UR19, UR33, URZ ;  /* 0x00000021131872a5 */ /* 0x000fe4000f8e003f */
[----:B------:R-:W-:Y:S02]  /*08c0*/  UISETP.GT.U32.AND UP1, UPT, UR28, UR5, UPT ;  /* 0x000000051c00728c */ /* 0x000fe4000bf24070 */
[----:B------:R-:W-:Y:S02]  /*08d0*/  UIMAD UR25, UR25, UR31, UR33 ;  /* 0x0000001f191972a4 */ /* 0x000fe4000f8e0221 */
[----:B------:R-:W-:-:S02]  /*08e0*/  ULOP3.LUT UR33, URZ, UR10, URZ, 0x33, !UPT ;  /* 0x0000000a3f217292 */ /* 0x000fc4000f8e333f */
[----:B------:R-:W-:Y:S01]  /*08f0*/  UISETP.GT.U32.AND UP2, UPT, UR27, UR25, UPT ;  /* 0x000000191b00728c */ /* 0x000fe2000bf44070 */
[----:B-1----:R-:W-:-:S04]  /*0900*/  R2UR UR34, R3 ;  /* 0x00000000032272ca */ /* 0x002fc800000e0000 */
[----:B------:R-:W-:-:S04]  /*0910*/  @!UP1 UIADD3 UR5, UR5, -UR28, URZ ;  /* 0x8000001c05059290 */ /* 0x000fc8000fffe03f */
[----:B------:R-:W-:Y:S02]  /*0920*/  UISETP.GT.U32.AND UP6, UPT, UR28, UR5, UPT ;  /* 0x000000051c00728c */ /* 0x000fe4000bfc4070 */
[----:B------:R-:W-:Y:S01]  /*0930*/  @!UP2 UIADD3 UR25, UR25, -UR27, URZ ;  /* 0x8000001b1919a290 */ /* 0x000fe2000fffe03f */
[----:B--2---:R-:W-:Y:S01]  /*0940*/  R2UR UR12, R2 ;  /* 0x00000000020c72ca */ /* 0x004fe200000e0000 */
[----:B------:R-:W-:Y:S01]  /*0950*/  UISETP.NE.AND UP2, UPT, UR10, URZ, UPT ;  /* 0x0000003f0a00728c */ /* 0x000fe2000bf45270 */
[----:B------:R-:W-:Y:S01]  /*0960*/  ISETP.NE.AND P1, PT, RZ, UR34, PT ;  /* 0x00000022ff007c0c */ /* 0x000fe2000bf25270 */
[----:B------:R-:W-:Y:S02]  /*0970*/  UISETP.GT.U32.AND UP1, UPT, UR27, UR25, UPT ;  /* 0x000000191b00728c */ /* 0x000fe4000bf24070 */
[----:B------:R-:W-:-:S03]  /*0980*/  USHF.R.S32.HI UR4, URZ, 0x1f, UR34 ;  /* 0x0000001f3f047899 */ /* 0x000fc60008011422 */
[----:B------:R-:W-:Y:S02]  /*0990*/  @!UP6 UIADD3 UR5, UR5, -UR28, URZ ;  /* 0x8000001c0505e290 */ /* 0x000fe4000fffe03f */
[----:B------:R-:W-:Y:S02]  /*09a0*/  UISETP.GE.AND UP6, UPT, UR11, URZ, UPT ;  /* 0x0000003f0b00728c */ /* 0x000fe4000bfc6270 */
[----:B------:R-:W-:Y:S02]  /*09b0*/  @!UP5 UIADD3 UR5, -UR5, URZ, URZ ;  /* 0x0000003f0505d290 */ /* 0x000fe4000fffe13f */
[----:B------:R-:W-:Y:S02]  /*09c0*/  @!UP1 UIADD3 UR25, UR25, -UR27, URZ ;  /* 0x8000001b19199290 */ /* 0x000fe4000fffe03f */
[----:B------:R-:W-:Y:S02]  /*09d0*/  ULEA.HI UR4, UR4, UR34, URZ, 0x2 ;  /* 0x0000002204047291 */ /* 0x000fe4000f8f103f */
[----:B------:R-:W-:-:S02]  /*09e0*/  USEL UR5, UR32, UR5, !UP4 ;  /* 0x0000000520057287 */ /* 0x000fc4000e000000 */
[----:B------:R-:W-:Y:S02]  /*09f0*/  ULOP3.LUT UR4, UR4, 0xfffffffc, URZ, 0xc0, !UPT ;  /* 0xfffffffc04047892 */ /* 0x000fe4000f8ec03f */
[----:B------:R-:W-:Y:S02]  /*0a00*/  @!UP6 UIADD3 UR25, -UR25, URZ, URZ ;  /* 0x0000003f1919e290 */ /* 0x000fe4000fffe13f */
[----:B------:R-:W-:Y:S02]  /*0a10*/  UIADD3 UR5, UR18, -UR5, URZ ;  /* 0x8000000512057290 */ /* 0x000fe4000fffe03f */
[----:B------:R-:W-:Y:S02]  /*0a20*/  USEL UR25, UR33, UR25, !UP2 ;  /* 0x0000001921197287 */ /* 0x000fe4000d000000 */
[----:B------:R-:W-:Y:S02]  /*0a30*/  UIADD3 UR51, UR34, -UR4, URZ ;  /* 0x8000000422337290 */ /* 0x000fe4000fffe03f */
[----:B------:R-:W-:-:S02]  /*0a40*/  UIADD3 UR25, UR11, -UR25, URZ ;  /* 0x800000190b197290 */ /* 0x000fc4000fffe03f */
[----:B------:R-:W-:Y:S02]  /*0a50*/  UISETP.NE.AND UP1, UPT, UR12, URZ, UPT ;  /* 0x0000003f0c00728c */ /* 0x000fe4000bf25270 */
[----:B------:R-:W-:Y:S02]  /*0a60*/  UIMAD UR24, UR5, UR25, URZ ;  /* 0x00000019051872a4 */ /* 0x000fe4000f8e023f */
[----:B------:R-:W-:Y:S02]  /*0a70*/  USEL UR4, UR25, UR5, !UP3 ;  /* 0x0000000519047287 */ /* 0x000fe4000d800000 */
[----:B------:R-:W-:Y:S02]  /*0a80*/  USHF.R.S32.HI UR25, URZ, 0x1f, UR24 ;  /* 0x0000001f3f197899 */ /* 0x000fe40008011418 */
[----:B------:R-:W-:Y:S01]  /*0a90*/  USHF.R.S32.HI UR5, URZ, 0x1f, UR4 ;  /* 0x0000001f3f057899 */ /* 0x000fe20008011404 */
[----:B------:R-:W-:Y:S01]  /*0aa0*/  IMAD.U32 R6, RZ, RZ, UR24 ;  /* 0x00000018ff067e24 */ /* 0x000fe2000f8e00ff */
[----:B------:R-:W-:Y:S01]  /*0ab0*/  UISETP.EQ.AND UP5, UPT, UR51, 0x3, !UP1 ;  /* 0x000000033300788c */ /* 0x000fe2000cfa2270 */
[----:B------:R-:W-:Y:S01]  /*0ac0*/  IMAD.U32 R4, RZ, RZ, UR4 ;  /* 0x00000004ff047e24 */ /* 0x000fe2000f8e00ff */
[----:B------:R-:W-:-:S02]  /*0ad0*/  MOV R7, UR25 ;  /* 0x0000001900077c02 */ /* 0x000fc40008000f00 */
[----:B------:R-:W-:Y:S01]  /*0ae0*/  USEL UR59, UR59, 0x2, UP5 ;  /* 0x000000023b3b7887 */ /* 0x000fe2000a800000 */
[----:B------:R-:W-:Y:S01]  /*0af0*/  IMAD.U32 R5, RZ, RZ, UR5 ;  /* 0x00000005ff057e24 */ /* 0x000fe2000f8e00ff */
[----:B------:R-:W-:Y:S10]  /*0b00*/  @P1 BRA `(.L_x_1) ;  /* 0x0000000000841947 */ /* 0x000ff40003800000 */
[----:B------:R-:W-:Y:S01]  /*0b10*/  ELECT P1, URZ, PT ;  /* 0x00000000003f782f */ /* 0x000fe20003820000 */
[----:B------:R-:W-:-:S12]  /*0b20*/  BSSY B0, `(.L_x_1) ;  /* 0x000001f000007945 */ /* 0x000fd80003800000 */
[----:B------:R-:W-:Y:S05]  /*0b30*/  @!P1 BRA `(.L_x_2) ;  /* 0x0000000000749947 */ /* 0x000fea0003800000 */
[----:B------:R-:W1:Y:S01]  /*0b40*/  S2UR UR11, SR_CgaCtaId ;  /* 0x00000000000b79c3 */ /* 0x000e620000008800 */
[----:B------:R-:W-:Y:S01]  /*0b50*/  UMOV UR4, 0x400 ;  /* 0x0000040000047882 */ /* 0x000fe20000000000 */
[----:B------:R-:W-:Y:S01]  /*0b60*/  UMOV UR5, 0x1 ;  /* 0x0000000100057882 */ /* 0x000fe20000000000 */
[----:B------:R-:W-:Y:S02]  /*0b70*/  UMOV UR24, 0x140 ;  /* 0x0000014000187882 */ /* 0x000fe40000000000 */
[----:B------:R-:W-:-:S04]  /*0b80*/  UIADD3 UR24, -UR24, 0x100000, URZ ;  /* 0x0010000018187890 */ /* 0x000fc8000fffe13f */
[----:B------:R-:W-:Y:S02]  /*0b90*/  USHF.L.U32 UR25, UR24, 0xb, URZ ;  /* 0x0000000b18197899 */ /* 0x000fe4000800063f */
[----:B------:R-:W-:Y:S02]  /*0ba0*/  USHF.L.U32 UR24, UR24, 0x1, URZ ;  /* 0x0000000118187899 */ /* 0x000fe4000800063f */
[----:B-1----:R-:W-:Y:S02]  /*0bb0*/  ULEA UR11, UR11, UR4, 0x18 ;  /* 0x000000040b0b7291 */ /* 0x002fe4000f8ec03f */
[----:B------:R-:W-:-:S04]  /*0bc0*/  UIADD3 UR4, -UR5, 0x100000, URZ ;  /* 0x0010000005047890 */ /* 0x000fc8000fffe13f */
[----:B------:R-:W-:Y:S02]  /*0bd0*/  USHF.L.U32 UR5, UR4, 0xb, URZ ;  /* 0x0000000b04057899 */ /* 0x000fe4000800063f */
[----:B------:R-:W-:Y:S01]  /*0be0*/  USHF.L.U32 UR4, UR4, 0x1, URZ ;  /* 0x0000000104047899 */ /* 0x000fe2000800063f */
[----:B------:R-:W1:Y:S11]  /*0bf0*/  FENCE.VIEW.ASYNC.S ;  /* 0x00000000000073c6 */ /* 0x000e760000000000 */
[----:B-1----:R1:W2:Y:S01]  /*0c00*/  SYNCS.EXCH.64 URZ, [UR11+0x34400], UR4 ;  /* 0x034400040b3f75b2 */ /* 0x0022a20008000100 */
[----:B------:R1:W3:Y:S01]  /*0c10*/  SYNCS.EXCH.64 URZ, [UR11+0x34440], UR24 ;  /* 0x034440180b3f75b2 */ /* 0x0002e20008000100 */
[----:B------:R1:W4:Y:S01]  /*0c20*/  SYNCS.EXCH.64 URZ, [UR11+0x34408], UR4 ;  /* 0x034408040b3f75b2 */ /* 0x0003220008000100 */
[----:B------:R1:W1:Y:S01]  /*0c30*/  SYNCS.EXCH.64 URZ, [UR11+0x34448], UR24 ;  /* 0x034448180b3f75b2 */ /* 0x0002620008000100 */
        /* <DEDUP_REMOVED lines=12> */
[----:B------:R-:W-:Y:S01]  /*0d00*/  NOP ;  /* 0x0000000000007918 */ /* 0x000fe20000000000 */
.L_x_2:
[----:B-1----:R-:W-:Y:S05]  /*0d10*/  BSYNC B0 ;  /* 0x0000000000007941 */ /* 0x002fea0003800000 */
.L_x_1:
[----:B------:R-:W1:Y:S01]  /*0d20*/  SHFL.IDX PT, R11, R24, RZ, 0x1f ;  /* 0x00001fff180b7589 */ /* 0x000e6200000e0000 */
[----:B------:R-:W-:Y:S01]  /*0d30*/  UIADD3 UR18, UR12, -0x1, URZ ;  /* 0xffffffff0c127890 */ /* 0x000fe2000fffe03f */
[----:B------:R-:W-:Y:S01]  /*0d40*/  I2FP.F32.U32 R2, UR6 ;  /* 0x0000000600027c45 */ /* 0x000fe20008201000 */
[----:B------:R-:W-:Y:S01]  /*0d50*/  UISETP.LT.U32.AND UP6, UPT, UR51, 0x2, !UP1 ;  /* 0x000000023300788c */ /* 0x000fe2000cfc1070 */
[----:B------:R-:W-:Y:S01]  /*0d60*/  NOP ;  /* 0x0000000000007918 */ /* 0x000fe20000000000 */
[----:B------:R-:W-:Y:S02]  /*0d70*/  UISETP.GE.U32.AND UP5, UPT, UR18, 0x2, UPT ;  /* 0x000000021200788c */ /* 0x000fe4000bfa6070 */
[----:B------:R-:W-:-:S04]  /*0d80*/  USEL UR40, URZ, 0x1, !UP6 ;  /* 0x000000013f287887 */ /* 0x000fc8000f000000 */
[----:B------:R-:W-:Y:S01]  /*0d90*/  USEL UR40, UR40, 0x2, UP5 ;  /* 0x0000000228287887 */ /* 0x000fe2000a800000 */
[----:B-1----:R-:W-:-:S13]  /*0da0*/  ISETP.NE.AND P1, PT, R11, RZ, PT ;  /* 0x000000ff0b00720c */ /* 0x002fda0003f25270 */
[----:B------:R-:W-:Y:S05]  /*0db0*/  @P1 BRA `(.L_x_3) ;  /* 0x0000000000481947 */ /* 0x000fea0003800000 */
[----:B------:R-:W1:Y:S01]  /*0dc0*/  S2UR UR5, SR_CgaCtaId ;  /* 0x00000000000579c3 */ /* 0x000e620000008800 */
[----:B------:R-:W-:Y:S01]  /*0dd0*/  UMOV UR4, 0x400 ;  /* 0x0000040000047882 */ /* 0x000fe20000000000 */
[----:B------:R-:W-:Y:S01]  /*0de0*/  UMOV UR24, 0x1 ;  /* 0x0000000100187882 */ /* 0x000fe20000000000 */
[----:B------:R-:W-:Y:S01]  /*0df0*/  UMOV UR25, 0x2 ;  /* 0x0000000200197882 */ /* 0x000fe20000000000 */
[----:B------:R-:W-:Y:S01]  /*0e00*/  ELECT P1, URZ, PT ;  /* 0x00000000003f782f */ /* 0x000fe20003820000 */
[----:B-1----:R-:W-:Y:S02]  /*0e10*/  ULEA UR11, UR5, UR4, 0x18 ;  /* 0x00000004050b7291 */ /* 0x002fe4000f8ec03f */
[----:B------:R-:W-:-:S04]  /*0e20*/  UIADD3 UR4, -UR24, 0x100000, URZ ;  /* 0x0010000018047890 */ /* 0x000fc8000fffe13f */
[----:B------:R-:W-:Y:S02]  /*0e30*/  USHF.L.U32 UR5, UR4, 0xb, URZ ;  /* 0x0000000b04057899 */ /* 0x000fe4000800063f */
[----:B------:R-:W-:Y:S02]  /*0e40*/  USHF.L.U32 UR4, UR4, 0x1, URZ ;  /* 0x0000000104047899 */ /* 0x000fe4000800063f */
[----:B------:R-:W-:-:S04]  /*0e50*/  UIADD3 UR24, -UR25, 0x100000, URZ ;  /* 0x0010000019187890 */ /* 0x000fc8000fffe13f */
[----:B------:R-:W-:Y:S02]  /*0e60*/  USHF.L.U32 UR25, UR24, 0xb, URZ ;  /* 0x0000000b18197899 */ /* 0x000fe4000800063f */
[----:B------:R-:W-:Y:S01]  /*0e70*/  USHF.L.U32 UR24, UR24, 0x1, URZ ;  /* 0x0000000118187899 */ /* 0x000fe2000800063f */
[----:B------:R-:W1:Y:S03]  /*0e80*/  FENCE.VIEW.ASYNC.S ;  /* 0x00000000000073c6 */ /* 0x000e660000000000 */
[----:B-1----:R1:W1:Y:S08]  /*0e90*/  SYNCS.EXCH.64 URZ, [UR11+0x34480], UR4 ;  /* 0x034480040b3f75b2 */ /* 0x0022700008000100 */
[----:B------:R1:W1:Y:S01]  /*0ea0*/  SYNCS.EXCH.64 URZ, [UR11+0x34490], UR24 ;  /* 0x034490180b3f75b2 */ /* 0x0002620008000100 */
[----:B------:R1:W1:Y:S01]  /*0eb0*/  SYNCS.EXCH.64 URZ, [UR11+0x34488], UR4 ;  /* 0x034488040b3f75b2 */ /* 0x0002620008000100 */
[----:B------:R1:W1:Y:S01]  /*0ec0*/  SYNCS.EXCH.64 URZ, [UR11+0x34498], UR24 ;  /* 0x034498180b3f75b2 */ /* 0x0002620008000100 */
[----:B------:R-:W-:Y:S01]  /*0ed0*/  NOP ;  /* 0x0000000000007918 */ /* 0x000fe20000000000 */
.L_x_3:
[----:B------:R-:W2:Y:S01]  /*0ee0*/  SHFL.IDX PT, R14, R24, RZ, 0x1f ;  /* 0x00001fff180e7589 */ /* 0x000ea200000e0000 */
[----:B-1----:R-:W-:Y:S01]  /*0ef0*/  ULDC UR4, c[0x0][0x154] ;  /* 0x0000550000047ab9 */ /* 0x002fe20000000800 */
[----:B------:R-:W1:Y:S01]  /*0f00*/  LDC R13, c[0x0][0x148] ;  /* 0x00005200ff0d7b82 */ /* 0x000e620000000800 */
[----:B------:R-:W-:Y:S01]  /*0f10*/  FMUL R3, R2, UR4 ;  /* 0x0000000402037c20 */ /* 0x000fe20008400000 */
[----:B------:R-:W-:Y:S01]  /*0f20*/  UISETP.EQ.AND UP6, UPT, UR51, 0x2, !UP1 ;  /* 0x000000023300788c */ /* 0x000fe2000cfc2270 */
[----:B------:R-:W-:Y:S01]  /*0f30*/  I2FP.F32.U32 R2, UR52 ;  /* 0x0000003400027c45 */ /* 0x000fe20008201000 */
[----:B------:R-:W-:Y:S01]  /*0f40*/  ULDC UR4, c[0x0][0x150] ;  /* 0x0000540000047ab9 */ /* 0x000fe20000000800 */
[----:B------:R-:W-:Y:S01]  /*0f50*/  NOP ;  /* 0x0000000000007918 */ /* 0x000fe20000000000 */
[----:B------:R-:W-:Y:S01]  /*0f60*/  USEL UR61, URZ, 0x1, !UP6 ;  /* 0x000000013f3d7887 */ /* 0x000fe2000f000000 */
[----:B------:R-:W3:Y:S01]  /*0f70*/  F2I.U32.TRUNC.NTZ R3, R3 ;  /* 0x0000000300037305 */ /* 0x000ee2000020f000 */
[----:B------:R-:W-:-:S02]  /*0f80*/  FMUL R15, R2, UR4 ;  /* 0x00000004020f7c20 */ /* 0x000fc40008400000 */
[----:B------:R-:W-:Y:S01]  /*0f90*/  USEL UR61, UR61, 0x2, UP5 ;  /* 0x000000023d3d7887 */ /* 0x000fe2000a800000 */
[----:B--2---:R-:W-:Y:S02]  /*0fa0*/  ISETP.NE.AND P1, PT, R14, RZ, PT ;  /* 0x000000ff0e00720c */ /* 0x004fe40003f25270 */
[----:B---3--:R-:W-:-:S05]  /*0fb0*/  IADD3 R18, -R3, RZ, RZ ;  /* 0x000000ff03127210 */ /* 0x008fca0007ffe1ff */
[----:B-1----:R-:W-:-:S06]  /*0fc0*/  IMAD R18, R13, R18, UR6 ;  /* 0x000000060d127e24 */ /* 0x002fcc000f8e0212 */
[----:B------:R-:W-:Y:S05]  /*0fd0*/  @P1 BRA `(.L_x_4) ;  /* 0x0000000000581947 */ /* 0x000fea0003800000 */
[----:B------:R-:W1:Y:S01]  /*0fe0*/  S2UR UR5, SR_CgaCtaId ;  /* 0x00000000000579c3 */ /* 0x000e620000008800 */
[----:B------:R-:W-:Y:S01]  /*0ff0*/  UMOV UR4, 0x400 ;  /* 0x0000040000047882 */ /* 0x000fe20000000000 */
[----:B------:R-:W-:Y:S01]  /*1000*/  UMOV UR11, 0x20 ;  /* 0x00000020000b7882 */ /* 0x000fe20000000000 */
[----:B------:R-:W-:Y:S01]  /*1010*/  UMOV UR24, 0x80 ;  /* 0x0000008000187882 */ /* 0x000fe20000000000 */
[----:B------:R-:W-:Y:S01]  /*1020*/  ELECT P1, URZ, PT ;  /* 0x00000000003f782f */ /* 0x000fe20003820000 */
        /* <DEDUP_REMOVED lines=10> */
[----:B------:R1:W1:Y:S01]  /*10d0*/  SYNCS.EXCH.64 URZ, [UR6+0x344a8], UR4 ;  /* 0x0344a804063f75b2 */ /* 0x0002620008000100 */
[----:B------:R1:W1:Y:S01]  /*10e0*/  SYNCS.EXCH.64 URZ, [UR6+0x344c8], UR24 ;  /* 0x0344c818063f75b2 */ /* 0x0002620008000100 */
[----:B------:R1:W1:Y:S01]  /*10f0*/  SYNCS.EXCH.64 URZ, [UR6+0x344b0], UR4 ;  /* 0x0344b004063f75b2 */ /* 0x0002620008000100 */
[----:B------:R1:W1:Y:S01]  /*1100*/  SYNCS.EXCH.64 URZ, [UR6+0x344d0], UR24 ;  /* 0x0344d018063f75b2 */ /* 0x0002620008000100 */
[----:B------:R1:W1:Y:S01]  /*1110*/  SYNCS.EXCH.64 URZ, [UR6+0x344b8], UR4 ;  /* 0x0344b804063f75b2 */ /* 0x0002620008000100 */
[----:B------:R1:W1:Y:S01]  /*1120*/  SYNCS.EXCH.64 URZ, [UR6+0x344d8], UR24 ;  /* 0x0344d818063f75b2 */ /* 0x0002620008000100 */
[----:B------:R-:W-:Y:S01]  /*1130*/  NOP ;  /* 0x0000000000007918 */ /* 0x000fe20000000000 */
.L_x_4:
[----:B------:R-:W4:Y:S01]  /*1140*/  SHFL.IDX PT, R13, R24, RZ, 0x1f ;  /* 0x00001fff180d7589 */ /* 0x000f2200000e0000 */
[----:B------:R-:W-:Y:S02]  /*1150*/  SHF.R.S32.HI R3, RZ, 0x1f, R20 ;  /* 0x0000001fff037819 */ /* 0x000fe40000011414 */
[----:B------:R-:W-:Y:S02]  /*1160*/  ELECT P1, URZ, PT ;  /* 0x00000000003f782f */ /* 0x000fe40003820000 */
[----:B------:R-:W-:Y:S01]  /*1170*/  SHF.R.S32.HI R16, RZ, 0x1f, R11 ;  /* 0x0000001fff107819 */ /* 0x000fe2000001140b */
[----:B------:R-:W2:Y:S01]  /*1180*/  SHFL.IDX PT, R14, R24, RZ, 0x1f ;  /* 0x00001fff180e7589 */ /* 0x000ea200000e0000 */
[----:B------:R-:W-:Y:S02]  /*1190*/  LEA.HI R3, R3, R20, RZ, 0x7 ;  /* 0x0000001403037211 */ /* 0x000fe400078f38ff */
[----:B------:R-:W-:Y:S02]  /*11a0*/  ELECT P2, URZ, PT ;  /* 0x00000000003f782f */ /* 0x000fe40003840000 */
[----:B------:R-:W-:Y:S01]  /*11b0*/  LEA.HI R16, R16, R11, RZ, 0x2 ;  /* 0x0000000b10107211 */ /* 0x000fe200078f10ff */
[----:B------:R-:W3:Y:S01]  /*11c0*/  LDC R17, c[0x0][0x144] ;  /* 0x00005100ff117b82 */ /* 0x000ee20000000800 */
[----:B------:R-:W-:Y:S01]  /*11d0*/  LOP3.LUT R3, R3, 0xffffff80, RZ, 0xc0, !PT ;  /* 0xffffff8003037812 */ /* 0x000fe200078ec0ff */
[----:B------:R-:W2:Y:S01]  /*11e0*/  F2I.U32.TRUNC.NTZ R15, R15 ;  /* 0x0000000f000f7305 */ /* 0x000ea2000020f000 */
[----:B------:R-:W-:Y:S01]  /*11f0*/  LOP3.LUT R16, R16, 0x3ffffffc, RZ, 0xc0, !PT ;  /* 0x3ffffffc10107812 */ /* 0x000fe200078ec0ff */
[----:B------:R-:W-:Y:S01]  /*1200*/  UMOV UR11, 0x20 ;  /* 0x00000020000b7882 */ /* 0x000fe20000000000 */
[----:B-1----:R-:W-:Y:S01]  /*1210*/  UMOV UR25, 0x80 ;  /* 0x0000008000197882 */ /* 0x002fe20000000000 */
[----:B------:R-:W-:Y:S01]  /*1220*/  IMAD.IADD R2, R20, 0x1, -R3 ;  /* 0x0000000114027824 */ /* 0x000fe200078e0a03 */
[----:B------:R-:W-:Y:S01]  /*1230*/  NOP ;  /* 0x0000000000007918 */ /* 0x000fe20000000000 */
[----:B------:R-:W-:Y:S01]  /*1240*/  IMAD.IADD R16, R11, 0x1, -R16 ;  /* 0x000000010b107824 */ /* 0x000fe200078e0a10 */
[----:B------:R-:W-:-:S02]  /*1250*/  ULDC UR60, c[0x0][0xc] ;  /* 0x00000300003c7ab9 */ /* 0x000fc40000000800 */
[----:B------:R-:W-:Y:S02]  /*1260*/  SHF.R.S32.HI R3, RZ, 0x1f, R2 ;  /* 0x0000001fff037819 */ /* 0x000fe40000011402 */
[----:B----4-:R-:W-:Y:S01]  /*1270*/  ISETP.NE.OR P1, PT, R13, RZ, !P1 ;  /* 0x000000ff0d00720c */ /* 0x010fe20004f25670 */
[----:B--2---:R-:W-:Y:S01]  /*1280*/  IMAD.MOV R22, RZ, RZ, -R15 ;  /* 0x000000ffff167224 */ /* 0x004fe200078e0a0f */
[----:B------:R-:W-:Y:S02]  /*1290*/  LEA.HI R13, R3, R2, RZ, 0x3 ;  /* 0x00000002030d7211 */ /* 0x000fe400078f18ff */
[----:B------:R-:W-:Y:S02]  /*12a0*/  ISETP.NE.OR P2, PT, R14, RZ, !P2 ;  /* 0x000000ff0e00720c */ /* 0x000fe40005745670 */
[--C-:B------:R-:W-:Y:S02]  /*12b0*/  SHF.R.S32.HI R14, RZ, 0x3, R13.reuse ;  /* 0x00000003ff0e7819 */ /* 0x100fe4000001140d */
[----:B------:R-:W-:Y:S01]  /*12c0*/  SHF.R.S32.HI R13, RZ, 0x1f, R13 ;  /* 0x0000001fff0d7819 */ /* 0x000fe2000001140d */
[----:B---3--:R-:W-:-:S02]  /*12d0*/  IMAD R17, R17, R22, UR52 ;  /* 0x0000003411117e24 */ /* 0x008fc4000f8e0216 */
[----:B------:R-:W-:Y:S01]  /*12e0*/  IMAD.MOV.U32 R22, RZ, RZ, 0x1 ;  /* 0x00000001ff167424 */ /* 0x000fe200078e00ff */
[----:B------:R-:W-:Y:S01]  /*12f0*/  LEA.HI R13, R13, R14, RZ, 0x2 ;  /* 0x0000000e0d0d7211 */ /* 0x000fe200078f10ff */
[----:B------:R-:W-:-:S03]  /*1300*/  VOTEU.ALL UP6, P1 ;  /* 0x00000000003f7886 */ /* 0x000fc600008c0000 */
[----:B------:R-:W-:Y:S01]  /*1310*/  LOP3.LUT R13, R13, 0xfffffffc, RZ, 0xc0, !PT ;  /* 0xfffffffc0d0d7812 */ /* 0x000fe200078ec0ff */
[----:B------:R-:W-:Y:S01]  /*1320*/  VOTEU.ALL UP5, P2 ;  /* 0x00000000003f7886 */ /* 0x000fe200010a0000 */
[----:B------:R-:W1:Y:S01]  /*1330*/  @!UP6 S2UR UR5, SR_CgaCtaId ;  /* 0x000000000005e9c3 */ /* 0x000e620000008800 */
[----:B------:R-:W-:Y:S01]  /*1340*/  @!UP6 UMOV UR4, 0x400 ;  /* 0x000004000004e882 */ /* 0x000fe20000000000 */
[----:B------:R-:W-:-:S05]  /*1350*/  IADD3 R13, R14, -R13, RZ ;  /* 0x8000000d0e0d7210 */ /* 0x000fca0007ffe0ff */
[----:B------:R-:W-:Y:S01]  /*1360*/  IMAD R13, R16, 0x4, R13 ;  /* 0x00000004100d7824 */ /* 0x000fe200078e020d */
[----:B------:R-:W2:Y:S04]  /*1370*/  @!UP5 S2UR UR24, SR_CgaCtaId ;  /* 0x000000000018d9c3 */ /* 0x000ea80000008800 */
[----:B------:R-:W-:-:S04]  /*1380*/  LEA.HI R11, R13, R13, RZ, 0x1 ;  /* 0x0000000d0d0b7211 */ /* 0x000fc800078f08ff */
[----:B------:R-:W-:-:S04]  /*1390*/  LOP3.LUT R16, R11, 0xfffffffe, RZ, 0xc0, !PT ;  /* 0xfffffffe0b107812 */ /* 0x000fc800078ec0ff */
[----:B------:R-:W-:-:S04]  /*13a0*/  IADD3 R16, R13, -R16, RZ ;  /* 0x800000100d107210 */ /* 0x000fc80007ffe0ff */
[----:B------:R-:W-:Y:S01]  /*13b0*/  ISETP.NE.AND P3, PT, R16, R17, PT ;  /* 0x000000111000720c */ /* 0x000fe20003f65270 */
[----:B------:R-:W-:Y:S01]  /*13c0*/  IMAD.SHL.U32 R16, R13, 0x4, RZ ;  /* 0x000000040d107824 */ /* 0x000fe200078e00ff */
[----:B-1----:R-:W-:Y:S02]  /*13d0*/  @!UP6 ULEA UR6, UR5, UR4, 0x18 ;  /* 0x000000040506e291 */ /* 0x002fe4000f8ec03f */
[----:B------:R-:W-:-:S04]  /*13e0*/  @!UP6 UIADD3 UR4, -UR11, 0x100000, URZ ;  /* 0x001000000b04e890 */ /* 0x000fc8000fffe13f */
[----:B------:R-:W-:Y:S02]  /*13f0*/  @!UP6 USHF.L.U32 UR5, UR4, 0xb, URZ ;  /* 0x0000000b0405e899 */ /* 0x000fe4000800063f */
[----:B------:R-:W-:Y:S01]  /*1400*/  @!UP6 USHF.L.U32 UR4, UR4, 0x1, URZ ;  /* 0x000000010404e899 */ /* 0x000fe2000800063f */
[----:B------:R-:W-:Y:S01]  /*1410*/  LOP3.LUT R23, R13, 0xc, R16, 0x78, !PT ;  /* 0x0000000c0d177812 */ /* 0x000fe200078e7810 */
[----:B------:R-:W-:Y:S01]  /*1420*/  @!UP5 UMOV UR11, 0x400 ;  /* 0x00000400000bd882 */ /* 0x000fe20000000000 */
[----:B------:R-:W1:Y:S01]  /*1430*/  LDC R13, c[0x0][0x140] ;  /* 0x00005000ff0d7b82 */ /* 0x000e620000000800 */
[----:B--2---:R-:W-:Y:S01]  /*1440*/  @!UP5 ULEA UR11, UR24, UR11, 0x18 ;  /* 0x0000000b180bd291 */ /* 0x004fe2000f8ec03f */
[----:B------:R-:W-:Y:S01]  /*1450*/  MOV R16, 0xffffffff ;  /* 0xffffffff00107802 */ /* 0x000fe20000000f00 */
[----:B------:R-:W-:-:S04]  /*1460*/  @!UP5 UIADD3 UR24, -UR25, 0x100000, URZ ;  /* 0x001000001918d890 */ /* 0x000fc8000fffe13f */
[----:B------:R-:W-:Y:S02]  /*1470*/  @!UP5 USHF.L.U32 UR25, UR24, 0xb, URZ ;  /* 0x0000000b1819d899 */ /* 0x000fe4000800063f */
[----:B------:R-:W-:Y:S01]  /*1480*/  @!UP5 USHF.L.U32 UR24, UR24, 0x1, URZ ;  /* 0x000000011818d899 */ /* 0x000fe2000800063f */
[----:B------:R-:W-:Y:S01]  /*1490*/  VOTEU.ALL UP6, P1 ;  /* 0x00000000003f7886 */ /* 0x000fe200008c0000 */
[----:B------:R-:W-:Y:S01]  /*14a0*/  VOTEU.ALL UP5, P1 ;  /* 0x00000000003f7886 */ /* 0x000fe200008a0000 */
[----:B------:R-:W-:Y:S02]  /*14b0*/  @P3 LEA.HI R11, R23, R23, RZ, 0x1 ;  /* 0x00000017170b3211 */ /* 0x000fe400078f08ff */
[----:B------:R-:W-:Y:S01]  /*14c0*/  LOP3.LUT P1, RZ, R2, 0x7, RZ, 0xc0, !PT ;  /* 0x0000000702ff7812 */ /* 0x000fe2000782c0ff */
[----:B------:R-:W2:Y:S02]  /*14d0*/  FENCE.VIEW.ASYNC.S ;  /* 0x00000000000073c6 */ /* 0x000ea40000000000 */
[----:B--2---:R-:W2:Y:S01]  /*14e0*/  @!UP6 SYNCS.EXCH.64 URZ, [UR6+0x344e0], UR4 ;  /* 0x0344e004063fe5b2 */ /* 0x004ea20008000100 */
[----:B------:R-:W-:Y:S01]  /*14f0*/  VOTEU.ALL UP6, P2 ;  /* 0x00000000003f7886 */ /* 0x000fe200010c0000 */
[----:B------:R-:W-:-:S02]  /*1500*/  @P3 SHF.R.S32.HI R11, RZ, 0x1, R11 ;  /* 0x00000001ff0b3819 */ /* 0x000fc4000001140b */
[----:B------:R-:W-:Y:S01]  /*1510*/  ISETP.LT.U32.AND P1, PT, R23, 0x2, !P1 ;  /* 0x000000021700780c */ /* 0x000fe20004f21070 */
[----:B------:R3:W4:Y:S01]  /*1520*/  @!UP5 SYNCS.EXCH.64 URZ, [UR6+0x344e8], UR4 ;  /* 0x0344e804063fd5b2 */ /* 0x0007220008000100 */
[----:B------:R-:W-:Y:S01]  /*1530*/  VOTEU.ALL UP5, P2 ;  /* 0x00000000003f7886 */ /* 0x000fe200010a0000 */
[----:B------:R-:W-:Y:S01]  /*1540*/  NOP ;  /* 0x0000000000007918 */ /* 0x000fe20000000000 */
[----:B---3--:R-:W-:Y:S01]  /*1550*/  UMOV UR4, URZ ;  /* 0x0000003f00047c82 */ /* 0x008fe20008000000 */
[----:B------:R-:W-:Y:S01]  /*1560*/  ULDC.U8 UR5, c[0x0][0x900] ;  /* 0x0002400000057ab9 */ /* 0x000fe20000000000 */
[----:B------:R3:W2:Y:S01]  /*1570*/  @!UP6 SYNCS.EXCH.64 URZ, [UR11+0x344f0], UR24 ;  /* 0x0344f0180b3fe5b2 */ /* 0x0006a20008000100 */
[----:B------:R-:W-:Y:S01]  /*1580*/  VOTEU.ALL UP6, P2 ;  /* 0x00000000003f7886 */ /* 0x000fe200010c0000 */
[----:B------:R3:W2:Y:S01]  /*1590*/  @!UP5 SYNCS.EXCH.64 URZ, [UR11+0x344f8], UR24 ;  /* 0x0344f8180b3fd5b2 */ /* 0x0006a20008000100 */
[----:B------:R-:W-:Y:S01]  /*15a0*/  VOTEU.ALL UP5, P2 ;  /* 0x00000000003f7886 */ /* 0x000fe200010a0000 */
[----:B------:R-:W-:-:S02]  /*15b0*/  @P3 ISETP.NE.AND P2, PT, R11, R18, PT ;  /* 0x000000120b00320c */ /* 0x000fc40003f45270 */
[----:B------:R-:W-:Y:S02]  /*15c0*/  SEL R11, RZ, 0x1, !P1 ;  /* 0x00000001ff0b7807 */ /* 0x000fe40004800000 */
[----:B-1----:R-:W-:Y:S02]  /*15d0*/  ISETP.EQ.U32.AND P1, PT, R13, 0x1, PT ;  /* 0x000000010d00780c */ /* 0x002fe40003f22070 */
[----:B------:R-:W-:-:S04]  /*15e0*/  @P3 SEL R22, RZ, 0x1, P2 ;  /* 0x00000001ff163807 */ /* 0x000fc80001000000 */
[----:B------:R-:W-:Y:S01]  /*15f0*/  LOP3.LUT R22, R22, R11, RZ, 0xc0, !PT ;  /* 0x0000000b16167212 */ /* 0x000fe200078ec0ff */
[----:B------:R3:W1:Y:S01]  /*1600*/  @!UP6 SYNCS.EXCH.64 URZ, [UR11+0x34500], UR24 ;  /* 0x034500180b3fe5b2 */ /* 0x0006620008000100 */
[----:B------:R3:W1:Y:S01]  /*1610*/  @!UP5 SYNCS.EXCH.64 URZ, [UR11+0x34508], UR24 ;  /* 0x034508180b3fd5b2 */ /* 0x0006620008000100 */
[----:B------:R-:W-:-:S04]  /*1620*/  NOP ;  /* 0x0000000000007918 */ /* 0x000fc80000000000 */
[----:B--234-:R-:W-:Y:S05]  /*1630*/  @!P1 BRA `(.L_x_5) ;  /* 0x0000000000089947 */ /* 0x01cfea0003800000 */
[----:B-1----:R-:W-:Y:S01]  /*1640*/  UCGABAR_ARV ;  /* 0x00000000000079c7 */ /* 0x002fe20008000000 */
[----:B------:R-:W-:Y:S05]  /*1650*/  BRA `(.L_x_6) ;  /* 0x0000000000047947 */ /* 0x000fea0003800000 */
.L_x_5:
[----:B-1----:R-:W-:Y:S01]  /*1660*/  NOP ;  /* 0x0000000000007918 */ /* 0x002fe20000000000 */
.L_x_6:
[----:B------:R-:W-:Y:S05]  /*1670*/  @!P1 BRA `(.L_x_7) ;  /* 0x00000000000c9947 */ /* 0x000fea0003800000 */
[----:B------:R-:W-:Y:S01]  /*1680*/  UCGABAR_WAIT ;  /* 0x0000000000007dc7 */ /* 0x000fe20008000000 */
[----:B------:R-:W-:Y:S01]  /*1690*/  CCTL.IVALL ;  /* 0x00000000ff00798f */ /* 0x000fe20002000000 */
[----:B------:R-:W-:Y:S05]  /*16a0*/  BRA `(.L_x_8) ;  /* 0x0000000000047947 */ /* 0x000fea0003800000 */
.L_x_7:
[----:B------:R-:W-:Y:S06]  /*16b0*/  BAR.SYNC.DEFER_BLOCKING 0x0 ;  /* 0x0000000000007b1d */ /* 0x000fec0000010000 */
.L_x_8:
[----:B------:R-:W1:Y:S01]  /*16c0*/  LDC.64 R26, c[0x0][0x8f8] ;  /* 0x00023e00ff1a7b82 */ /* 0x000e620000000a00 */
[----:B------:R-:W-:Y:S01]  /*16d0*/  IMAD.U32 R18, RZ, RZ, UR7 ;  /* 0x00000007ff127e24 */ /* 0x000fe2000f8e00ff */
[----:B------:R-:W-:Y:S01]  /*16e0*/  ISETP.NE.AND P2, PT, RZ, UR5, PT ;  /* 0x00000005ff007c0c */ /* 0x000fe2000bf45270 */
[----:B------:R-:W-:Y:S01]  /*16f0*/  UMOV UR5, URZ ;  /* 0x0000003f00057c82 */ /* 0x000fe20008000000 */
[----:B------:R-:W-:Y:S01]  /*1700*/  UMOV UR6, URZ ;  /* 0x0000003f00067c82 */ /* 0x000fe20008000000 */
[----:B------:R-:W-:Y:S01]  /*1710*/  UMOV UR11, URZ ;  /* 0x0000003f000b7c82 */ /* 0x000fe20008000000 */
[----:B------:R-:W-:Y:S01]  /*1720*/  IMAD.MOV.U32 R17, RZ, RZ, -0x1 ;  /* 0xffffffffff117424 */ /* 0x000fe200078e00ff */
[----:B------:R-:W-:Y:S02]  /*1730*/  P2R R15, PR, RZ, 0x4 ;  /* 0x00000004ff0f7803 */ /* 0x000fe40000000000 */
[----:B-1----:R-:W-:-:S04]  /*1740*/  ISETP.LE.U32.AND P1, PT, R26, UR8, PT ;  /* 0x000000081a007c0c */ /* 0x002fc8000bf23070 */
[----:B------:R-:W-:Y:S02]  /*1750*/  ISETP.GE.U32.AND.EX P1, PT, R18, R27, PT, P1 ;  /* 0x0000001b1200720c */ /* 0x000fe40003f26110 */
[----:B------:R-:W-:-:S11]  /*1760*/  MOV R18, 0xffffffff ;  /* 0xffffffff00127802 */ /* 0x000fd60000000f00 */
[----:B------:R-:W-:Y:S05]  /*1770*/  @P2 BRA P1, `(.L_x_9) ;  /* 0x0000001400fc2947 */ /* 0x000fea0000800000 */
[----:B------:R-:W-:Y:S01]  /*1780*/  IMAD.U32 R11, RZ, RZ, UR7 ;  /* 0x00000007ff0b7e24 */ /* 0x000fe2000f8e00ff */
[----:B------:R-:W-:Y:S01]  /*1790*/  ISETP.LE.U32.AND P1, PT, R6, UR8, PT ;  /* 0x0000000806007c0c */ /* 0x000fe2000bf23070 */
[----:B------:R-:W-:Y:S01]  /*17a0*/  UMOV UR5, URZ ;  /* 0x0000003f00057c82 */ /* 0x000fe20008000000 */
[----:B------:R-:W-:Y:S01]  /*17b0*/  UMOV UR6, URZ ;  /* 0x0000003f00067c82 */ /* 0x000fe20008000000 */
[----:B------:R-:W-:Y:S01]  /*17c0*/  UMOV UR11, URZ ;  /* 0x0000003f000b7c82 */ /* 0x000fe20008000000 */
[----:B------:R-:W-:Y:S01]  /*17d0*/  ISETP.GE.U32.AND.EX P1, PT, R11, R7, PT, P1 ;  /* 0x000000070b00720c */ /* 0x000fe20003f26110 */
[----:B------:R-:W-:-:S12]  /*17e0*/  UMOV UR4, URZ ;  /* 0x0000003f00047c82 */ /* 0x000fd80008000000 */
[----:B------:R-:W-:Y:S05]  /*17f0*/  @!P1 BRA `(.L_x_10) ;  /* 0x0000001000c89947 */ /* 0x000fea0003800000 */
[----:B------:R-:W-:Y:S01]  /*1800*/  VIADD R11, R21, 0x20 ;  /* 0x00000020150b7836 */ /* 0x000fe20000000000 */
[----:B------:R-:W-:Y:S01]  /*1810*/  MOV R7, R21 ;  /* 0x0000001500077202 */ /* 0x000fe20000000f00 */
[----:B-----5:R-:W-:Y:S01]  /*1820*/  IMAD.MOV.U32 R17, RZ, RZ, R8 ;  /* 0x000000ffff117224 */ /* 0x020fe200078e0008 */
[----:B------:R-:W-:Y:S02]  /*1830*/  MOV R25, R0 ;  /* 0x0000000000197202 */ /* 0x000fe40000000f00 */
[----:B------:R-:W-:-:S13]  /*1840*/  ISETP.GE.AND P1, PT, R11, R12, PT ;  /* 0x0000000c0b00720c */ /* 0x000fda0003f26270 */
[----:B------:R-:W1:Y:S01]  /*1850*/  @!P1 LDC.64 R18, c[0x0][0x918] ;  /* 0x00024600ff129b82 */ /* 0x000e620000000a00 */
[----:B------:R-:W-:Y:S01]  /*1860*/  @!P1 VIADD R13, R7, 0x20 ;  /* 0x00000020070d9836 */ /* 0x000fe20000000000 */
[----:B------:R-:W-:Y:S02]  /*1870*/  UIADD3 UR16, UP5, UR16, -0x1, URZ ;  /* 0xffffffff10107890 */ /* 0x000fe4000ffbe03f */
[----:B------:R-:W-:Y:S01]  /*1880*/  UIADD3 UR14, UP6, UR14, -0x1, URZ ;  /* 0xffffffff0e0e7890 */ /* 0x000fe2000ffde03f */
[----:B------:R-:W-:Y:S01]  /*1890*/  BSSY B0, `(.L_x_11) ;  /* 0x0000050000007945 */ /* 0x000fe20003800000 */
[----:B------:R-:W-:Y:S01]  /*18a0*/  UIADD3.X UR17, UR17, -0x1, URZ, UP5, !UPT ;  /* 0xffffffff11117890 */ /* 0x000fe2000affe43f */
[----:B-1----:R-:W-:-:S05]  /*18b0*/  @!P1 IMAD.WIDE R18, R13, 0xc, R18 ;  /* 0x0000000c0d129825 */ /* 0x002fca00078e0212 */
[----:B------:R1:W5:Y:S04]  /*18c0*/  @!P1 LDG.E R8, desc[UR38][R18.64] ;  /* 0x0000002612089981 */ /* 0x000368000c1e1900 */
[----:B------:R1:W5:Y:S01]  /*18d0*/  @!P1 LDG.E R0, desc[UR38][R18.64+0x4] ;  /* 0x0000042612009981 */ /* 0x000362000c1e1900 */
[----:B------:R-:W-:Y:S01]  /*18e0*/  ISETP.GE.AND P1, PT, R7, R12, PT ;  /* 0x0000000c0700720c */ /* 0x000fe20003f26270 */
[----:B------:R-:W-:Y:S01]  /*18f0*/  UIADD3.X UR15, UR15, -0x1, URZ, UP6, !UPT ;  /* 0xffffffff0f0f7890 */ /* 0x000fe2000b7fe43f */
[----:B------:R-:W-:Y:S01]  /*1900*/  IMAD.MOV.U32 R13, RZ, RZ, RZ ;  /* 0x000000ffff0d7224 */ /* 0x000fe200078e00ff */
[----:B------:R-:W-:Y:S01]  /*1910*/  UIADD3 UR4, UR9, -0x1, URZ ;  /* 0xffffffff09047890 */ /* 0x000fe2000fffe03f */
[----:B------:R-:W-:Y:S01]  /*1920*/  IMAD.MOV.U32 R6, RZ, RZ, RZ ;  /* 0x000000ffff067224 */ /* 0x000fe200078e00ff */
[----:B------:R-:W-:Y:S01]  /*1930*/  UIADD3 UR5, UR10, -0x1, URZ ;  /* 0xffffffff0a057890 */ /* 0x000fe2000fffe03f */
[----:B------:R-:W-:Y:S01]  /*1940*/  MOV R29, 0x7fffffff ;  /* 0x7fffffff001d7802 */ /* 0x000fe20000000f00 */
[----:B------:R-:W-:-:S06]  /*1950*/  IMAD.MOV.U32 R32, RZ, RZ, RZ ;  /* 0x000000ffff207224 */ /* 0x000fcc00078e00ff */
[----:B-1----:R-:W-:Y:S05]  /*1960*/  @P1 BRA `(.L_x_12) ;  /* 0x0000000400081947 */ /* 0x002fea0003800000 */
[----:B------:R-:W-:Y:S02]  /*1970*/  PLOP3.LUT P3, PT, PT, PT, UP0, 0x80, 0x0 ;  /* 0x000000000000781c */ /* 0x000fe40003f6f008 */
[----:B------:R-:W-:Y:S02]  /*1980*/  IADD3 R28, P2, R25, UR16, RZ ;  /* 0x00000010191c7c10 */ /* 0x000fe4000ff5e0ff */
[----:B------:R-:W-:Y:S02]  /*1990*/  IADD3 R29, P1, R17, UR14, RZ ;  /* 0x0000000e111d7c10 */ /* 0x000fe4000ff3e0ff */
[----:B------:R-:W-:Y:S02]  /*19a0*/  LEA.HI.X.SX32 R25, R25, UR17, 0x1, P2 ;  /* 0x0000001119197c11 */ /* 0x000fe400090f0eff */
[----:B------:R-:W-:-:S05]  /*19b0*/  LEA.HI.X.SX32 R30, R17, UR15, 0x1, P1 ;  /* 0x0000000f111e7c11 */ /* 0x000fca00088f0eff */
[----:B------:R-:W-:Y:S05]  /*19c0*/  @!P3 BRA `(.L_x_13) ;  /* 0x000000000030b947 */ /* 0x000fea0003800000 */
[----:B------:R-:W-:Y:S02]  /*19d0*/  ULDC UR6, c[0x0][0x8dc] ;  /* 0x0002370000067ab9 */ /* 0x000fe40000000800 */
[----:B------:R-:W-:-:S05]  /*19e0*/  IADD3 R17, P1, R29, UR6, RZ ;  /* 0x000000061d117c10 */ /* 0x000fca000ff3e0ff */
[----:B------:R-:W-:-:S04]  /*19f0*/  IMAD.X R29, RZ, RZ, R30, P1 ;  /* 0x000000ffff1d7224 */ /* 0x000fc800008e061e */
[----:B------:R-:W-:-:S04]  /*1a00*/  IMAD.WIDE.U32 R4, R29, UR20, RZ ;  /* 0x000000141d047c25 */ /* 0x000fc8000f8e00ff */
[----:B------:R-:W-:-:S04]  /*1a10*/  IMAD.WIDE.U32 R18, P1, R17, UR21, R4 ;  /* 0x0000001511127c25 */ /* 0x000fc8000f820004 */
[----:B------:R-:W-:Y:S01]  /*1a20*/  IMAD.WIDE.U32 R4, R17, UR20, RZ ;  /* 0x0000001411047c25 */ /* 0x000fe2000f8e00ff */
[----:B------:R-:W-:-:S03]  /*1a30*/  IADD3.X R27, RZ, RZ, RZ, P1, !PT ;  /* 0x000000ffff1b7210 */ /* 0x000fc60000ffe4ff */
[----:B------:R-:W-:Y:S01]  /*1a40*/  IMAD.MOV.U32 R26, RZ, RZ, R19 ;  /* 0x000000ffff1a7224 */ /* 0x000fe200078e0013 */
[----:B------:R-:W-:-:S05]  /*1a50*/  IADD3 RZ, P1, R5, R18, RZ ;  /* 0x0000001205ff7210 */ /* 0x000fca0007f3e0ff */
[----:B------:R-:W-:-:S04]  /*1a60*/  IMAD.WIDE.U32.X R4, R29, UR21, R26, P1 ;  /* 0x000000151d047c25 */ /* 0x000fc800088e041a */
[----:B------:R-:W-:Y:S01]  /*1a70*/  IMAD.MOV.U32 R29, RZ, RZ, R4 ;  /* 0x000000ffff1d7224 */ /* 0x000fe200078e0004 */
[----:B------:R-:W-:-:S07]  /*1a80*/  MOV R30, R5 ;  /* 0x00000005001e7202 */ /* 0x000fce0000000f00 */
.L_x_13:
[----:B------:R-:W-:Y:S05]  /*1a90*/  @!P0 BRA `(.L_x_14) ;  /* 0x0000000000308947 */ /* 0x000fea0003800000 */
[----:B------:R-:W-:Y:S02]  /*1aa0*/  ULDC UR6, c[0x0][0x8f4] ;  /* 0x00023d0000067ab9 */ /* 0x000fe40000000800 */
[----:B------:R-:W-:-:S05]  /*1ab0*/  IADD3 R17, P1, R28, UR6, RZ ;  /* 0x000000061c117c10 */ /* 0x000fca000ff3e0ff */
[----:B------:R-:W-:-:S04]  /*1ac0*/  IMAD.X R25, RZ, RZ, R25, P1 ;  /* 0x000000ffff197224 */ /* 0x000fc800008e0619 */
[----:B------:R-:W-:-:S04]  /*1ad0*/  IMAD.WIDE.U32 R4, R25, UR22, RZ ;  /* 0x0000001619047c25 */ /* 0x000fc8000f8e00ff */
[----:B------:R-:W-:-:S04]  /*1ae0*/  IMAD.WIDE.U32 R18, P1, R17, UR23, R4 ;  /* 0x0000001711127c25 */ /* 0x000fc8000f820004 */
[----:B------:R-:W-:Y:S01]  /*1af0*/  IMAD.WIDE.U32 R4, R17, UR22, RZ ;  /* 0x0000001611047c25 */ /* 0x000fe2000f8e00ff */
[----:B------:R-:W-:-:S03]  /*1b00*/  MOV R26, R19 ;  /* 0x00000013001a7202 */ /* 0x000fc60000000f00 */
[----:B------:R-:W-:Y:S01]  /*1b10*/  IMAD.X R27, RZ, RZ, RZ, P1 ;  /* 0x000000ffff1b7224 */ /* 0x000fe200008e06ff */
[----:B------:R-:W-:-:S05]  /*1b20*/  IADD3 RZ, P1, R5, R18, RZ ;  /* 0x0000001205ff7210 */ /* 0x000fca0007f3e0ff */
[----:B------:R-:W-:-:S04]  /*1b30*/  IMAD.WIDE.U32.X R4, R25, UR23, R26, P1 ;  /* 0x0000001719047c25 */ /* 0x000fc800088e041a */
[----:B------:R-:W-:Y:S02]  /*1b40*/  IMAD.MOV.U32 R28, RZ, RZ, R4 ;  /* 0x000000ffff1c7224 */ /* 0x000fe400078e0004 */
[----:B------:R-:W-:-:S07]  /*1b50*/  IMAD.MOV.U32 R25, RZ, RZ, R5 ;  /* 0x000000ffff197224 */ /* 0x000fce00078e0005 */
.L_x_14:
[----:B------:R-:W-:Y:S02]  /*1b60*/  SHF.R.U64 R4, R28, UR30, R25 ;  /* 0x0000001e1c047c19 */ /* 0x000fe40008001219 */
[----:B------:R-:W-:-:S03]  /*1b70*/  SHF.R.U64 R5, R29, UR26, R30 ;  /* 0x0000001a1d057c19 */ /* 0x000fc6000800121e */
[----:B------:R-:W-:Y:S01]  /*1b80*/  VIADD R26, R4, UR5 ;  /* 0x00000005041a7c36 */ /* 0x000fe20008000000 */
[----:B------:R-:W-:-:S04]  /*1b90*/  IADD3 R19, R5, UR4, RZ ;  /* 0x0000000405137c10 */ /* 0x000fc8000fffe0ff */
[----:B------:R-:W-:Y:S02]  /*1ba0*/  IABS R17, R19 ;  /* 0x0000001300117213 */ /* 0x000fe40000000000 */
[----:B------:R-:W-:-:S03]  /*1bb0*/  IABS R18, R26 ;  /* 0x0000001a00127213 */ /* 0x000fc60000000000 */
[----:B------:R-:W-:-:S04]  /*1bc0*/  IMAD.HI.U32 R4, R17, UR13, RZ ;  /* 0x0000000d11047c27 */ /* 0x000fc8000f8e00ff */
[----:B------:R-:W-:-:S04]  /*1bd0*/  IMAD.HI.U32 R5, R18, UR19, RZ ;  /* 0x0000001312057c27 */ /* 0x000fc8000f8e00ff */
[----:B------:R-:W-:Y:S01]  /*1be0*/  IMAD R4, R4, UR29, R17 ;  /* 0x0000001d04047c24 */ /* 0x000fe2000f8e0211 */
[----:B------:R-:W-:Y:S01]  /*1bf0*/  MOV R17, UR32 ;  /* 0x0000002000117c02 */ /* 0x000fe20008000f00 */
[----:B------:R-:W-:Y:S02]  /*1c00*/  IMAD R5, R5, UR31, R18 ;  /* 0x0000001f05057c24 */ /* 0x000fe4000f8e0212 */
[----:B------:R-:W-:Y:S01]  /*1c10*/  IMAD.U32 R18, RZ, RZ, UR33 ;  /* 0x00000021ff127e24 */ /* 0x000fe2000f8e00ff */
[----:B------:R-:W-:Y:S02]  /*1c20*/  ISETP.LT.U32.AND P1, PT, R4, UR28, PT ;  /* 0x0000001c04007c0c */ /* 0x000fe4000bf21070 */
[----:B------:R-:W-:-:S11]  /*1c30*/  ISETP.LT.U32.AND P2, PT, R5, UR27, PT ;  /* 0x0000001b05007c0c */ /* 0x000fd6000bf41070 */
[----:B------:R-:W-:Y:S01]  /*1c40*/  @!P1 VIADD R4, R4, -UR28 ;  /* 0x8000001c04049c36 */ /* 0x000fe20008000000 */
[----:B------:R-:W-:Y:S02]  /*1c50*/  ISETP.GE.AND P1, PT, R26, RZ, PT ;  /* 0x000000ff1a00720c */ /* 0x000fe40003f26270 */
[----:B------:R-:W-:Y:S02]  /*1c60*/  @!P2 IADD3 R5, R5, -UR27, RZ ;  /* 0x8000001b0505ac10 */ /* 0x000fe4000fffe0ff */
[----:B------:R-:W-:Y:S02]  /*1c70*/  ISETP.LT.U32.AND P3, PT, R4, UR28, PT ;  /* 0x0000001c04007c0c */ /* 0x000fe4000bf61070 */
[----:B------:R-:W-:Y:S02]  /*1c80*/  ISETP.LT.U32.AND P4, PT, R5, UR27, PT ;  /* 0x0000001b05007c0c */ /* 0x000fe4000bf81070 */
[----:B------:R-:W-:-:S09]  /*1c90*/  ISETP.GE.AND P2, PT, R19, RZ, PT ;  /* 0x000000ff1300720c */ /* 0x000fd20003f46270 */
[----:B------:R-:W-:Y:S01]  /*1ca0*/  @!P3 VIADD R4, R4, -UR28 ;  /* 0x8000001c0404bc36 */ /* 0x000fe20008000000 */
[----:B------:R-:W-:Y:S01]  /*1cb0*/  PLOP3.LUT P3, PT, PT, PT, UP4, 0x80, 0x0 ;  /* 0x000000000000781c */ /* 0x000fe20003f6f048 */
[----:B------:R-:W-:Y:S01]  /*1cc0*/  @!P4 VIADD R5, R5, -UR27 ;  /* 0x8000001b0505cc36 */ /* 0x000fe20008000000 */
[----:B------:R-:W-:Y:S01]  /*1cd0*/  PLOP3.LUT P4, PT, PT, PT, UP2, 0x80, 0x0 ;  /* 0x000000000000781c */ /* 0x000fe20003f8f028 */
[----:B------:R-:W-:-:S03]  /*1ce0*/  @!P2 IMAD.MOV R4, RZ, RZ, -R4 ;  /* 0x000000ffff04a224 */ /* 0x000fc600078e0a04 */
[----:B------:R-:W-:Y:S02]  /*1cf0*/  @!P1 IADD3 R5, -R5, RZ, RZ ;  /* 0x000000ff05059210 */ /* 0x000fe40007ffe1ff */
[----:B------:R-:W-:Y:S02]  /*1d00*/  SEL R4, R17, R4, !P3 ;  /* 0x0000000411047207 */ /* 0x000fe40005800000 */
[----:B------:R-:W-:Y:S02]  /*1d10*/  SEL R5, R18, R5, !P4 ;  /* 0x0000000512057207 */ /* 0x000fe40006000000 */
[----:B------:R-:W-:Y:S01]  /*1d20*/  PLOP3.LUT P1, PT, PT, PT, UP3, 0x80, 0x0 ;  /* 0x000000000000781c */ /* 0x000fe20003f2f038 */
[----:B------:R-:W-:Y:S02]  /*1d30*/  IMAD.IADD R18, R19, 0x1, -R4 ;  /* 0x0000000113127824 */ /* 0x000fe400078e0a04 */
[----:B------:R-:W-:-:S04]  /*1d40*/  IMAD.IADD R5, R26, 0x1, -R5 ;  /* 0x000000011a057824 */ /* 0x000fc800078e0a05 */
[----:B------:R-:W-:Y:S01]  /*1d50*/  IMAD R29, R18, R5, RZ ;  /* 0x00000005121d7224 */ /* 0x000fe200078e02ff */
[----:B------:R-:W-:-:S04]  /*1d60*/  SEL R4, R5, R18, !P1 ;  /* 0x0000001205047207 */ /* 0x000fc80004800000 */
[----:B------:R-:W-:Y:S02]  /*1d70*/  SHF.R.S32.HI R5, RZ, 0x1f, R4 ;  /* 0x0000001fff057819 */ /* 0x000fe40000011404 */
[----:B------:R-:W-:-:S07]  /*1d80*/  SHF.R.S32.HI R32, RZ, 0x1f, R29 ;  /* 0x0000001fff207819 */ /* 0x000fce000001141d */
.L_x_12:
[----:B------:R-:W-:Y:S05]  /*1d90*/  BSYNC B0 ;  /* 0x0000000000007941 */ /* 0x000fea0003800000 */
.L_x_11:
[----:B------:R-:W1:Y:S01]  /*1da0*/  SHFL.UP PT, R18, R29, 0x1, RZ ;  /* 0x042000001d127989 */ /* 0x000e6200000e00ff */
[C---:B------:R-:W-:Y:S02]  /*1db0*/  ISETP.NE.AND P2, PT, R21.reuse, RZ, PT ;  /* 0x000000ff1500720c */ /* 0x040fe40003f45270 */
[C---:B------:R-:W-:Y:S01]  /*1dc0*/  ISETP.GE.U32.AND P3, PT, R21.reuse, 0x2, PT ;  /* 0x000000021500780c */ /* 0x040fe20003f66070 */
[----:B------:R-:W2:Y:S01]  /*1dd0*/  SHFL.UP PT, R17, R32, 0x1, RZ ;  /* 0x0420000020117989 */ /* 0x000ea200000e00ff */
[C---:B------:R-:W-:Y:S02]  /*1de0*/  ISETP.GE.U32.AND P4, PT, R21.reuse, 0x4, PT ;  /* 0x000000041500780c */ /* 0x040fe40003f86070 */
[C---:B------:R-:W-:Y:S02]  /*1df0*/  ISETP.GE.U32.AND P5, PT, R21.reuse, 0x8, PT ;  /* 0x000000081500780c */ /* 0x040fe40003fa6070 */
[----:B------:R-:W-:Y:S02]  /*1e00*/  ISETP.GE.U32.AND P6, PT, R21, 0x10, PT ;  /* 0x000000101500780c */ /* 0x000fe40003fc6070 */
[----:B-1----:R-:W-:-:S02]  /*1e10*/  SEL R18, R18, RZ, P2 ;  /* 0x000000ff12127207 */ /* 0x002fc40001000000 */
[----:B--2---:R-:W-:Y:S02]  /*1e20*/  SEL R17, R17, RZ, P2 ;  /* 0x000000ff11117207 */ /* 0x004fe40001000000 */
[----:B------:R-:W-:-:S04]  /*1e30*/  IADD3 R25, P1, R18, R29, RZ ;  /* 0x0000001d12197210 */ /* 0x000fc80007f3e0ff */
[----:B------:R-:W-:Y:S01]  /*1e40*/  IADD3.X R26, R17, R32, RZ, P1, !PT ;  /* 0x00000020111a7210 */ /* 0x000fe20000ffe4ff */
[----:B------:R-:W1:Y:S04]  /*1e50*/  SHFL.UP PT, R18, R25, 0x2, RZ ;  /* 0x0440000019127989 */ /* 0x000e6800000e00ff */
[----:B------:R-:W2:Y:S01]  /*1e60*/  SHFL.UP PT, R17, R26, 0x2, RZ ;  /* 0x044000001a117989 */ /* 0x000ea200000e00ff */
[----:B-1----:R-:W-:-:S04]  /*1e70*/  SEL R18, R18, RZ, P3 ;  /* 0x000000ff12127207 */ /* 0x002fc80001800000 */
[----:B------:R-:W-:Y:S02]  /*1e80*/  IADD3 R19, P1, R18, R25, RZ ;  /* 0x0000001912137210 */ /* 0x000fe40007f3e0ff */
[----:B--2---:R-:W-:-:S03]  /*1e90*/  SEL R17, R17, RZ, P3 ;  /* 0x000000ff11117207 */ /* 0x004fc60001800000 */
[----:B------:R-:W1:Y:S02]  /*1ea0*/  SHFL.UP PT, R18, R19, 0x4, RZ ;  /* 0x0480000013127989 */ /* 0x000e6400000e00ff */
[----:B------:R-:W-:-:S05]  /*1eb0*/  IMAD.X R28, R17, 0x1, R26, P1 ;  /* 0x00000001111c7824 */ /* 0x000fca00008e061a */
        /* <DEDUP_REMOVED lines=10> */
[----:B------:R-:W1:Y:S01]  /*1f60*/  SHFL.UP PT, R18, R19, 0x10, RZ ;  /* 0x0600000013127989 */ /* 0x000e6200000e00ff */
[----:B------:R-:W-:-:S05]  /*1f70*/  IADD3.X R28, R17, R26, RZ, P1, !PT ;  /* 0x0000001a111c7210 */ /* 0x000fca0000ffe4ff */
[----:B------:R-:W2:Y:S01]  /*1f80*/  SHFL.UP PT, R17, R28, 0x10, RZ ;  /* 0x060000001c117989 */ /* 0x000ea200000e00ff */
[----:B-1----:R-:W-:-:S04]  /*1f90*/  SEL R18, R18, RZ, P6 ;  /* 0x000000ff12127207 */ /* 0x002fc80003000000 */
[----:B------:R-:W-:Y:S02]  /*1fa0*/  IADD3 R26, P1, R18, R19, RZ ;  /* 0x00000013121a7210 */ /* 0x000fe40007f3e0ff */
[----:B--2---:R-:W-:-:S05]  /*1fb0*/  SEL R17, R17, RZ, P6 ;  /* 0x000000ff11117207 */ /* 0x004fca0003000000 */
[----:B------:R-:W-:Y:S01]  /*1fc0*/  IMAD.X R25, R17, 0x1, R28, P1 ;  /* 0x0000000111197824 */ /* 0x000fe200008e061c */
[----:B------:R-:W-:-:S04]  /*1fd0*/  ISETP.GT.U32.AND P1, PT, R26, UR8, PT ;  /* 0x000000081a007c0c */ /* 0x000fc8000bf24070 */
[----:B------:R-:W-:-:S13]  /*1fe0*/  ISETP.GT.U32.AND.EX P1, PT, R25, UR7, PT, P1 ;  /* 0x0000000719007c0c */ /* 0x000fda000bf24110 */
[----:B------:R-:W-:-:S04]  /*1ff0*/  VOTE.ANY R17, PT, P1 ;  /* 0x0000000000117806 */ /* 0x000fc800008e0100 */
[----:B------:R-:W-:-:S13]  /*2000*/  ISETP.NE.AND P1, PT, R17, RZ, PT ;  /* 0x000000ff1100720c */ /* 0x000fda0003f25270 */
[----:B------:R-:W-:Y:S05]  /*2010*/  @P1 BRA `(.L_x_15) ;  /* 0x0000000800701947 */ /* 0x000fea0003800000 */
[----:B------:R-:W1:Y:S01]  /*2020*/  LDC R12, c[0x0][0x910] ;  /* 0x00024400ff0c7b82 */ /* 0x000e620000000800 */
[----:B------:R-:W-:Y:S01]  /*2030*/  IMAD.MOV.U32 R27, RZ, RZ, R25 ;  /* 0x000000ffff1b7224 */ /* 0x000fe200078e0019 */
[----:B------:R-:W-:Y:S01]  /*2040*/  ULDC UR13, c[0x0][0x8f4] ;  /* 0x00023d00000d7ab9 */ /* 0x000fe20000000800 */
[----:B------:R-:W-:Y:S01]  /*2050*/  ULDC UR6, c[0x0][0x8dc] ;  /* 0x0002370000067ab9 */ /* 0x000fe20000000800 */
[----:B------:R-:W-:Y:S01]  /*2060*/  ULDC UR19, c[0x0][0x8d8] ;  /* 0x0002360000137ab9 */ /* 0x000fe20000000800 */
[----:B------:R-:W-:Y:S01]  /*2070*/  ULDC UR24, c[0x0][0x8f0] ;  /* 0x00023c0000187ab9 */ /* 0x000fe20000000800 */
[----:B------:R-:W-:Y:S01]  /*2080*/  ULDC.64 UR20, c[0x0][0x8d0] ;  /* 0x0002340000147ab9 */ /* 0x000fe20000000a00 */
[----:B------:R-:W-:-:S05]  /*2090*/  ULDC.64 UR22, c[0x0][0x8e8] ;  /* 0x00023a0000167ab9 */ /* 0x000fca0000000a00 */
.L_x_20:
[----:B------:R-:W-:Y:S01]  /*20a0*/  MOV R7, R11 ;  /* 0x0000000b00077202 */ /* 0x000fe20000000f00 */
[----:B------:R-:W-:Y:S01]  /*20b0*/  VIADD R11, R11, 0x20 ;  /* 0x000000200b0b7836 */ /* 0x000fe20000000000 */
[----:B-----5:R-:W-:Y:S01]  /*20c0*/  MOV R17, R8 ;  /* 0x0000000800117202 */ /* 0x020fe20000000f00 */
[----:B------:R-:W-:-:S03]  /*20d0*/  IMAD.MOV.U32 R25, RZ, RZ, R0 ;  /* 0x000000ffff197224 */ /* 0x000fc600078e0000 */
[----:B-1----:R-:W-:-:S13]  /*20e0*/  ISETP.GE.AND P1, PT, R11, R12, PT ;  /* 0x0000000c0b00720c */ /* 0x002fda0003f26270 */
[----:B------:R-:W1:Y:S01]  /*20f0*/  @!P1 LDC.64 R18, c[0x0][0x918] ;  /* 0x00024600ff129b82 */ /* 0x000e620000000a00 */
[----:B------:R-:W-:Y:S01]  /*2100*/  @!P1 VIADD R13, R7, 0x20 ;  /* 0x00000020070d9836 */ /* 0x000fe20000000000 */
[----:B------:R2:W3:Y:S01]  /*2110*/  SHFL.IDX PT, R6, R27, 0x1f, 0x1f ;  /* 0x03e01f001b067f89 */ /* 0x0004e200000e0000 */
[----:B------:R-:W-:Y:S02]  /*2120*/  BSSY B0, `(.L_x_16) ;  /* 0x0000064000007945 */ /* 0x000fe40003800000 */
[----:B-1----:R-:W-:-:S05]  /*2130*/  @!P1 IMAD.WIDE R18, R13, 0xc, R18 ;  /* 0x0000000c0d129825 */ /* 0x002fca00078e0212 */
[----:B------:R2:W5:Y:S04]  /*2140*/  @!P1 LDG.E R8, desc[UR38][R18.64] ;  /* 0x0000002612089981 */ /* 0x000568000c1e1900 */
[----:B------:R2:W5:Y:S01]  /*2150*/  @!P1 LDG.E R0, desc[UR38][R18.64+0x4] ;  /* 0x0000042612009981 */ /* 0x000562000c1e1900 */
[----:B------:R-:W-:Y:S01]  /*2160*/  ISETP.GE.AND P1, PT, R7, R12, PT ;  /* 0x0000000c0700720c */ /* 0x000fe20003f26270 */
[----:B------:R-:W-:Y:S01]  /*2170*/  IMAD.MOV.U32 R29, RZ, RZ, 0x7fffffff ;  /* 0x7fffffffff1d7424 */ /* 0x000fe200078e00ff */
[----:B------:R-:W-:Y:S01]  /*2180*/  MOV R32, RZ ;  /* 0x000000ff00207202 */ /* 0x000fe20000000f00 */
[----:B------:R2:W1:Y:S10]  /*2190*/  SHFL.IDX PT, R13, R26, 0x1f, 0x1f ;  /* 0x03e01f001a0d7f89 */ /* 0x00047400000e0000 */
[----:B--23--:R-:W-:Y:S05]  /*21a0*/  @P1 BRA `(.L_x_17) ;  /* 0x00000004006c1947 */ /* 0x00cfea0003800000 */
[----:B------:R-:W-:Y:S02]  /*21b0*/  IABS R32, R9 ;  /* 0x0000000900207213 */ /* 0x000fe40000000000 */
[C---:B------:R-:W-:Y:S02]  /*21c0*/  IADD3 R29, P1, R17.reuse, UR14, RZ ;  /* 0x0000000e111d7c10 */ /* 0x040fe4000ff3e0ff */
[----:B------:R-:W2:Y:S02]  /*21d0*/  I2F.RP R4, R32 ;  /* 0x0000002000047306 */ /* 0x000ea40000209400 */
[----:B------:R-:W-:Y:S02]  /*21e0*/  LEA.HI.X.SX32 R30, R17, UR15, 0x1, P1 ;  /* 0x0000000f111e7c11 */ /* 0x000fe400088f0eff */
[----:B------:R-:W-:-:S04]  /*21f0*/  IADD3 R17, P1, R25, UR16, RZ ;  /* 0x0000001019117c10 */ /* 0x000fc8000ff3e0ff */
[----:B------:R-:W-:Y:S02]  /*2200*/  LEA.HI.X.SX32 R28, R25, UR17, 0x1, P1 ;  /* 0x00000011191c7c11 */ /* 0x000fe400088f0eff */
[----:B------:R-:W-:Y:S01]  /*2210*/  PLOP3.LUT P1, PT, PT, PT, UP0, 0x80, 0x0 ;  /* 0x000000000000781c */ /* 0x000fe20003f2f008 */
[----:B--2---:R-:W2:Y:S02]  /*2220*/  MUFU.RCP R4, R4 ;  /* 0x0000000400047308 */ /* 0x004ea40000001000 */
[----:B--2---:R-:W-:-:S06]  /*2230*/  VIADD R5, R4, 0xffffffe ;  /* 0x0ffffffe04057836 */ /* 0x004fcc0000000000 */
[----:B------:R-:W2:Y:S02]  /*2240*/  F2I.FTZ.U32.TRUNC.NTZ R31, R5 ;  /* 0x00000005001f7305 */ /* 0x000ea4000021f000 */
[----:B--2---:R-:W-:Y:S02]  /*2250*/  IMAD.MOV R33, RZ, RZ, -R31 ;  /* 0x000000ffff217224 */ /* 0x004fe400078e0a1f */
[----:B------:R-:W-:Y:S05]  /*2260*/  @!P1 BRA `(.L_x_18) ;  /* 0x00000000002c9947 */ /* 0x000fea0003800000 */
[----:B------:R-:W-:-:S04]  /*2270*/  IADD3 R29, P1, R29, UR6, RZ ;  /* 0x000000061d1d7c10 */ /* 0x000fc8000ff3e0ff */
[----:B------:R-:W-:-:S05]  /*2280*/  IADD3.X R25, RZ, R30, RZ, P1, !PT ;  /* 0x0000001eff197210 */ /* 0x000fca0000ffe4ff */
[----:B------:R-:W-:-:S04]  /*2290*/  IMAD.WIDE.U32 R4, R25, UR20, RZ ;  /* 0x0000001419047c25 */ /* 0x000fc8000f8e00ff */
[----:B------:R-:W-:-:S04]  /*22a0*/  IMAD.WIDE.U32 R18, P1, R29, UR21, R4 ;  /* 0x000000151d127c25 */ /* 0x000fc8000f820004 */
[----:B------:R-:W-:-:S04]  /*22b0*/  IMAD.WIDE.U32 R4, R29, UR20, RZ ;  /* 0x000000141d047c25 */ /* 0x000fc8000f8e00ff */
[----:B------:R-:W-:Y:S01]  /*22c0*/  IMAD.X R27, RZ, RZ, RZ, P1 ;  /* 0x000000ffff1b7224 */ /* 0x000fe200008e06ff */
[----:B------:R-:W-:Y:S01]  /*22d0*/  IADD3 RZ, P1, R5, R18, RZ ;  /* 0x0000001205ff7210 */ /* 0x000fe20007f3e0ff */
[----:B------:R-:W-:-:S04]  /*22e0*/  IMAD.MOV.U32 R26, RZ, RZ, R19 ;  /* 0x000000ffff1a7224 */ /* 0x000fc800078e0013 */
[----:B------:R-:W-:-:S04]  /*22f0*/  IMAD.WIDE.U32.X R4, R25, UR21, R26, P1 ;  /* 0x0000001519047c25 */ /* 0x000fc800088e041a */
[----:B------:R-:W-:Y:S01]  /*2300*/  IMAD.MOV.U32 R30, RZ, RZ, R5 ;  /* 0x000000ffff1e7224 */ /* 0x000fe200078e0005 */
[----:B------:R-:W-:-:S07]  /*2310*/  MOV R29, R4 ;  /* 0x00000004001d7202 */ /* 0x000fce0000000f00 */
.L_x_18:
[----:B------:R-:W-:Y:S05]  /*2320*/  @!P0 BRA `(.L_x_19) ;  /* 0x00000000002c8947 */ /* 0x000fea0003800000 */
        /* <DEDUP_REMOVED lines=11> */
.L_x_19:
[----:B------:R-:W-:Y:S01]  /*23e0*/  SHF.R.U64 R17, R17, UR24, R28 ;  /* 0x0000001811117c19 */ /* 0x000fe2000800121c */
[----:B------:R-:W-:Y:S01]  /*23f0*/  IMAD.MOV.U32 R5, RZ, RZ, R33 ;  /* 0x000000ffff057224 */ /* 0x000fe200078e0021 */
[----:B------:R-:W-:Y:S02]  /*2400*/  IABS R4, R9 ;  /* 0x0000000900047213 */ /* 0x000fe40000000000 */
[----:B------:R-:W-:Y:S01]  /*2410*/  IABS R26, R10 ;  /* 0x0000000a001a7213 */ /* 0x000fe20000000000 */
[----:B------:R-:W-:Y:S01]  /*2420*/  VIADD R19, R17, UR5 ;  /* 0x0000000511137c36 */ /* 0x000fe20008000000 */
[----:B------:R-:W-:Y:S01]  /*2430*/  IADD3 R25, RZ, -R4, RZ ;  /* 0x80000004ff197210 */ /* 0x000fe20007ffe0ff */
[----:B------:R-:W-:Y:S01]  /*2440*/  IMAD R17, R5, R32, RZ ;  /* 0x0000002005117224 */ /* 0x000fe200078e02ff */
[----:B------:R-:W-:Y:S01]  /*2450*/  SHF.R.U64 R29, R29, UR19, R30 ;  /* 0x000000131d1d7c19 */ /* 0x000fe2000800121e */
[----:B------:R-:W-:Y:S01]  /*2460*/  IMAD.MOV.U32 R4, RZ, RZ, RZ ;  /* 0x000000ffff047224 */ /* 0x000fe200078e00ff */
[----:B------:R-:W-:Y:S01]  /*2470*/  IABS R18, R19 ;  /* 0x0000001300127213 */ /* 0x000fe20000000000 */
[----:B------:R-:W-:Y:S01]  /*2480*/  IMAD.MOV.U32 R5, RZ, RZ, R31 ;  /* 0x000000ffff057224 */ /* 0x000fe200078e001f */
[----:B------:R-:W-:Y:S01]  /*2490*/  IABS R30, R10 ;  /* 0x0000000a001e7213 */ /* 0x000fe20000000000 */
[----:B------:R-:W-:Y:S01]  /*24a0*/  IMAD.HI.U32 R4, R31, R17, R4 ;  /* 0x000000111f047227 */ /* 0x000fe200078e0004 */
[----:B------:R-:W-:-:S03]  /*24b0*/  MOV R17, R18 ;  /* 0x0000001200117202 */ /* 0x000fc60000000f00 */
[----:B------:R-:W-:Y:S02]  /*24c0*/  IMAD.MOV.U32 R5, RZ, RZ, R25 ;  /* 0x000000ffff057224 */ /* 0x000fe400078e0019 */
[----:B------:R-:W2:Y:S01]  /*24d0*/  I2F.RP R25, R26 ;  /* 0x0000001a00197306 */ /* 0x000ea20000209400 */
[----:B------:R-:W-:-:S04]  /*24e0*/  IMAD.HI.U32 R4, R4, R17, RZ ;  /* 0x0000001104047227 */ /* 0x000fc800078e00ff */
[----:B------:R-:W-:Y:S02]  /*24f0*/  IMAD R17, R4, R5, R17 ;  /* 0x0000000504117224 */ /* 0x000fe400078e0211 */
[----:B------:R-:W-:-:S03]  /*2500*/  VIADD R18, R29, UR4 ;  /* 0x000000041d127c36 */ /* 0x000fc60008000000 */
[----:B------:R-:W-:Y:S02]  /*2510*/  ISETP.GT.U32.AND P1, PT, R32, R17, PT ;  /* 0x000000112000720c */ /* 0x000fe40003f24070 */
[----:B------:R-:W-:Y:S01]  /*2520*/  IABS R29, R18 ;  /* 0x00000012001d7213 */ /* 0x000fe20000000000 */
[----:B--2---:R-:W2:Y:S10]  /*2530*/  MUFU.RCP R25, R25 ;  /* 0x0000001900197308 */ /* 0x004eb40000001000 */
[----:B------:R-:W-:Y:S01]  /*2540*/  @!P1 IMAD.IADD R17, R17, 0x1, -R32 ;  /* 0x0000000111119824 */ /* 0x000fe200078e0a20 */
[----:B--2---:R-:W-:Y:S01]  /*2550*/  IADD3 R4, R25, 0xffffffe, RZ ;  /* 0x0ffffffe19047810 */ /* 0x004fe20007ffe0ff */
[----:B------:R-:W-:-:S03]  /*2560*/  IMAD.MOV R25, RZ, RZ, -R30 ;  /* 0x000000ffff197224 */ /* 0x000fc600078e0a1e */
[----:B------:R2:W3:Y:S02]  /*2570*/  F2I.FTZ.U32.TRUNC.NTZ R5, R4 ;  /* 0x0000000400057305 */ /* 0x0004e4000021f000 */
[----:B--2---:R-:W-:Y:S01]  /*2580*/  MOV R4, RZ ;  /* 0x000000ff00047202 */ /* 0x004fe20000000f00 */
[----:B---3--:R-:W-:-:S04]  /*2590*/  IMAD.MOV R27, RZ, RZ, -R5 ;  /* 0x000000ffff1b7224 */ /* 0x008fc800078e0a05 */
[----:B------:R-:W-:-:S04]  /*25a0*/  IMAD R27, R27, R26, RZ ;  /* 0x0000001a1b1b7224 */ /* 0x000fc800078e02ff */
[----:B------:R-:W-:-:S04]  /*25b0*/  IMAD.HI.U32 R28, R5, R27, R4 ;  /* 0x0000001b051c7227 */ /* 0x000fc800078e0004 */
[----:B------:R-:W-:-:S04]  /*25c0*/  IMAD.MOV.U32 R5, RZ, RZ, R29 ;  /* 0x000000ffff057224 */ /* 0x000fc800078e001d */
[----:B------:R-:W-:-:S04]  /*25d0*/  IMAD.HI.U32 R4, R28, R5, RZ ;  /* 0x000000051c047227 */ /* 0x000fc800078e00ff */
[----:B------:R-:W-:-:S05]  /*25e0*/  IMAD R5, R4, R25, R5 ;  /* 0x0000001904057224 */ /* 0x000fca00078e0205 */
[----:B------:R-:W-:-:S13]  /*25f0*/  ISETP.GT.U32.AND P1, PT, R26, R5, PT ;  /* 0x000000051a00720c */ /* 0x000fda0003f24070 */
[----:B------:R-:W-:Y:S02]  /*2600*/  @!P1 IADD3 R5, R5, -R26, RZ ;  /* 0x8000001a05059210 */ /* 0x000fe40007ffe0ff */
[----:B------:R-:W-:-:S13]  /*2610*/  ISETP.GT.U32.AND P1, PT, R32, R17, PT ;  /* 0x000000112000720c */ /* 0x000fda0003f24070 */
[----:B------:R-:W-:Y:S01]  /*2620*/  @!P1 IMAD.IADD R17, R17, 0x1, -R32 ;  /* 0x0000000111119824 */ /* 0x000fe200078e0a20 */
[----:B------:R-:W-:-:S04]  /*2630*/  ISETP.GT.U32.AND P1, PT, R26, R5, PT ;  /* 0x000000051a00720c */ /* 0x000fc80003f24070 */
[----:B------:R-:W-:-:S09]  /*2640*/  MOV R4, R17 ;  /* 0x0000001100047202 */ /* 0x000fd20000000f00 */
[----:B------:R-:W-:Y:S01]  /*2650*/  @!P1 IMAD.IADD R5, R5, 0x1, -R26 ;  /* 0x0000000105059824 */ /* 0x000fe200078e0a1a */
[----:B------:R-:W-:-:S13]  /*2660*/  ISETP.GE.AND P1, PT, R19, RZ, PT ;  /* 0x000000ff1300720c */ /* 0x000fda0003f26270 */
[----:B------:R-:W-:Y:S01]  /*2670*/  @!P1 IMAD.MOV R4, RZ, RZ, -R4 ;  /* 0x000000ffff049224 */ /* 0x000fe200078e0a04 */
[----:B------:R-:W-:-:S13]  /*2680*/  ISETP.GE.AND P1, PT, R18, RZ, PT ;  /* 0x000000ff1200720c */ /* 0x000fda0003f26270 */
[----:B------:R-:W-:Y:S01]  /*2690*/  @!P1 IMAD.MOV R5, RZ, RZ, -R5 ;  /* 0x000000ffff059224 */ /* 0x000fe200078e0a05 */
[----:B------:R-:W-:-:S13]  /*26a0*/  ISETP.NE.AND P1, PT, RZ, UR10, PT ;  /* 0x0000000aff007c0c */ /* 0x000fda000bf25270 */
[----:B------:R-:W-:Y:S02]  /*26b0*/  @!P1 LOP3.LUT R4, RZ, UR10, RZ, 0x33, !PT ;  /* 0x0000000aff049c12 */ /* 0x000fe4000f8e33ff */
[----:B------:R-:W-:Y:S02]  /*26c0*/  ISETP.NE.AND P1, PT, RZ, UR9, PT ;  /* 0x00000009ff007c0c */ /* 0x000fe4000bf25270 */
[----:B------:R-:W-:-:S11]  /*26d0*/  IADD3 R4, -R4, R19, RZ ;  /* 0x0000001304047210 */ /* 0x000fd60007ffe1ff */
[----:B------:R-:W-:Y:S02]  /*26e0*/  @!P1 LOP3.LUT R5, RZ, UR9, RZ, 0x33, !PT ;  /* 0x00000009ff059c12 */ /* 0x000fe4000f8e33ff */
[----:B------:R-:W-:-:S03]  /*26f0*/  PLOP3.LUT P1, PT, PT, PT, UP3, 0x80, 0x0 ;  /* 0x000000000000781c */ /* 0x000fc60003f2f038 */
[----:B------:R-:W-:-:S04]  /*2700*/  IMAD.IADD R5, R18, 0x1, -R5 ;  /* 0x0000000112057824 */ /* 0x000fc800078e0a05 */
[CC--:B------:R-:W-:Y:S01]  /*2710*/  IMAD R29, R4.reuse, R5.reuse, RZ ;  /* 0x00000005041d7224 */ /* 0x0c0fe200078e02ff */
[----:B------:R-:W-:-:S04]  /*2720*/  SEL R17, R4, R5, !P1 ;  /* 0x0000000504117207 */ /* 0x000fc80004800000 */
[--C-:B------:R-:W-:Y:S01]  /*2730*/  SHF.R.S32.HI R5, RZ, 0x1f, R17.reuse ;  /* 0x0000001fff057819 */ /* 0x100fe20000011411 */
[----:B------:R-:W-:Y:S01]  /*2740*/  IMAD.MOV.U32 R4, RZ, RZ, R17 ;  /* 0x000000ffff047224 */ /* 0x000fe200078e0011 */
[----:B------:R-:W-:-:S07]  /*2750*/  SHF.R.S32.HI R32, RZ, 0x1f, R29 ;  /* 0x0000001fff207819 */ /* 0x000fce000001141d */
.L_x_17:
[----:B------:R-:W-:Y:S05]  /*2760*/  BSYNC B0 ;  /* 0x0000000000007941 */ /* 0x000fea0003800000 */
.L_x_16:
[----:B------:R-:W2:Y:S04]  /*2770*/  SHFL.UP PT, R18, R29, 0x1, RZ ;  /* 0x042000001d127989 */ /* 0x000ea800000e00ff */
[----:B------:R-:W3:Y:S01]  /*2780*/  SHFL.UP PT, R17, R32, 0x1, RZ ;  /* 0x0420000020117989 */ /* 0x000ee200000e00ff */
[----:B--2---:R-:W-:Y:S02]  /*2790*/  SEL R18, R18, RZ, P2 ;  /* 0x000000ff12127207 */ /* 0x004fe40001000000 */
[----:B---3--:R-:W-:Y:S02]  /*27a0*/  SEL R17, R17, RZ, P2 ;  /* 0x000000ff11117207 */ /* 0x008fe40001000000 */
[----:B------:R-:W-:-:S04]  /*27b0*/  IADD3 R25, P1, R18, R29, RZ ;  /* 0x0000001d12197210 */ /* 0x000fc80007f3e0ff */
[----:B------:R-:W-:Y:S01]  /*27c0*/  IADD3.X R26, R17, R32, RZ, P1, !PT ;  /* 0x00000020111a7210 */ /* 0x000fe20000ffe4ff */
[----:B------:R-:W2:Y:S04]  /*27d0*/  SHFL.UP PT, R18, R25, 0x2, RZ ;  /* 0x0440000019127989 */ /* 0x000ea800000e00ff */
[----:B------:R-:W3:Y:S01]  /*27e0*/  SHFL.UP PT, R17, R26, 0x2, RZ ;  /* 0x044000001a117989 */ /* 0x000ee200000e00ff */
[----:B--2---:R-:W-:Y:S02]  /*27f0*/  SEL R18, R18, RZ, P3 ;  /* 0x000000ff12127207 */ /* 0x004fe40001800000 */
[----:B---3--:R-:W-:Y:S02]  /*2800*/  SEL R17, R17, RZ, P3 ;  /* 0x000000ff11117207 */ /* 0x008fe40001800000 */
[----:B------:R-:W-:-:S05]  /*2810*/  IADD3 R27, P1, R18, R25, RZ ;  /* 0x00000019121b7210 */ /* 0x000fca0007f3e0ff */
[----:B------:R-:W-:Y:S01]  /*2820*/  IMAD.X R30, R17, 0x1, R26, P1 ;  /* 0x00000001111e7824 */ /* 0x000fe200008e061a */
        /* <DEDUP_REMOVED lines=18> */
[----:B-1----:R-:W-:-:S05]  /*2950*/  IADD3 R26, P1, R18, R13, RZ ;  /* 0x0000000d121a7210 */ /* 0x002fca0007f3e0ff */
[----:B------:R-:W-:Y:S01]  /*2960*/  IMAD.X R27, R19, 0x1, R6, P1 ;  /* 0x00000001131b7824 */ /* 0x000fe200008e0606 */
[----:B------:R-:W-:-:S04]  /*2970*/  ISETP.GT.U32.AND P1, PT, R26, UR8, PT ;  /* 0x000000081a007c0c */ /* 0x000fc8000bf24070 */
[----:B------:R-:W-:-:S13]  /*2980*/  ISETP.GT.U32.AND.EX P1, PT, R27, UR7, PT, P1 ;  /* 0x000000071b007c0c */ /* 0x000fda000bf24110 */
[----:B------:R-:W-:-:S04]  /*2990*/  VOTE.ANY R17, PT, P1 ;  /* 0x0000000000117806 */ /* 0x000fc800008e0100 */
[----:B------:R-:W-:-:S13]  /*29a0*/  ISETP.NE.AND P1, PT, R17, RZ, PT ;  /* 0x000000ff1100720c */ /* 0x000fda0003f25270 */
[----:B------:R-:W-:Y:S05]  /*29b0*/  @!P1 BRA `(.L_x_20) ;  /* 0xfffffff400b89947 */ /* 0x000fea000383ffff */
[----:B------:R-:W-:Y:S01]  /*29c0*/  MOV R26, R18 ;  /* 0x00000012001a7202 */ /* 0x000fe20000000f00 */
[----:B------:R-:W-:-:S07]  /*29d0*/  IMAD.MOV.U32 R25, RZ, RZ, R19 ;  /* 0x000000ffff197224 */ /* 0x000fce00078e0013 */
.L_x_15:
[----:B------:R-:W1:Y:S08]  /*29e0*/  BREV R17, R17 ;  /* 0x0000001100117301 */ /* 0x000e700000000000 */
[----:B-1----:R-:W1:Y:S02]  /*29f0*/  FLO.U32.SH R11, R17 ;  /* 0x00000011000b7300 */ /* 0x002e6400000e0400 */
[----:B-1----:R-:W1:Y:S02]  /*2a00*/  SHFL.IDX PT, R7, R7, R11, 0x1f ;  /* 0x00001f0b07077589 */ /* 0x002e6400000e0000 */
[----:B-1----:R-:W-:-:S13]  /*2a10*/  R2UR UR4, R7 ;  /* 0x00000000070472ca */ /* 0x002fda00000e0000 */
[----:B------:R-:W-:-:S05]  /*2a20*/  VIADD R27, R21, UR4 ;  /* 0x00000004151b7c36 */ /* 0x000fca0008000000 */
[----:B------:R-:W-:-:S13]  /*2a30*/  ISETP.GE.AND P1, PT, R27, R12, PT ;  /* 0x0000000c1b00720c */ /* 0x000fda0003f26270 */
[----:B------:R-:W1:Y:S02]  /*2a40*/  @!P1 LDC.64 R18, c[0x0][0x918] ;  /* 0x00024600ff129b82 */ /* 0x000e640000000a00 */
[----:B-1----:R-:W-:-:S05]  /*2a50*/  @!P1 IMAD.WIDE R18, R27, 0xc, R18 ;  /* 0x0000000c1b129825 */ /* 0x002fca00078e0212 */
[----:B-----5:R1:W5:Y:S04]  /*2a60*/  @!P1 LDG.E R8, desc[UR38][R18.64] ;  /* 0x0000002612089981 */ /* 0x020368000c1e1900 */
[----:B------:R1:W5:Y:S01]  /*2a70*/  @!P1 LDG.E R0, desc[UR38][R18.64+0x4] ;  /* 0x0000042612009981 */ /* 0x000362000c1e1900 */
[----:B------:R-:W-:-:S03]  /*2a80*/  IADD3 R26, P1, P2, R26, R13, -R29 ;  /* 0x0000000d1a1a7210 */ /* 0x000fc60007a3e81d */
[----:B------:R-:W-:Y:S01]  /*2a90*/  SHFL.IDX PT, R7, R32, R11, 0x1f ;  /* 0x00001f0b20077589 */ /* 0x000fe200000e0000 */
[----:B------:R-:W-:-:S03]  /*2aa0*/  IADD3.X R28, R25, R6, ~R32, P1, P2 ;  /* 0x00000006191c7210 */ /* 0x000fc60000fe4c20 */
[----:B------:R-:W2:Y:S04]  /*2ab0*/  SHFL.IDX PT, R26, R26, R11, 0x1f ;  /* 0x00001f0b1a1a7589 */ /* 0x000ea800000e0000 */
[----:B------:R-:W3:Y:S04]  /*2ac0*/  SHFL.IDX PT, R28, R28, R11, 0x1f ;  /* 0x00001f0b1c1c7589 */ /* 0x000ee800000e0000 */
[----:B------:R1:W4:Y:S04]  /*2ad0*/  SHFL.IDX PT, R6, R29, R11, 0x1f ;  /* 0x00001f0b1d067589 */ /* 0x00032800000e0000 */
[----:B------:R1:W1:Y:S04]  /*2ae0*/  SHFL.IDX PT, R5, R5, R11, 0x1f ;  /* 0x00001f0b05057589 */ /* 0x00026800000e0000 */
[----:B------:R1:W1:Y:S01]  /*2af0*/  SHFL.IDX PT, R4, R4, R11, 0x1f ;  /* 0x00001f0b04047589 */ /* 0x00026200000e0000 */
[----:B--2---:R-:W-:-:S02]  /*2b00*/  R2UR UR5, R26 ;  /* 0x000000001a0572ca */ /* 0x004fc400000e0000 */
[----:B---3--:R-:W-:-:S15]  /*2b10*/  R2UR UR6, R28 ;  /* 0x000000001c0672ca */ /* 0x008fde00000e0000 */
.L_x_10:
[----:B------:R-:W-:Y:S01]  /*2b20*/  ISETP.LE.AND P1, PT, R12, UR4, PT ;  /* 0x000000040c007c0c */ /* 0x000fe2000bf23270 */
[----:B-1----:R-:W-:Y:S01]  /*2b30*/  IMAD.MOV.U32 R18, RZ, RZ, -0x1 ;  /* 0xffffffffff127424 */ /* 0x002fe200078e00ff */
[----:B------:R-:W-:-:S11]  /*2b40*/  MOV R17, 0xffffffff ;  /* 0xffffffff00117802 */ /* 0x000fd60000000f00 */
[----:B------:R-:W-:Y:S05]  /*2b50*/  @P1 BRA `(.L_x_9) ;  /* 0x0000000400041947 */ /* 0x000fea0003800000 */
[----:B------:R-:W-:Y:S01]  /*2b60*/  UIADD3 UR15, UP2, -UR5, UR8, URZ ;  /* 0x00000008050f7290 */ /* 0x000fe2000ff5e13f */
[----:B------:R-:W1:Y:S01]  /*2b70*/  S2UR UR19, SR_CTAID.Y ;  /* 0x00000000001379c3 */ /* 0x000e620000002600 */
[----:B------:R-:W-:Y:S01]  /*2b80*/  ULDC UR17, c[0x0][0x8c0] ;  /* 0x0002300000117ab9 */ /* 0x000fe20000000800 */
[----:B------:R-:W-:Y:S01]  /*2b90*/  ULDC UR21, c[0x0][0x8b0] ;  /* 0x00022c0000157ab9 */ /* 0x000fe20000000800 */
[----:B------:R-:W-:Y:S01]  /*2ba0*/  UIADD3.X UR11, ~UR6, UR7, URZ, UP2, !UPT ;  /* 0x00000007060b7290 */ /* 0x000fe200097fe53f */
[--C-:B------:R-:W-:Y:S01]  /*2bb0*/  SHF.R.U32.HI R27, RZ, UR21, R5.reuse ;  /* 0x00000015ff1b7c19 */ /* 0x100fe20008011605 */
[----:B------:R-:W-:Y:S01]  /*2bc0*/  ULDC UR20, c[0x0][0x904] ;  /* 0x0002410000147ab9 */ /* 0x000fe20000000800 */
[----:B------:R-:W-:Y:S01]  /*2bd0*/  ULDC UR13, c[0x0][0x8a8] ;  /* 0x00022a00000d7ab9 */ /* 0x000fe20000000800 */
[----:B------:R-:W-:Y:S01]  /*2be0*/  USHF.R.U32.HI UR16, URZ, UR17, UR11 ;  /* 0x000000113f107299 */ /* 0x000fe2000801160b */
[----:B------:R-:W-:Y:S01]  /*2bf0*/  SHF.R.U64 R28, R4, UR21, R5 ;  /* 0x00000015041c7c19 */ /* 0x000fe20008001205 */
[----:B------:R-:W-:-:S02]  /*2c00*/  USHF.R.U64 UR15, UR15, UR17, UR11 ;  /* 0x000000110f0f7299 */ /* 0x000fc4000800120b */
[----:B------:R-:W-:Y:S02]  /*2c10*/  USHF.R.U32.HI UR14, URZ, UR21, UR16 ;  /* 0x000000153f0e7299 */ /* 0x000fe40008011610 */
[----:B------:R-:W-:Y:S02]  /*2c20*/  UIADD3 UR13, UR13, -0x1, URZ ;  /* 0xffffffff0d0d7890 */ /* 0x000fe4000fffe03f */
[----:B------:R-:W-:Y:S02]  /*2c30*/  USHF.R.U32.HI UR22, URZ, UR20, UR14 ;  /* 0x000000143f167299 */ /* 0x000fe4000801160e */
[----:B------:R-:W-:Y:S02]  /*2c40*/  USHF.R.U64 UR16, UR15, UR21, UR16 ;  /* 0x000000150f107299 */ /* 0x000fe40008001210 */
[----:B------:R-:W-:Y:S02]  /*2c50*/  ULOP3.LUT UR15, UR15, UR13, URZ, 0xc0, !UPT ;  /* 0x0000000d0f0f7292 */ /* 0x000fe4000f8ec03f */
[----:B------:R-:W-:Y:S01]  /*2c60*/  LOP3.LUT R11, R27, UR22, RZ, 0xfc, !PT ;  /* 0x000000161b0b7c12 */ /* 0x000fe2000f8efcff */
[----:B------:R-:W-:-:S02]  /*2c70*/  USHF.R.U64 UR14, UR16, UR20, UR14 ;  /* 0x00000014100e7299 */ /* 0x000fc4000800120e */
[----:B-1----:R-:W-:Y:S01]  /*2c80*/  USEL UR11, UR52, UR19, !UP3 ;  /* 0x00000013340b7287 */ /* 0x002fe2000d800000 */
[----:B------:R-:W-:-:S13]  /*2c90*/  ISETP.NE.U32.AND P1, PT, R11, RZ, PT ;  /* 0x000000ff0b00720c */ /* 0x000fda0003f25070 */
[----:B------:R-:W-:Y:S05]  /*2ca0*/  @!P1 BRA `(.L_x_21) ;  /* 0x0000000000149947 */ /* 0x000fea0003800000 */
[----:B------:R-:W-:-:S07]  /*2cb0*/  MOV R12, 0x2cd0 ;  /* 0x00002cd0000c7802 */ /* 0x000fce0000000f00 */
[----:B----45:R-:W-:Y:S05]  /*2cc0*/  CALL.REL.NOINC `($__internal_0_$__cuda_sm20_div_u64) ;  /* 0x000001b400107944 */ /* 0x030fea0003c00000 */
[----:B------:R-:W-:-:S04]  /*2cd0*/  IMAD.MOV R13, RZ, RZ, -R11 ;  /* 0x000000ffff0d7224 */ /* 0x000fc800078e0a0b */
[----:B------:R-:W-:Y:S01]  /*2ce0*/  IMAD R13, R28, R13, UR14 ;  /* 0x0000000e1c0d7e24 */ /* 0x000fe2000f8e020d */
[----:B------:R-:W-:Y:S06]  /*2cf0*/  BRA `(.L_x_22) ;  /* 0x0000000000507947 */ /* 0x000fec0003800000 */
.L_x_21:
[----:B------:R-:W1:Y:S01]  /*2d00*/  I2F.U32.RP R11, R28 ;  /* 0x0000001c000b7306 */ /* 0x000e620000209000 */
[----:B------:R-:W-:-:S07]  /*2d10*/  ISETP.NE.U32.AND P3, PT, R28, RZ, PT ;  /* 0x000000ff1c00720c */ /* 0x000fce0003f65070 */
[----:B-1----:R-:W1:Y:S02]  /*2d20*/  MUFU.RCP R11, R11 ;  /* 0x0000000b000b7308 */ /* 0x002e640000001000 */
[----:B-1----:R-:W-:-:S06]  /*2d30*/  IADD3 R12, R11, 0xffffffe, RZ ;  /* 0x0ffffffe0b0c7810 */ /* 0x002fcc0007ffe0ff */
[----:B------:R1:W2:Y:S02]  /*2d40*/  F2I.FTZ.U32.TRUNC.NTZ R13, R12 ;  /* 0x0000000c000d7305 */ /* 0x0002a4000021f000 */
[----:B-1----:R-:W-:Y:S02]  /*2d50*/  IMAD.MOV.U32 R12, RZ, RZ, RZ ;  /* 0x000000ffff0c7224 */ /* 0x002fe400078e00ff */
[----:B--2---:R-:W-:-:S04]  /*2d60*/  IMAD.MOV R17, RZ, RZ, -R13 ;  /* 0x000000ffff117224 */ /* 0x004fc800078e0a0d */
[----:B------:R-:W-:-:S04]  /*2d70*/  IMAD R17, R17, R28, RZ ;  /* 0x0000001c11117224 */ /* 0x000fc800078e02ff */
[----:B------:R-:W-:-:S06]  /*2d80*/  IMAD.HI.U32 R13, R13, R17, R12 ;  /* 0x000000110d0d7227 */ /* 0x000fcc00078e000c */
[----:B------:R-:W-:-:S05]  /*2d90*/  IMAD.HI.U32 R11, R13, UR14, RZ ;  /* 0x0000000e0d0b7c27 */ /* 0x000fca000f8e00ff */
[----:B------:R-:W-:-:S05]  /*2da0*/  IADD3 R13, -R11, RZ, RZ ;  /* 0x000000ff0b0d7210 */ /* 0x000fca0007ffe1ff */
[----:B------:R-:W-:-:S05]  /*2db0*/  IMAD R13, R28, R13, UR14 ;  /* 0x0000000e1c0d7e24 */ /* 0x000fca000f8e020d */
[----:B------:R-:W-:-:S13]  /*2dc0*/  ISETP.GE.U32.AND P1, PT, R13, R28, PT ;  /* 0x0000001c0d00720c */ /* 0x000fda0003f26070 */
[----:B------:R-:W-:Y:S02]  /*2dd0*/  @P1 IMAD.IADD R13, R13, 0x1, -R28 ;  /* 0x000000010d0d1824 */ /* 0x000fe400078e0a1c */
[----:B------:R-:W-:-:S03]  /*2de0*/  @P1 VIADD R11, R11, 0x1 ;  /* 0x000000010b0b1836 */ /* 0x000fc60000000000 */
[----:B------:R-:W-:-:S13]  /*2df0*/  ISETP.GE.U32.AND P2, PT, R13, R28, PT ;  /* 0x0000001c0d00720c */ /* 0x000fda0003f46070 */
[----:B------:R-:W-:Y:S02]  /*2e00*/  @P2 IADD3 R11, R11, 0x1, RZ ;  /* 0x000000010b0b2810 */ /* 0x000fe40007ffe0ff */
[----:B------:R-:W-:-:S05]  /*2e10*/  @!P3 LOP3.LUT R11, RZ, R28, RZ, 0x33, !PT ;  /* 0x0000001cff0bb212 */ /* 0x000fca00078e33ff */
[----:B------:R-:W-:-:S04]  /*2e20*/  IMAD.MOV R13, RZ, RZ, -R11 ;  /* 0x000000ffff0d7224 */ /* 0x000fc800078e0a0b */
[----:B------:R-:W-:-:S07]  /*2e30*/  IMAD R13, R28, R13, UR14 ;  /* 0x0000000e1c0d7e24 */ /* 0x000fce000f8e020d */
.L_x_22:
[----:B------:R-:W1:Y:S01]  /*2e40*/  LDC R18, c[0x0][0x8a8] ;  /* 0x00022a00ff127b82 */ /* 0x000e620000000800 */
[----:B------:R-:W-:Y:S01]  /*2e50*/  ULDC UR14, c[0x0][0x904] ;  /* 0x00024100000e7ab9 */ /* 0x000fe20000000800 */
[----:B------:R-:W-:Y:S01]  /*2e60*/  UMOV UR13, 0xffffffff ;  /* 0xffffffff000d7882 */ /* 0x000fe20000000000 */
[----:B------:R-:W-:Y:S01]  /*2e70*/  PLOP3.LUT P1, PT, PT, PT, UP3, 0x80, 0x0 ;  /* 0x000000000000781c */ /* 0x000fe20003f2f038 */
[----:B------:R-:W-:-:S04]  /*2e80*/  USHF.L.U32 UR13, UR13, UR14, URZ ;  /* 0x0000000e0d0d7299 */ /* 0x000fc8000800063f */
[----:B------:R-:W2:Y:S02]  /*2e90*/  LDC R16, c[0x0][0x8b8] ;  /* 0x00022e00ff107b82 */ /* 0x000ea40000000800 */
[----:B------:R-:W-:Y:S01]  /*2ea0*/  LOP3.LUT R12, RZ, UR13, RZ, 0x33, !PT ;  /* 0x0000000dff0c7c12 */ /* 0x000fe2000f8e33ff */
[----:B------:R-:W-:Y:S02]  /*2eb0*/  UMOV UR13, 0x1 ;  /* 0x00000001000d7882 */ /* 0x000fe40000000000 */
[----:B------:R-:W-:Y:S01]  /*2ec0*/  USHF.L.U32 UR13, UR13, UR14, URZ ;  /* 0x0000000e0d0d7299 */ /* 0x000fe2000800063f */
[----:B------:R-:W-:-:S05]  /*2ed0*/  LOP3.LUT R12, R12, UR16, RZ, 0xc0, !PT ;  /* 0x000000100c0c7c12 */ /* 0x000fca000f8ec0ff */
[----:B------:R-:W-:Y:S02]  /*2ee0*/  IMAD R11, R11, UR13, R12 ;  /* 0x0000000d0b0b7c24 */ /* 0x000fe4000f8e020c */
[----:B-1----:R-:W-:Y:S02]  /*2ef0*/  IMAD R13, R13, R18, UR15 ;  /* 0x0000000f0d0d7e24 */ /* 0x002fe4000f8e0212 */
[----:B------:R-:W-:Y:S02]  /*2f00*/  @P1 IMAD.U32 R18, RZ, RZ, UR4 ;  /* 0x00000004ff121e24 */ /* 0x000fe4000f8e00ff */
[----:B------:R-:W-:Y:S02]  /*2f10*/  @!P1 IMAD.U32 R18, RZ, RZ, UR4 ;  /* 0x00000004ff129e24 */ /* 0x000fe4000f8e00ff */
[----:B--2---:R-:W-:Y:S01]  /*2f20*/  IMAD R17, R11, R16, UR11 ;  /* 0x0000000b0b117e24 */ /* 0x004fe2000f8e0210 */
[----:B------:R-:W-:Y:S01]  /*2f30*/  @P1 MOV R16, R13 ;  /* 0x0000000d00101202 */ /* 0x000fe20000000f00 */
[----:B------:R-:W-:-:S02]  /*2f40*/  UMOV UR11, 0x1 ;  /* 0x00000001000b7882 */ /* 0x000fc40000000000 */
[----:B------:R-:W-:Y:S01]  /*2f50*/  @!P1 IMAD.MOV.U32 R16, RZ, RZ, R17 ;  /* 0x000000ffff109224 */ /* 0x000fe200078e0011 */
[----:B------:R-:W-:-:S07]  /*2f60*/  @!P1 MOV R17, R13 ;  /* 0x0000000d00119202 */ /* 0x000fce0000000f00 */
.L_x_9:
[----:B------:R-:W-:-:S13]  /*2f70*/  ISETP.NE.AND P1, PT, RZ, UR11, PT ;  /* 0x0000000bff007c0c */ /* 0x000fda000bf25270 */
[----:B------:R-:W-:Y:S05]  /*2f80*/  @!P1 EXIT ;  /* 0x000000000000994d */ /* 0x000fea0003800000 */
[----:B------:R-:W1:Y:S02]  /*2f90*/  LDC.64 R26, c[0x0][0x290] ;  /* 0x0000a400ff1a7b82 */ /* 0x000e640000000a00 */
[----:B-1----:R-:W-:-:S05]  /*2fa0*/  IMAD.WIDE R12, R18, 0xc, R26 ;  /* 0x0000000c120c7825 */ /* 0x002fca00078e021a */
[----:B------:R1:W5:Y:S01]  /*2fb0*/  LDG.E R11, desc[UR38][R12.64+0x8] ;  /* 0x000008260c0b7981 */ /* 0x000362000c1e1900 */
[----:B------:R-:W-:Y:S01]  /*2fc0*/  UISETP.NE.AND UP2, UPT, UR12, 0x2, UPT ;  /* 0x000000020c00788c */ /* 0x000fe2000bf45270 */
[----:B------:R-:W2:Y:S01]  /*2fd0*/  S2UR UR58, SR_CgaCtaId ;  /* 0x00000000003a79c3 */ /* 0x000ea20000008800 */
[----:B------:R-:W-:Y:S01]  /*2fe0*/  UMOV UR41, URZ ;  /* 0x0000003f00297c82 */ /* 0x000fe20008000000 */
[----:B------:R1:W-:Y:S01]  /*2ff0*/  STL [R1+0x100], RZ ;  /* 0x000100ff01007387 */ /* 0x0003e20000100800 */
[----:B------:R-:W-:Y:S01]  /*3000*/  UMOV UR42, URZ ;  /* 0x0000003f002a7c82 */ /* 0x000fe20008000000 */
[----:B------:R-:W-:Y:S02]  /*3010*/  SHF.R.S32.HI R19, RZ, 0x1f, R18 ;  /* 0x0000001fff137819 */ /* 0x000fe40000011412 */
[----:B------:R-:W-:-:S13]  /*3020*/  PLOP3.LUT P1, PT, PT, PT, UP2, 0x80, 0x0 ;  /* 0x000000000000781c */ /* 0x000fda0003f2f028 */
[----:B-1----:R-:W-:Y:S05]  /*3030*/  @P1 BRA `(.L_x_23) ;  /* 0x0000000000941947 */ /* 0x002fea0003800000 */
[----:B------:R-:W-:-:S04]  /*3040*/  ULOP3.LUT UR11, UR59, 0x1, URZ, 0xfc, !UPT ;  /* 0x000000013b0b7892 */ /* 0x000fc8000f8efc3f */
[----:B------:R-:W-:-:S06]  /*3050*/  UISETP.NE.AND UP2, UPT, UR11, 0x3, UPT ;  /* 0x000000030b00788c */ /* 0x000fcc000bf45270 */
[----:B------:R-:W-:-:S13]  /*3060*/  PLOP3.LUT P2, PT, PT, PT, UP2, 0x80, 0x0 ;  /* 0x000000000000781c */ /* 0x000fda0003f4f028 */
[----:B------:R-:W-:Y:S05]  /*3070*/  @!P2 BRA `(.L_x_24) ;  /* 0x000000000004a947 */ /* 0x000fea0003800000 */
[----:B--2---:R-:W-:Y:S01]  /*3080*/  BPT.TRAP 0x1 ;  /* 0x000000040000795c */ /* 0x004fe20000300000 */
.L_x_24:
[----:B------:R-:W-:Y:S01]  /*3090*/  UMOV UR11, 0x400 ;  /* 0x00000400000b7882 */ /* 0x000fe20000000000 */
[----:B------:R-:W-:Y:S01]  /*30a0*/  SHF.L.U32 R12, RZ, 0x1f, RZ ;  /* 0x0000001fff0c7819 */ /* 0x000fe200000006ff */
[----:B--2---:R-:W-:-:S09]  /*30b0*/  ULEA UR11, UR58, UR11, 0x18 ;  /* 0x0000000b3a0b7291 */ /* 0x004fd2000f8ec03f */
[----:B------:R-:W1:Y:S02]  /*30c0*/  SYNCS.PHASECHK.TRANS64.TRYWAIT P1, [UR11+0x34400], R12 ;  /* 0x0344000cff0075a7 */ /* 0x000e64000802014b */
[----:B-1----:R-:W-:Y:S05]  /*30d0*/  @!P1 BRA `(.L_x_25) ;  /* 0x0000019800609947 */ /* 0x002fea0003800000 */
.L_x_359:
[----:B------:R-:W2:Y:S01]  /*30e0*/  LDS.128 R16, [UR11+0x34510] ;  /* 0x0345100bff107984 */ /* 0x000ea20008000c00 */
[----:B------:R-:W-:Y:S01]  /*30f0*/  @!PT LDS RZ, [RZ] ;  /* 0x00000000fffff984 */ /* 0x000fe20000000800 */
[----:B------:R-:W-:Y:S01]  /*3100*/  @!PT LDS RZ, [RZ] ;  /* 0x00000000fffff984 */ /* 0x000fe20000000800 */
[----:B------:R-:W-:Y:S01]  /*3110*/  @!PT LDS RZ, [RZ] ;  /* 0x00000000fffff984 */ /* 0x000fe20000000800 */
[----:B------:R-:W-:Y:S01]  /*3120*/  @!PT LDS RZ, [RZ] ;  /* 0x00000000fffff984 */ /* 0x000fe20000000800 */
[----:B------:R3:W-:Y:S06]  /*3130*/  MEMBAR.ALL.CTA ;  /* 0x0000000000007992 */ /* 0x0007ec0000008000 */
[----:B---3--:R-:W3:Y:S01]  /*3140*/  FENCE.VIEW.ASYNC.S ;  /* 0x00000000000073c6 */ /* 0x008ee20000000000 */
[----:B------:R-:W-:Y:S05]  /*3150*/  @!P2 BRA `(.L_x_26) ;  /* 0x000000000004a947 */ /* 0x000fea0003800000 */
[----:B------:R-:W-:Y:S01]  /*3160*/  BPT.TRAP 0x1 ;  /* 0x000000040000795c */ /* 0x000fe20000300000 */
.L_x_26:
[----:B------:R-:W-:Y:S01]  /*3170*/  UIADD3 UR11, UR11, 0x34440, URZ ;  /* 0x000344400b0b7890 */ /* 0x000fe2000fffe03f */
[----:B--2---:R-:W-:-:S03]  /*3180*/  ISETP.NE.AND P1, PT, R19, RZ, PT ;  /* 0x000000ff1300720c */ /* 0x004fc60003f25270 */
[----:B------:R-:W-:-:S09]  /*3190*/  UPRMT UR11, UR58, 0x654, UR11 ;  /* 0x000006543a0b7896 */ /* 0x000fd2000800000b */
[----:B---3--:R-:W-:Y:S01]  /*31a0*/  SYNCS.ARRIVE.TRANS64.RED.A1T0 RZ, [UR11], RZ ;  /* 0x000000ffffff79a7 */ /* 0x008fe2000810040b */
[----:B------:R-:W-:Y:S05]  /*31b0*/  @!P1 EXIT ;  /* 0x000000000000994d */ /* 0x000fea0003800000 */
[----:B-1----:R-:W-:Y:S01]  /*31c0*/  IMAD.WIDE R12, R18, 0xc, R26 ;  /* 0x0000000c120c7825 */ /* 0x002fe200078e021a */
[----:B-----5:R-:W-:-:S04]  /*31d0*/  R2UR UR11, R11 ;  /* 0x000000000b0b72ca */ /* 0x020fc800000e0000 */
[----:B------:R1:W5:Y:S01]  /*31e0*/  LDG.E R11, desc[UR38][R12.64+0x8] ;  /* 0x000008260c0b7981 */ /* 0x000362000c1e1900 */
[----:B------:R-:W-:-:S08]  /*31f0*/  SHF.R.S32.HI R19, RZ, 0x1f, R18 ;  /* 0x0000001fff137819 */ /* 0x000fd00000011412 */
[----:B------:R-:W-:Y:S01]  /*3200*/  UIADD3 UR11, UR11, 0x7f, URZ ;  /* 0x0000007f0b0b7890 */ /* 0x000fe2000fffe03f */
[----:B-1----:R-:W-:-:S03]  /*3210*/  IMAD.MOV.U32 R12, RZ, RZ, 0x1 ;  /* 0x00000001ff0c7424 */ /* 0x002fc600078e00ff */
[----:B------:R-:W-:Y:S02]  /*3220*/  USHF.R.S32.HI UR13, URZ, 0x1f, UR11 ;  /* 0x0000001f3f0d7899 */ /* 0x000fe4000801140b */
[----:B------:R1:W-:Y:S02]  /*3230*/  STL [R1+0x100], R12 ;  /* 0x0001000c01007387 */ /* 0x0003e40000100800 */
[----:B------:R-:W-:-:S04]  /*3240*/  ULEA.HI UR13, UR13, UR11, URZ, 0x7 ;  /* 0x0000000b0d0d7291 */ /* 0x000fc8000f8f383f */
[----:B------:R-:W-:-:S04]  /*3250*/  USHF.R.S32.HI UR13, URZ, 0x7, UR13 ;  /* 0x000000073f0d7899 */ /* 0x000fc8000801140d */
[----:B------:R-:W-:Y:S02]  /*3260*/  USHF.R.U32.HI UR42, URZ, 0x1, UR13 ;  /* 0x000000013f2a7899 */ /* 0x000fe4000801160d */
[----:B------:R-:W-:Y:S02]  /*3270*/  ULOP3.LUT UR41, UR13, 0x1, URZ, 0xc0, !UPT ;  /* 0x000000010d297892 */ /* 0x000fe4000f8ec03f */
[----:B-1----:R-:W-:-:S12]  /*3280*/  ULOP3.LUT UR42, UR42, 0x1, URZ, 0xc0, !UPT ;  /* 0x000000012a2a7892 */ /* 0x002fd8000f8ec03f */
.L_x_23:
[----:B------:R-:W-:-:S04]  /*3290*/  IMAD.WIDE.U32 R26, R18, 0xc, R26 ;  /* 0x0000000c121a7825 */ /* 0x000fc800078e001a */
[----:B------:R-:W-:-:S04]  /*32a0*/  IMAD R13, R19, 0xc, RZ ;  /* 0x0000000c130d7824 */ /* 0x000fc800078e02ff */
[----:B------:R-:W-:-:S05]  /*32b0*/  IMAD.IADD R27, R27, 0x1, R13 ;  /* 0x000000011b1b7824 */ /* 0x000fca00078e020d */
[----:B------:R1:W5:Y:S04]  /*32c0*/  LDG.E R19, desc[UR38][R26.64+0x4] ;  /* 0x000004261a137981 */ /* 0x000368000c1e1900 */
[----:B------:R1:W5:Y:S01]  /*32d0*/  LDG.E R13, desc[UR38][R26.64] ;  /* 0x000000261a0d7981 */ /* 0x000362000c1e1900 */
[----:B------:R-:W-:-:S13]  /*32e0*/  PLOP3.LUT P1, PT, PT, PT, UP1, 0x80, 0x0 ;  /* 0x000000000000781c */ /* 0x000fda0003f2f018 */
[----:B-1----:R-:W-:Y:S05]  /*32f0*/  @!P1 BRA `(.L_x_27) ;  /* 0x0000013000589947 */ /* 0x002fea0003800000 */
[----:B------:R-:W-:-:S06]  /*3300*/  UISETP.GT.U32.AND UP0, UPT, UR18, 0x1, UPT ;  /* 0x000000011200788c */ /* 0x000fcc000bf04070 */
[----:B------:R-:W-:-:S13]  /*3310*/  PLOP3.LUT P0, PT, PT, PT, UP0, 0x80, 0x0 ;  /* 0x000000000000781c */ /* 0x000fda0003f0f008 */
[----:B--2---:R-:W-:Y:S05]  /*3320*/  @P0 EXIT ;  /* 0x000000000000094d */ /* 0x004fea0003800000 */
.L_x_28:
[----:B------:R-:W-:-:S08]  /*3330*/  NOP ;  /* 0x0000000000007918 */ /* 0x000fd00000000000 */
[----:B------:R-:W1:Y:S02]  /*3340*/  USETMAXREG.TRY_ALLOC.CTAPOOL UP0, 0xe8 ;  /* 0x000000e8000079c8 */ /* 0x000e640008000600 */
[----:B-1----:R-:W-:-:S13]  /*3350*/  PLOP3.LUT P0, PT, PT, PT, UP0, 0x80, 0x0 ;  /* 0x000000000000781c */ /* 0x002fda0003f0f008 */
[----:B------:R-:W-:Y:S05]  /*3360*/  @!P0 BRA `(.L_x_28) ;  /* 0xfffffffc00f08947 */ /* 0x000fea000383ffff */
[----:B------:R-:W1:Y:S01]  /*3370*/  SHFL.IDX PT, R24, R24, RZ, 0x1f ;  /* 0x00001fff18187589 */ /* 0x000e6200000e0000 */
[----:B------:R-:W2:Y:S01]  /*3380*/  S2UR UR4, SR_CTAID.Y ;  /* 0x00000000000479c3 */ /* 0x000ea20000002600 */
[----:B------:R-:W-:Y:S01]  /*3390*/  UMOV UR36, URZ ;  /* 0x0000003f00247c82 */ /* 0x000fe20008000000 */
[----:B------:R-:W-:Y:S01]  /*33a0*/  UMOV UR37, URZ ;  /* 0x0000003f00257c82 */ /* 0x000fe20008000000 */
[----:B-1----:R-:W-:Y:S01]  /*33b0*/  LOP3.LUT P0, RZ, R24, 0x3, RZ, 0xc0, !PT ;  /* 0x0000000318ff7812 */ /* 0x002fe2000780c0ff */
[----:B--2---:R-:W-:-:S12]  /*33c0*/  UIMAD UR4, UR4, UR60, UR52 ;  /* 0x0000003c040472a4 */ /* 0x004fd8000f8e0234 */
[----:B------:R-:W-:Y:S05]  /*33d0*/  @P0 BRA `(.L_x_29) ;  /* 0x0000000000a40947 */ /* 0x000fea0003800000 */
[----:B------:R-:W-:Y:S01]  /*33e0*/  ELECT P0, URZ, PT ;  /* 0x00000000003f782f */ /* 0x000fe20003800000 */
[----:B------:R-:W-:-:S12]  /*33f0*/  BSSY B0, `(.L_x_30) ;  /* 0x0000020000007945 */ /* 0x000fd80003800000 */
[----:B------:R-:W-:Y:S05]  /*3400*/  @!P0 BRA `(.L_x_31) ;  /* 0x0000000000788947 */ /* 0x000fea0003800000 */
[----:B------:R-:W1:Y:S01]  /*3410*/  S2UR UR6, SR_CgaCtaId ;  /* 0x00000000000679c3 */ /* 0x000e620000008800 */
[----:B------:R-:W-:Y:S01]  /*3420*/  UISETP.NE.AND UP0, UPT, UR12, 0x1, UPT ;  /* 0x000000010c00788c */ /* 0x000fe2000bf05270 */
[----:B------:R-:W-:-:S06]  /*3430*/  UMOV UR5, 0x400 ;  /* 0x0000040000057882 */ /* 0x000fcc0000000000 */
[----:B------:R-:W2:Y:S08]  /*3440*/  LDC.64 R4, c[0x0][0x700] ;  /* 0x0001c000ff047b82 */ /* 0x000eb00000000a00 */
[----:B----4-:R-:W2:Y:S08]  /*3450*/  LDC.64 R6, c[0x0][0x708] ;  /* 0x0001c200ff067b82 */ /* 0x010eb00000000a00 */
[----:B-----5:R-:W3:Y:S01]  /*3460*/  LDC.64 R8, c[0x0][0x710] ;  /* 0x0001c400ff087b82 */ /* 0x020ee20000000a00 */
[----:B-1----:R-:W-:-:S04]  /*3470*/  ULEA UR5, UR6, UR5, 0x18 ;  /* 0x0000000506057291 */ /* 0x002fc8000f8ec03f */
[----:B------:R-:W-:Y:S02]  /*3480*/  UIADD3 UR6, UR5, 0x80, URZ ;  /* 0x0000008005067890 */ /* 0x000fe4000fffe03f */
[----:B------:R-:W-:Y:S01]  /*3490*/  @!UP0 UIADD3 UR6, UR5, URZ, URZ ;  /* 0x0000003f05068290 */ /* 0x000fe2000fffe03f */
[----:B------:R-:W3:Y:S08]  /*34a0*/  LDC.64 R10, c[0x0][0x718] ;  /* 0x0001c600ff0a7b82 */ /* 0x000ef00000000a00 */
[----:B------:R-:W1:Y:S01]  /*34b0*/  LDC.64 R24, c[0x0][0x720] ;  /* 0x0001c800ff187b82 */ /* 0x000e620000000a00 */
[----:B--2---:R2:W-:Y:S07]  /*34c0*/  STS.128 [UR6+0x34780], R4 ;  /* 0x03478004ff007988 */ /* 0x0045ee0008000c06 */
[----:B------:R-:W1:Y:S08]  /*34d0*/  LDC.64 R26, c[0x0][0x728] ;  /* 0x0001ca00ff1a7b82 */ /* 0x000e700000000a00 */
[----:B------:R-:W4:Y:S01]  /*34e0*/  LDC.64 R28, c[0x0][0x730] ;  /* 0x0001cc00ff1c7b82 */ /* 0x000f220000000a00 */
[----:B---3--:R2:W-:Y:S07]  /*34f0*/  STS.128 [UR6+0x34790], R8 ;  /* 0x03479008ff007988 */ /* 0x0085ee0008000c06 */
[----:B------:R-:W4:Y:S08]  /*3500*/  LDC.64 R30, c[0x0][0x738] ;  /* 0x0001ce00ff1e7b82 */ /* 0x000f300000000a00 */
[----:B------:R-:W3:Y:S01]  /*3510*/  LDC.64 R32, c[0x0][0x740] ;  /* 0x0001d000ff207b82 */ /* 0x000ee20000000a00 */
[----:B-1----:R2:W-:Y:S07]  /*3520*/  STS.128 [UR6+0x347a0], R24 ;  /* 0x0347a018ff007988 */ /* 0x0025ee0008000c06 */
[----:B------:R-:W3:Y:S08]  /*3530*/  LDC.64 R34, c[0x0][0x748] ;  /* 0x0001d200ff227b82 */ /* 0x000ef00000000a00 */
[----:B------:R-:W1:Y:S01]  /*3540*/  LDC.64 R36, c[0x0][0x750] ;  /* 0x0001d400ff247b82 */ /* 0x000e620000000a00 */
[----:B----4-:R2:W-:Y:S07]  /*3550*/  STS.128 [UR6+0x347b0], R28 ;  /* 0x0347b01cff007988 */ /* 0x0105ee0008000c06 */
[----:B------:R-:W1:Y:S08]  /*3560*/  LDC.64 R38, c[0x0][0x758] ;  /* 0x0001d600ff267b82 */ /* 0x000e700000000a00 */
[----:B------:R-:W4:Y:S01]  /*3570*/  LDC.64 R40, c[0x0][0x760] ;  /* 0x0001d800ff287b82 */ /* 0x000f220000000a00 */
[----:B---3--:R2:W-:Y:S07]  /*3580*/  STS.128 [UR6+0x347c0], R32 ;  /* 0x0347c020ff007988 */ /* 0x0085ee0008000c06 */
[----:B------:R-:W4:Y:S08]  /*3590*/  LDC.64 R42, c[0x0][0x768] ;  /* 0x0001da00ff2a7b82 */ /* 0x000f300000000a00 */
[----:B------:R-:W3:Y:S01]  /*35a0*/  LDC.64 R44, c[0x0][0x770] ;  /* 0x0001dc00ff2c7b82 */ /* 0x000ee20000000a00 */
[----:B-1----:R2:W-:Y:S07]  /*35b0*/  STS.128 [UR6+0x347d0], R36 ;  /* 0x0347d024ff007988 */ /* 0x0025ee0008000c06 */
[----:B------:R-:W3:Y:S01]  /*35c0*/  LDC.64 R46, c[0x0][0x778] ;  /* 0x0001de00ff2e7b82 */ /* 0x000ee20000000a00 */
[----:B----4-:R2:W-:Y:S04]  /*35d0*/  STS.128 [UR6+0x347e0], R40 ;  /* 0x0347e028ff007988 */ /* 0x0105e80008000c06 */
[----:B---3--:R2:W-:Y:S02]  /*35e0*/  STS.128 [UR6+0x347f0], R44 ;  /* 0x0347f02cff007988 */ /* 0x0085e40008000c06 */
.L_x_31:
[----:B------:R-:W-:Y:S05]  /*35f0*/  BSYNC B0 ;  /* 0x0000000000007941 */ /* 0x000fea0003800000 */
.L_x_30:
[----:B------:R-:W-:Y:S01]  /*3600*/  UISETP.NE.AND UP0, UPT, UR12, 0x1, UPT ;  /* 0x000000010c00788c */ /* 0x000fe2000bf05270 */
[----:B------:R-:W-:Y:S01]  /*3610*/  NOP ;  /* 0x0000000000007918 */ /* 0x000fe20000000000 */
[----:B------:R-:W-:Y:S01]  /*3620*/  ULDC UR5, c[0x0][0x884] ;  /* 0x0002210000057ab9 */ /* 0x000fe20000000800 */
[----:B------:R-:W-:Y:S01]  /*3630*/  ULDC.64 UR36, c[0x0][0x800] ;  /* 0x0002000000247ab9 */ /* 0x000fe20000000a00 */
[----:B------:R-:W-:-:S04]  /*3640*/  USEL UR5, UR5, URZ, UP0 ;  /* 0x0000003f05057287 */ /* 0x000fc80008000000 */
[----:B------:R-:W-:-:S04]  /*3650*/  UIADD3 UR5, UR4, UR5, URZ ;  /* 0x0000000504057290 */ /* 0x000fc8000fffe03f */
[----:B------:R-:W-:-:S12]  /*3660*/  UIMAD.WIDE UR36, UR5, 0x80, UR36 ;  /* 0x00000080052478a5 */ /* 0x000fd8000f8e0224 */
.L_x_29:
[----:B------:R-:W-:-:S13]  /*3670*/  ISETP.NE.AND P0, PT, RZ, UR51, PT ;  /* 0x00000033ff007c0c */ /* 0x000fda000bf05270 */
[----:B------:R-:W-:Y:S05]  /*3680*/  @P0 BRA `(.L_x_32) ;  /* 0x00000004000c0947 */ /* 0x000fea0003800000 */
[----:B------:R-:W-:Y:S01]  /*3690*/  ELECT P0, URZ, PT ;  /* 0x00000000003f782f */ /* 0x000fe20003800000 */
[----:B------:R-:W-:-:S12]  /*36a0*/  BSSY B0, `(.L_x_33) ;  /* 0x000002c000007945 */ /* 0x000fd80003800000 */
[----:B------:R-:W-:Y:S05]  /*36b0*/  @!P0 BRA `(.L_x_34) ;  /* 0x0000000000a88947 */ /* 0x000fea0003800000 */
[----:B--2-4-:R-:W1:Y:S08]  /*36c0*/  LDC.64 R6, c[0x0][0x820] ;  /* 0x00020800ff067b82 */ /* 0x014e700000000a00 */
[----:B------:R-:W2:Y:S01]  /*36d0*/  LDC.64 R4, c[0x0][0x818] ;  /* 0x00020600ff047b82 */ /* 0x000ea20000000a00 */
[----:B-1----:R-:W-:-:S06]  /*36e0*/  IMAD.WIDE R6, R18, 0x8, R6 ;  /* 0x0000000812067825 */ /* 0x002fcc00078e0206 */
[----:B------:R-:W3:Y:S01]  /*36f0*/  LDG.E.64 R6, desc[UR38][R6.64] ;  /* 0x0000002606067981 */ /* 0x000ee2000c1e1b00 */
[----:B--2---:R-:W-:-:S06]  /*3700*/  IMAD.WIDE R4, R18, 0x8, R4 ;  /* 0x0000000812047825 */ /* 0x004fcc00078e0204 */
[----:B------:R-:W2:Y:S01]  /*3710*/  LDG.E.64 R4, desc[UR38][R4.64] ;  /* 0x0000002604047981 */ /* 0x000ea2000c1e1b00 */
[----:B------:R-:W1:Y:S01]  /*3720*/  S2UR UR5, SR_CgaCtaId ;  /* 0x00000000000579c3 */ /* 0x000e620000008800 */
[----:B------:R-:W-:Y:S01]  /*3730*/  UISETP.NE.AND UP0, UPT, UR12, 0x1, UPT ;  /* 0x000000010c00788c */ /* 0x000fe2000bf05270 */
[----:B-----5:R-:W-:Y:S01]  /*3740*/  IADD3 R9, R19, -0x1, RZ ;  /* 0xffffffff13097810 */ /* 0x020fe20007ffe0ff */
[----:B------:R-:W-:Y:S01]  /*3750*/  UMOV UR4, 0x400 ;  /* 0x0000040000047882 */ /* 0x000fe20000000000 */
[----:B------:R-:W-:Y:S01]  /*3760*/  CS2R R10, SRZ ;  /* 0x00000000000a7805 */ /* 0x000fe2000001ff00 */
[----:B-1----:R-:W-:-:S04]  /*3770*/  ULEA UR4, UR5, UR4, 0x18 ;  /* 0x0000000405047291 */ /* 0x002fc8000f8ec03f */
[----:B------:R-:W-:-:S03]  /*3780*/  UIADD3 UR5, UR4, 0x80, URZ ;  /* 0x0000008004057890 */ /* 0x000fc6000fffe03f */
[----:B------:R-:W-:-:S04]  /*3790*/  @!UP0 UIADD3 UR5, UR4, URZ, URZ ;  /* 0x0000003f04058290 */ /* 0x000fc8000fffe03f */
[----:B------:R-:W-:-:S05]  /*37a0*/  UIADD3 UR4, UR5, 0x34780, URZ ;  /* 0x0003478005047890 */ /* 0x000fca000fffe03f */
[----:B------:R-:W1:Y:S01]  /*37b0*/  LDS R0, [UR5+0x3479c] ;  /* 0x03479c05ff007984 */ /* 0x000e620008000800 */
[----:B------:R-:W-:-:S03]  /*37c0*/  MOV R20, UR4 ;  /* 0x0000000400147c02 */ /* 0x000fc60008000f00 */
[----:B------:R-:W-:Y:S01]  /*37d0*/  STS [UR5+0x347b0], RZ ;  /* 0x0347b0ffff007988 */ /* 0x000fe20008000805 */
[----:B------:R-:W-:-:S05]  /*37e0*/  SHF.R.U64 R20, R20, 0x4, RZ ;  /* 0x0000000414147819 */ /* 0x000fca00000012ff */
[----:B------:R-:W-:Y:S04]  /*37f0*/  STS [UR5+0x34790], R20 ;  /* 0x03479014ff007988 */ /* 0x000fe80008000805 */
[----:B------:R-:W-:Y:S01]  /*3800*/  STS [UR5+0x34794], R20 ;  /* 0x03479414ff007988 */ /* 0x000fe20008000805 */
[----:B---3--:R-:W-:-:S04]  /*3810*/  SHF.L.U64.HI R15, R6, 0x1, R7 ;  /* 0x00000001060f7819 */ /* 0x008fc80000010207 */
[----:B------:R-:W-:-:S04]  /*3820*/  LOP3.LUT R15, R15, 0x1fffffff, RZ, 0xc0, !PT ;  /* 0x1fffffff0f0f7812 */ /* 0x000fc800078ec0ff */
[----:B------:R-:W-:Y:S01]  /*3830*/  SHF.R.U32.HI R7, RZ, 0x4, R15 ;  /* 0x00000004ff077819 */ /* 0x000fe2000001160f */
[----:B--2---:R-:W-:Y:S03]  /*3840*/  STS.64 [UR5+0x34780], R4 ;  /* 0x03478004ff007988 */ /* 0x004fe60008000a05 */
[----:B-1----:R-:W-:-:S05]  /*3850*/  LOP3.LUT R0, R0, 0xf, R7, 0xb8, !PT ;  /* 0x0000000f00007812 */ /* 0x002fca00078eb807 */
[----:B------:R1:W-:Y:S04]  /*3860*/  STS [UR5+0x3479c], R0 ;  /* 0x03479c00ff007988 */ /* 0x0003e80008000805 */
[----:B------:R-:W2:Y:S01]  /*3870*/  LDS R7, [UR5+0x3479c] ;  /* 0x03479c05ff077984 */ /* 0x000ea20008000800 */
[----:B-1----:R-:W-:-:S05]  /*3880*/  IMAD.SHL.U32 R0, R6, 0x2, RZ ;  /* 0x0000000206007824 */ /* 0x002fca00078e00ff */
[----:B------:R-:W-:-:S04]  /*3890*/  LOP3.LUT R0, R0, 0xfffffffe, RZ, 0xc0, !PT ;  /* 0xfffffffe00007812 */ /* 0x000fc800078ec0ff */
[----:B------:R-:W-:-:S05]  /*38a0*/  SHF.R.U64 R0, R0, 0x4, R15 ;  /* 0x0000000400007819 */ /* 0x000fca000000120f */
[----:B------:R-:W-:Y:S01]  /*38b0*/  STS [UR5+0x3478c], R0 ;  /* 0x03478c00ff007988 */ /* 0x000fe20008000805 */
[----:B--2---:R-:W-:-:S05]  /*38c0*/  LOP3.LUT R7, R7, 0xf0, RZ, 0xb8, !PT ;  /* 0x000000f007077812 */ /* 0x004fca00078eb8ff */
[----:B------:R-:W-:Y:S04]  /*38d0*/  STS [UR5+0x3479c], R7 ;  /* 0x03479c07ff007988 */ /* 0x000fe80008000805 */
[----:B------:R-:W1:Y:S02]  /*38e0*/  LDS R8, [UR5+0x3479c] ;  /* 0x03479c05ff087984 */ /* 0x000e640008000800 */
[----:B-1----:R-:W-:Y:S01]  /*38f0*/  LOP3.LUT R21, R8, 0xf00, RZ, 0xb8, !PT ;  /* 0x00000f0008157812 */ /* 0x002fe200078eb8ff */
[----:B------:R-:W-:-:S04]  /*3900*/  VIADD R8, R13, 0xffffffff ;  /* 0xffffffff0d087836 */ /* 0x000fc80000000000 */
[----:B------:R-:W-:Y:S04]  /*3910*/  STS.64 [UR5+0x34798], R20 ;  /* 0x03479814ff007988 */ /* 0x000fe80008000a05 */
[----:B------:R-:W1:Y:S04]  /*3920*/  LDS R12, [UR5+0x3479c] ;  /* 0x03479c05ff0c7984 */ /* 0x000e680008000800 */
[----:B------:R3:W-:Y:S01]  /*3930*/  STS.128 [UR5+0x347a0], R8 ;  /* 0x0347a008ff007988 */ /* 0x0007e20008000c05 */
[----:B-1----:R-:W-:-:S05]  /*3940*/  LOP3.LUT R12, R12, 0xf000, RZ, 0xb8, !PT ;  /* 0x0000f0000c0c7812 */ /* 0x002fca00078eb8ff */
[----:B------:R3:W-:Y:S02]  /*3950*/  STS [UR5+0x3479c], R12 ;  /* 0x03479c0cff007988 */ /* 0x0007e40008000805 */
.L_x_34:
[----:B------:R-:W-:Y:S05]  /*3960*/  BSYNC B0 ;  /* 0x0000000000007941 */ /* 0x000fea0003800000 */
.L_x_33:
[----:B------:R-:W-:Y:S01]  /*3970*/  ELECT P0, URZ, PT ;  /* 0x00000000003f782f */ /* 0x000fe20003800000 */
[----:B------:R-:W-:Y:S01]  /*3980*/  NOP ;  /* 0x0000000000007918 */ /* 0x000fe20000000000 */
[----:B------:R-:W-:Y:S11]  /*3990*/  BSSY B0, `(.L_x_35) ;  /* 0x0000004000007945 */ /* 0x000ff60003800000 */
[----:B------:R-:W-:Y:S05]  /*39a0*/  @!P0 BRA `(.L_x_36) ;  /* 0x0000000000088947 */ /* 0x000fea0003800000 */
[----:B------:R0:W-:Y:S01]  /*39b0*/  UTMACMDFLUSH ;  /* 0x00000000000079b7 */ /* 0x0001e20000000000 */
[----:B------:R-:W-:-:S04]  /*39c0*/  DEPBAR.LE SB0, 0x0 ;  /* 0x000080000000791a */ /* 0x000fc80000000000 */
.L_x_36:
[----:B------:R-:W-:Y:S05]  /*39d0*/  BSYNC B0 ;  /* 0x0000000000007941 */ /* 0x000fea0003800000 */
.L_x_35:
[----:B------:R-:W1:Y:S01]  /*39e0*/  S2UR UR5, SR_CgaCtaId ;  /* 0x00000000000579c3 */ /* 0x000e620000008800 */
[----:B-----5:R-:W2:Y:S01]  /*39f0*/  S2R R0, SR_LANEID ;  /* 0x0000000000007919 */ /* 0x020ea20000000000 */
[----:B------:R-:W-:Y:S01]  /*3a00*/  UISETP.NE.AND UP0, UPT, UR12, 0x1, UPT ;  /* 0x000000010c00788c */ /* 0x000fe2000bf05270 */
[----:B------:R-:W-:Y:S02]  /*3a10*/  UMOV UR4, 0x400 ;  /* 0x0000040000047882 */ /* 0x000fe40000000000 */
[----:B-1----:R-:W-:-:S04]  /*3a20*/  ULEA UR4, UR5, UR4, 0x18 ;  /* 0x0000000405047291 */ /* 0x002fc8000f8ec03f */
[----:B------:R-:W-:-:S04]  /*3a30*/  UIADD3 UR5, UR4, 0x80, URZ ;  /* 0x0000008004057890 */ /* 0x000fc8000fffe03f */
[----:B------:R-:W-:Y:S01]  /*3a40*/  @!UP0 UIADD3 UR5, UR4, URZ, URZ ;  /* 0x0000003f04058290 */ /* 0x000fe2000fffe03f */
[----:B--2---:R-:W-:-:S05]  /*3a50*/  IMAD.SHL.U32 R0, R0, 0x4, RZ ;  /* 0x0000000400007824 */ /* 0x004fca00078e00ff */
[----:B------:R-:W-:Y:S01]  /*3a60*/  IMAD.U32 R5, RZ, RZ, UR5 ;  /* 0x00000005ff057e24 */ /* 0x000fe2000f8e00ff */
[----:B------:R-:W-:-:S04]  /*3a70*/  IADD3 R4, P0, R0, UR36, RZ ;  /* 0x0000002400047c10 */ /* 0x000fc8000ff1e0ff */
[----:B----4-:R-:W-:Y:S02]  /*3a80*/  IADD3 R6, R0, 0x34780, R5 ;  /* 0x0003478000067810 */ /* 0x010fe40007ffe005 */
[----:B------:R-:W-:-:S03]  /*3a90*/  IADD3.X R5, RZ, UR37, RZ, P0, !PT ;  /* 0x00000025ff057c10 */ /* 0x000fc600087fe4ff */
[----:B------:R-:W1:Y:S04]  /*3aa0*/  LDS R7, [R6] ;  /* 0x0000000006077984 */ /* 0x000e680000000800 */
[----:B-1----:R1:W5:Y:S02]  /*3ab0*/  ATOMG.E.EXCH.STRONG.GPU PT, RZ, [R4], R7 ;  /* 0x0000000704ff73a8 */ /* 0x00236400041ee100 */
.L_x_32:
[----:B-----5:R-:W-:Y:S01]  /*3ac0*/  IMAD.SHL.U32 R0, R2, 0x40, RZ ;  /* 0x0000004002007824 */ /* 0x020fe200078e00ff */
[-C--:B-12---:R-:W-:Y:S01]  /*3ad0*/  LEA.HI R5, R3, R2.reuse, RZ, 0x5 ;  /* 0x0000000203057211 */ /* 0x086fe200078f28ff */
[----:B------:R-:W1:Y:S01]  /*3ae0*/  S2UR UR57, SR_CgaCtaId ;  /* 0x00000000003979c3 */ /* 0x000e620000008800 */
[----:B------:R-:W-:Y:S01]  /*3af0*/  IMAD.SHL.U32 R14, R14, 0x8, RZ ;  /* 0x000000080e0e7824 */ /* 0x000fe200078e00ff */
[----:B------:R-:W-:Y:S01]  /*3b00*/  UISETP.NE.AND UP1, UPT, UR12, 0x1, UPT ;  /* 0x000000010c00788c */ /* 0x000fe2000bf25270 */
[----:B------:R-:W-:Y:S01]  /*3b10*/  LOP3.LUT R4, R0, 0x40, RZ, 0xc0, !PT ;  /* 0x0000004000047812 */ /* 0x000fe200078ec0ff */
[----:B------:R-:W-:Y:S01]  /*3b20*/  UISETP.NE.AND UP0, UPT, UR18, URZ, UPT ;  /* 0x0000003f1200728c */ /* 0x000fe2000bf05270 */
[----:B------:R-:W-:Y:S01]  /*3b30*/  SHF.R.U32.HI R5, RZ, 0x1, R5 ;  /* 0x00000001ff057819 */ /* 0x000fe20000011605 */
[----:B------:R-:W-:Y:S01]  /*3b40*/  UMOV UR47, 0x400 ;  /* 0x00000400002f7882 */ /* 0x000fe20000000000 */
[-C--:B------:R-:W-:Y:S01]  /*3b50*/  LEA.HI R0, R2, R2.reuse, RZ, 0x1 ;  /* 0x0000000202007211 */ /* 0x080fe200078f08ff */
[----:B------:R-:W-:Y:S01]  /*3b60*/  USEL UR4, URZ, 0x1, UP0 ;  /* 0x000000013f047887 */ /* 0x000fe20008000000 */
[----:B------:R-:W-:Y:S01]  /*3b70*/  LOP3.LUT R5, R4, 0x30, R5, 0xf8, !PT ;  /* 0x0000003004057812 */ /* 0x000fe200078ef805 */
[----:B------:R-:W-:Y:S01]  /*3b80*/  USHF.L.U32 UR50, UR18, 0x3, URZ ;  /* 0x0000000312327899 */ /* 0x000fe2000800063f */
[----:B------:R-:W-:Y:S01]  /*3b90*/  SHF.R.S32.HI R0, RZ, 0x1, R0 ;  /* 0x00000001ff007819 */ /* 0x000fe20000011400 */
[----:B------:R-:W-:Y:S01]  /*3ba0*/  IMAD.MOV.U32 R7, RZ, RZ, 0x1 ;  /* 0x00000001ff077424 */ /* 0x000fe200078e00ff */
[----:B------:R-:W-:Y:S01]  /*3bb0*/  LOP3.LUT R14, R5, 0x8, R14, 0xf8, !PT ;  /* 0x00000008050e7812 */ /* 0x000fe200078ef80e */
[----:B------:R-:W-:Y:S01]  /*3bc0*/  ULOP3.LUT UR54, UR50, 0x8, URZ, 0xc0, !UPT ;  /* 0x0000000832367892 */ /* 0x000fe2000f8ec03f */
[----:B------:R-:W-:Y:S01]  /*3bd0*/  LEA.HI R5, R3, R2, RZ, 0x4 ;  /* 0x0000000203057211 */ /* 0x000fe200078f20ff */
[----:B------:R-:W-:Y:S01]  /*3be0*/  VIADD R222, R2, 0x1f ;  /* 0x0000001f02de7836 */ /* 0x000fe20000000000 */
[----:B------:R-:W-:Y:S01]  /*3bf0*/  SHF.L.U32 R0, R0, 0x7, RZ ;  /* 0x0000000700007819 */ /* 0x000fe200000006ff */
[----:B------:R-:W-:Y:S01]  /*3c00*/  IMAD.MOV.U32 R216, RZ, RZ, RZ ;  /* 0x000000ffffd87224 */ /* 0x000fe200078e00ff */
[----:B----4-:R-:W-:Y:S01]  /*3c10*/  SHF.R.S32.HI R6, RZ, 0x4, R5 ;  /* 0x00000004ff067819 */ /* 0x010fe20000011405 */
[----:B------:R-:W-:Y:S01]  /*3c20*/  ULOP3.LUT UR43, UR40, 0x1, URZ, 0xfc, !UPT ;  /* 0x00000001282b7892 */ /* 0x000fe2000f8efc3f */
[----:B------:R-:W-:Y:S01]  /*3c30*/  LOP3.LUT R3, R0, 0x180, RZ, 0xc0, !PT ;  /* 0x0000018000037812 */ /* 0x000fe200078ec0ff */
[----:B------:R-:W-:Y:S01]  /*3c40*/  ULOP3.LUT UR53, UR59, 0x1, URZ, 0xfc, !UPT ;  /* 0x000000013b357892 */ /* 0x000fe2000f8efc3f */
[----:B------:R-:W-:Y:S01]  /*3c50*/  LEA.HI R5, R5, R6, RZ, 0x1 ;  /* 0x0000000605057211 */ /* 0x000fe200078f08ff */
[----:B-1----:R-:W-:Y:S01]  /*3c60*/  ULEA UR47, UR57, UR47, 0x18 ;  /* 0x0000002f392f7291 */ /* 0x002fe2000f8ec03f */
[----:B------:R-:W-:Y:S01]  /*3c70*/  LOP3.LUT R4, R3, R4, RZ, 0xfc, !PT ;  /* 0x0000000403047212 */ /* 0x000fe200078efcff */
[----:B------:R-:W-:Y:S01]  /*3c80*/  ULOP3.LUT UR55, UR61, 0x1, URZ, 0xfc, !UPT ;  /* 0x000000013d377892 */ /* 0x000fe2000f8efc3f */
[----:B------:R-:W-:Y:S01]  /*3c90*/  LOP3.LUT R5, R5, 0x7ffffe, RZ, 0xc0, !PT ;  /* 0x007ffffe05057812 */ /* 0x000fe200078ec0ff */
[----:B------:R-:W-:Y:S01]  /*3ca0*/  UIADD3 UR49, UR47, 0x80, URZ ;  /* 0x000000802f317890 */ /* 0x000fe2000fffe03f */
[----:B------:R-:W-:Y:S01]  /*3cb0*/  SHF.R.U32.HI R4, RZ, 0x3, R4 ;  /* 0x00000003ff047819 */ /* 0x000fe20000011604 */
[----:B------:R-:W-:Y:S01]  /*3cc0*/  UIADD3 UR48, UR47, 0x344f0, URZ ;  /* 0x000344f02f307890 */ /* 0x000fe2000fffe03f */
[----:B------:R-:W-:Y:S01]  /*3cd0*/  MOV R217, UR4 ;  /* 0x0000000400d97c02 */ /* 0x000fe20008000f00 */
[----:B------:R-:W-:Y:S01]  /*3ce0*/  IMAD.IADD R5, R6, 0x1, -R5 ;  /* 0x0000000106057824 */ /* 0x000fe200078e0a05 */
[----:B------:R-:W-:Y:S01]  /*3cf0*/  LOP3.LUT R4, R4, R14, R3, 0x1e, !PT ;  /* 0x0000000e04047212 */ /* 0x000fe200078e1e03 */
[----:B------:R-:W-:-:S02]  /*3d00*/  @!UP1 UIADD3 UR49, UR47, URZ, URZ ;  /* 0x0000003f2f319290 */ /* 0x000fc4000fffe03f */
[----:B------:R-:W-:Y:S01]  /*3d10*/  ULOP3.LUT UR56, UR50, 0x8, URZ, 0xc, !UPT ;  /* 0x0000000832387892 */ /* 0x000fe2000f8e0c3f */
[----:B------:R-:W-:Y:S01]  /*3d20*/  LEA R221, R5, R4, 0x9 ;  /* 0x0000000405dd7211 */ /* 0x000fe200078e48ff */
[----:B------:R-:W-:Y:S02]  /*3d30*/  ULOP3.LUT UR54, UR54, 0x18, URZ, 0x3c, !UPT ;  /* 0x0000001836367892 */ /* 0x000fe4000f8e3c3f */
[----:B------:R-:W-:Y:S02]  /*3d40*/  UIADD3 UR5, UR50, UR48, URZ ;  /* 0x0000003032057290 */ /* 0x000fe4000fffe03f */
[----:B------:R-:W-:-:S12]  /*3d50*/  UIADD3 UR49, UR49, 0x34780, URZ ;  /* 0x0003478031317890 */ /* 0x000fd8000fffe03f */
.L_x_160:
[----:B-1-3--:R-:W1:Y:S02]  /*3d60*/  LDC.64 R2, c[0x0][0x290] ;  /* 0x0000a400ff027b82 */ /* 0x00ae640000000a00 */
[----:B-1----:R-:W-:-:S05]  /*3d70*/  IMAD.WIDE R2, R18, 0xc, R2 ;  /* 0x0000000c12027825 */ /* 0x002fca00078e0202 */
[----:B--2---:R-:W2:Y:S01]  /*3d80*/  LDG.E R5, desc[UR38][R2.64+0x8] ;  /* 0x0000082602057981 */ /* 0x004ea2000c1e1900 */
[----:B---3--:R-:W-:Y:S01]  /*3d90*/  SHF.L.U32 R11, R217, 0x1f, RZ ;  /* 0x0000001fd90b7819 */ /* 0x008fe200000006ff */
[----:B------:R-:W-:Y:S01]  /*3da0*/  IMAD.U32 R8, RZ, RZ, UR48 ;  /* 0x00000030ff087e24 */ /* 0x000fe2000f8e00ff */
[----:B------:R-:W-:-:S03]  /*3db0*/  UMOV UR5, UR41 ;  /* 0x0000002900057c82 */ /* 0x000fc60008000000 */
[----:B------:R-:W1:Y:S01]  /*3dc0*/  SYNCS.PHASECHK.TRANS64.TRYWAIT P0, [R8+UR50], R11 ;  /* 0x0000000b080075a7 */ /* 0x000e620008000172 */
[----:B--2---:R-:W-:-:S05]  /*3dd0*/  VIADD R6, R5, 0x7f ;  /* 0x0000007f05067836 */ /* 0x004fca0000000000 */
[----:B------:R-:W-:-:S04]  /*3de0*/  SHF.R.S32.HI R9, RZ, 0x1f, R6 ;  /* 0x0000001fff097819 */ /* 0x000fc80000011406 */
[----:B------:R-:W-:Y:S01]  /*3df0*/  LEA.HI R6, R9, R6, RZ, 0x7 ;  /* 0x0000000609067211 */ /* 0x000fe200078f38ff */
[----:B-1----:R-:W-:Y:S06]  /*3e00*/  @!P0 BRA `(.L_x_37) ;  /* 0x0000018c002c8947 */ /* 0x002fec0003800000 */
.L_x_360:
[----:B------:R2:W-:Y:S01]  /*3e10*/  STL [R1], RZ ;  /* 0x000000ff01007387 */ /* 0x0005e20000100800 */
[----:B------:R-:W-:Y:S01]  /*3e20*/  ISETP.GE.AND P0, PT, R5, 0x1, PT ;  /* 0x000000010500780c */ /* 0x000fe20003f06270 */
[----:B------:R-:W-:Y:S01]  /*3e30*/  UMOV UR4, URZ ;  /* 0x0000003f00047c82 */ /* 0x000fe20008000000 */
[----:B------:R-:W-:Y:S01]  /*3e40*/  MOV R219, R18 ;  /* 0x0000001200db7202 */ /* 0x000fe20000000f00 */
[----:B------:R2:W-:Y:S01]  /*3e50*/  STL [R1+0x4], RZ ;  /* 0x000004ff01007387 */ /* 0x0005e20000100800 */
[----:B------:R-:W-:Y:S01]  /*3e60*/  SHF.R.S32.HI R19, RZ, 0x1f, R18 ;  /* 0x0000001fff137819 */ /* 0x000fe20000011412 */
[----:B------:R-:W-:Y:S01]  /*3e70*/  IMAD.U32 R2, RZ, RZ, UR42 ;  /* 0x0000002aff027e24 */ /* 0x000fe2000f8e00ff */
[----:B------:R-:W-:Y:S01]  /*3e80*/  CS2R R86, SRZ ;  /* 0x0000000000567805 */ /* 0x000fe2000001ff00 */
[----:B------:R2:W-:Y:S01]  /*3e90*/  STL [R1+0x8], RZ ;  /* 0x000008ff01007387 */ /* 0x0005e20000100800 */
[----:B------:R-:W-:Y:S02]  /*3ea0*/  CS2R R152, SRZ ;  /* 0x0000000000987805 */ /* 0x000fe4000001ff00 */
[----:B------:R-:W-:-:S02]  /*3eb0*/  CS2R R154, SRZ ;  /* 0x00000000009a7805 */ /* 0x000fc4000001ff00 */
[----:B------:R-:W-:Y:S01]  /*3ec0*/  CS2R R156, SRZ ;  /* 0x00000000009c7805 */ /* 0x000fe2000001ff00 */
[----:B------:R2:W-:Y:S01]  /*3ed0*/  STL [R1+0xc], RZ ;  /* 0x00000cff01007387 */ /* 0x0005e20000100800 */
[----:B------:R-:W-:Y:S02]  /*3ee0*/  CS2R R158, SRZ ;  /* 0x00000000009e7805 */ /* 0x000fe4000001ff00 */
[----:B------:R-:W-:Y:S02]  /*3ef0*/  CS2R R160, SRZ ;  /* 0x0000000000a07805 */ /* 0x000fe4000001ff00 */
        /* <DEDUP_REMOVED lines=108> */
[----:B------:R-:W-:Y:S01]  /*45c0*/  SHF.R.S32.HI R6, RZ, 0x7, R6 ;  /* 0x00000007ff067819 */ /* 0x000fe20000011406 */
        /* <DEDUP_REMOVED lines=12> */
[----:B------:R2:W-:Y:S04]  /*4690*/  STL [R1+0x88], RZ ;  /* 0x000088ff01007387 */ /* 0x0005e80000100800 */
        /* <DEDUP_REMOVED lines=28> */
[----:B------:R2:W-:Y:S01]  /*4860*/  STL [R1+0xfc], RZ ;  /* 0x0000fcff01007387 */ /* 0x0005e20000100800 */
[----:B------:R-:W-:Y:S05]  /*4870*/  @!P0 BRA `(.L_x_38) ;  /* 0x0000005000f88947 */ /* 0x000fea0003800000 */
[----:B------:R-:W-:-:S06]  /*4880*/  UISETP.NE.AND UP0, UPT, UR43, 0x3, UPT ;  /* 0x000000032b00788c */ /* 0x000fcc000bf05270 */
[----:B------:R-:W-:-:S13]  /*4890*/  PLOP3.LUT P1, PT, PT, PT, UP0, 0x80, 0x0 ;  /* 0x000000000000781c */ /* 0x000fda0003f2f008 */
[----:B------:R-:W-:Y:S05]  /*48a0*/  @!P1 BRA `(.L_x_39) ;  /* 0x0000000000049947 */ /* 0x000fea0003800000 */
[----:B------:R-:W-:Y:S01]  /*48b0*/  BPT.TRAP 0x1 ;  /* 0x000000040000795c */ /* 0x000fe20000300000 */
.L_x_39:
[----:B------:R-:W-:Y:S01]  /*48c0*/  ULEA UR4, UR41, UR47, 0x3 ;  /* 0x0000002f29047291 */ /* 0x000fe2000f8e183f */
[----:B-1----:R-:W-:-:S05]  /*48d0*/  IMAD.U32 R0, RZ, RZ, UR42 ;  /* 0x0000002aff007e24 */ /* 0x002fca000f8e00ff */
[----:B------:R-:W-:-:S04]  /*48e0*/  SHF.L.U32 R0, R0, 0x1f, RZ ;  /* 0x0000001f00007819 */ /* 0x000fc800000006ff */
[----:B------:R1:W3:Y:S01]  /*48f0*/  SYNCS.PHASECHK.TRANS64.TRYWAIT P0, [UR4+0x34480], R0 ;  /* 0x03448000ff0075a7 */ /* 0x0002e20008000144 */
[----:B------:R-:W-:Y:S05]  /*4900*/  @!P1 BRA `(.L_x_40) ;  /* 0x0000000000049947 */ /* 0x000fea0003800000 */
[----:B------:R-:W-:Y:S01]  /*4910*/  BPT.TRAP 0x1 ;  /* 0x000000040000795c */ /* 0x000fe20000300000 */
.L_x_40:
[----:B---3--:R-:W-:Y:S05]  /*4920*/  @P0 BRA `(.L_x_41) ;  /* 0x0000000000080947 */ /* 0x008fea0003800000 */
[----:B------:R-:W3:Y:S02]  /*4930*/  SYNCS.PHASECHK.TRANS64.TRYWAIT P0, [UR4+0x34480], R0 ;  /* 0x03448000ff0075a7 */ /* 0x000ee40008000144 */
[----:B---3--:R-:W-:Y:S05]  /*4940*/  @!P0 BRA `(.L_x_42) ;  /* 0x0000018000788947 */ /* 0x008fea0003800000 */
.L_x_41:
[----:B------:R-:W-:Y:S01]  /*4950*/  UIADD3 UR5, UR47, 0x20000, URZ ;  /* 0x000200002f057890 */ /* 0x000fe2000fffe03f */
[----:B------:R-:W-:Y:S01]  /*4960*/  WARPGROUP.ARRIVE ;  /* 0x00000000000079c5 */ /* 0x000fe20000000000 */
[----:B------:R-:W-:Y:S01]  /*4970*/  USHF.R.U32.HI UR4, URZ, 0x4, UR47 ;  /* 0x000000043f047899 */ /* 0x000fe2000801162f */
[----:B------:R-:W-:Y:S01]  /*4980*/  STL [R1+0x210], R23 ;  /* 0x0002101701007387 */ /* 0x000fe20000100800 */
[----:B------:R-:W-:Y:S02]  /*4990*/  USHF.R.U32.HI UR5, URZ, 0x4, UR5 ;  /* 0x000000043f057899 */ /* 0x000fe40008011605 */
[----:B------:R-:W-:Y:S01]  /*49a0*/  ULOP3.LUT UR4, UR4, 0x3fff, URZ, 0xc0, !UPT ;  /* 0x00003fff04047892 */ /* 0x000fe2000f8ec03f */
[----:B------:R4:W-:Y:S01]  /*49b0*/  STL [R1+0x20c], R22 ;  /* 0x00020c1601007387 */ /* 0x0009e20000100800 */
[----:B------:R-:W-:Y:S02]  /*49c0*/  ULOP3.LUT UR5, UR5, 0x3fff, URZ, 0xc0, !UPT ;  /* 0x00003fff05057892 */ /* 0x000fe4000f8ec03f */
[----:B------:R-:W-:Y:S01]  /*49d0*/  ULOP3.LUT UR6, UR4, 0x10000, URZ, 0xfc, !UPT ;  /* 0x0001000004067892 */ /* 0x000fe2000f8efc3f */
[----:B------:R1:W-:Y:S01]  /*49e0*/  STL [R1+0x208], R19 ;  /* 0x0002081301007387 */ /* 0x0003e20000100800 */
[----:B------:R-:W-:-:S02]  /*49f0*/  ULOP3.LUT UR4, UR5, 0x10000, URZ, 0xfc, !UPT ;  /* 0x0001000005047892 */ /* 0x000fc4000f8efc3f */
[----:B------:R-:W-:Y:S01]  /*4a00*/  ULEA UR5, UR41, UR6, 0xc ;  /* 0x0000000629057291 */ /* 0x000fe2000f8e603f */
[----:B------:R-:W-:Y:S01]  /*4a10*/  STL [R1+0x204], R18 ;  /* 0x0002041201007387 */ /* 0x000fe20000100800 */
[----:B------:R-:W-:Y:S01]  /*4a20*/  ULEA UR4, UR41, UR4, 0xb ;  /* 0x0000000429047291 */ /* 0x000fe2000f8e583f */
[----:B------:R-:W-:Y:S01]  /*4a30*/  UMOV UR9, 0x40000040 ;  /* 0x4000004000097882 */ /* 0x000fe20000000000 */
[----:B------:R-:W-:Y:S01]  /*4a40*/  UMOV UR11, 0x40000040 ;  /* 0x40000040000b7882 */ /* 0x000fe20000000000 */
[----:B------:R2:W-:Y:S02]  /*4a50*/  STL [R1+0x200], R17 ;  /* 0x0002001101007387 */ /* 0x0005e40000100800 */
[----:B------:R-:W-:Y:S02]  /*4a60*/  UMOV UR8, UR5 ;  /* 0x0000000500087c82 */ /* 0x000fe40008000000 */
[----:B------:R-:W-:Y:S01]  /*4a70*/  UMOV UR10, UR4 ;  /* 0x00000004000a7c82 */ /* 0x000fe20008000000 */
[----:B------:R-:W-:Y:S01]  /*4a80*/  STL [R1+0x1fc], R16 ;  /* 0x0001fc1001007387 */ /* 0x000fe20000100800 */
[----:B------:R-:W-:Y:S01]  /*4a90*/  HGMMA.64x128x16.F32 R68, gdesc[UR8], RZ, !UPT, gsb0 ;  /* 0x01e00000084479f0 */ /* 0x000fe2000c0008ff */
[----:B------:R-:W-:Y:S01]  /*4aa0*/  UIADD3 UR8, UR5, 0x200, URZ ;  /* 0x0000020005087890 */ /* 0x000fe2000fffe03f */
[----:B------:R-:W-:Y:S01]  /*4ab0*/  UMOV UR9, 0x40000040 ;  /* 0x4000004000097882 */ /* 0x000fe20000000000 */
[----:B------:R-:W-:Y:S04]  /*4ac0*/  STL [R1+0x1f8], R8 ;  /* 0x0001f80801007387 */ /* 0x000fe80000100800 */
[----:B------:R3:W-:Y:S04]  /*4ad0*/  STL [R1+0x1f4], R7 ;  /* 0x0001f40701007387 */ /* 0x0007e80000100800 */
[----:B------:R-:W-:Y:S04]  /*4ae0*/  STL [R1+0x1f0], R6 ;  /* 0x0001f00601007387 */ /* 0x000fe80000100800 */
[----:B------:R3:W-:Y:S04]  /*4af0*/  STL [R1+0x1ec], R5 ;  /* 0x0001ec0501007387 */ /* 0x0007e80000100800 */
[----:B------:R-:W-:Y:S04]  /*4b00*/  STL [R1+0x7c8], R222 ;  /* 0x0007c8de01007387 */ /* 0x000fe80000100800 */
[----:B------:R-:W-:Y:S04]  /*4b10*/  STL [R1+0x7c4], R221 ;  /* 0x0007c4dd01007387 */ /* 0x000fe80000100800 */
[----:B------:R-:W-:Y:S04]  /*4b20*/  STL [R1+0x7c0], R219 ;  /* 0x0007c0db01007387 */ /* 0x000fe80000100800 */
[----:B------:R3:W-:Y:S01]  /*4b30*/  STL.64 [R1+0x7b8], R216 ;  /* 0x0007b8d801007387 */ /* 0x0007e20000100a00 */
[----:B------:R-:W-:-:S02]  /*4b40*/  WARPGROUP.DEPBAR.LE gsb0, 0x0 ;  /* 0x00008000000079c5 */ /* 0x000fc40000010000 */
[----:B------:R-:W-:Y:S01]  /*4b50*/  WARPGROUP.ARRIVE ;  /* 0x00000000000079c5 */ /* 0x000fe20000000000 */
[----:B------:R-:W-:Y:S01]  /*4b60*/  IMAD.MOV.U32 R44, RZ, RZ, R88 ;  /* 0x000000ffff2c7224 */ /* 0x000fe200078e0058 */
[----:B------:R-:W-:Y:S01]  /*4b70*/  MOV R43, R89 ;  /* 0x00000059002b7202 */ /* 0x000fe20000000f00 */
[----:B------:R-:W-:Y:S01]  /*4b80*/  IMAD.MOV.U32 R42, RZ, RZ, R90 ;  /* 0x000000ffff2a7224 */ /* 0x000fe200078e005a */
[----:B------:R-:W-:Y:S01]  /*4b90*/  MOV R40, R92 ;  /* 0x0000005c00287202 */ /* 0x000fe20000000f00 */
[----:B------:R-:W-:Y:S01]  /*4ba0*/  IMAD.MOV.U32 R41, RZ, RZ, R91 ;  /* 0x000000ffff297224 */ /* 0x000fe200078e005b */
[----:B------:R-:W-:Y:S01]  /*4bb0*/  HGMMA.64x128x16.F32 R152, gdesc[UR8], RZ, !UPT, gsb0 ;  /* 0x01e00000089879f0 */ /* 0x000fe2000c0008ff */
[----:B------:R-:W-:Y:S01]  /*4bc0*/  UIADD3 UR8, UR5, 0x400, URZ ;  /* 0x0000040005087890 */ /* 0x000fe2000fffe03f */
[----:B------:R-:W-:Y:S01]  /*4bd0*/  IMAD.MOV.U32 R39, RZ, RZ, R93 ;  /* 0x000000ffff277224 */ /* 0x000fe200078e005d */
[----:B------:R-:W-:Y:S01]  /*4be0*/  MOV R37, R95 ;  /* 0x0000005f00257202 */ /* 0x000fe20000000f00 */
        /* <DEDUP_REMOVED lines=9> */
[----:B----4-:R-:W-:Y:S01]  /*4c80*/  MOV R22, R110 ;  /* 0x0000006e00167202 */ /* 0x010fe20000000f00 */
[----:B------:R-:W-:Y:S01]  /*4c90*/  IMAD.MOV.U32 R30, RZ, RZ, R102 ;  /* 0x000000ffff1e7224 */ /* 0x000fe200078e0066 */
[----:B-1----:R-:W-:Y:S01]  /*4ca0*/  MOV R19, R113 ;  /* 0x0000007100137202 */ /* 0x002fe20000000f00 */
[----:B------:R-:W-:Y:S01]  /*4cb0*/  IMAD.MOV.U32 R29, RZ, RZ, R103 ;  /* 0x000000ffff1d7224 */ /* 0x000fe200078e0067 */
[----:B--2---:R-:W-:Y:S01]  /*4cc0*/  MOV R17, R115 ;  /* 0x0000007300117202 */ /* 0x004fe20000000f00 */
        /* <DEDUP_REMOVED lines=9> */
[----:B---3--:R-:W-:Y:S01]  /*4d60*/  MOV R7, R125 ;  /* 0x0000007d00077202 */ /* 0x008fe20000000f00 */
[----:B------:R-:W-:Y:S01]  /*4d70*/  IMAD.MOV.U32 R20, RZ, RZ, R112 ;  /* 0x000000ffff147224 */ /* 0x000fe200078e0070 */
[----:B------:R-:W-:Y:S01]  /*4d80*/  MOV R5, R127 ;  /* 0x0000007f00057202 */ /* 0x000fe20000000f00 */
[----:B------:R-:W-:Y:S01]  /*4d90*/  IMAD.MOV.U32 R18, RZ, RZ, R114 ;  /* 0x000000ffff127224 */ /* 0x000fe200078e0072 */
[----:B------:R-:W-:Y:S01]  /*4da0*/  MOV R3, R129 ;  /* 0x0000008100037202 */ /* 0x000fe20000000f00 */
[----:B------:R-:W-:Y:S01]  /*4db0*/  IMAD.MOV.U32 R16, RZ, RZ, R116 ;  /* 0x000000ffff107224 */ /* 0x000fe200078e0074 */
[----:B------:R-:W-:Y:S01]  /*4dc0*/  MOV R0, R131 ;  /* 0x0000008300007202 */ /* 0x000fe20000000f00 */
[----:B------:R-:W-:Y:S01]  /*4dd0*/  IMAD.MOV.U32 R14, RZ, RZ, R118 ;  /* 0x000000ffff0e7224 */ /* 0x000fe200078e0076 */
[----:B------:R-:W-:Y:S01]  /*4de0*/  UMOV UR9, 0x40000040 ;  /* 0x4000004000097882 */ /* 0x000fe20000000000 */
        /* <DEDUP_REMOVED lines=26> */
[----:B------:R-:W-:-:S02]  /*4f90*/  IMAD.MOV.U32 R53, RZ, RZ, R79 ;  /* 0x000000ffff357224 */ /* 0x000fc400078e004f */
[----:B------:R-:W-:Y:S02]  /*4fa0*/  IMAD.MOV.U32 R51, RZ, RZ, R81 ;  /* 0x000000ffff337224 */ /* 0x000fe400078e0051 */
[----:B------:R-:W-:Y:S02]  /*4fb0*/  IMAD.MOV.U32 R50, RZ, RZ, R82 ;  /* 0x000000ffff327224 */ /* 0x000fe400078e0052 */
[----:B------:R-:W-:Y:S02]  /*4fc0*/  IMAD.MOV.U32 R48, RZ, RZ, R84 ;  /* 0x000000ffff307224 */ /* 0x000fe400078e0054 */
[----:B------:R-:W-:Y:S02]  /*4fd0*/  IMAD.MOV.U32 R47, RZ, RZ, R85 ;  /* 0x000000ffff2f7224 */ /* 0x000fe400078e0055 */
[----:B------:R-:W-:Y:S02]  /*4fe0*/  IMAD.MOV.U32 R45, RZ, RZ, R87 ;  /* 0x000000ffff2d7224 */ /* 0x000fe400078e0057 */
[----:B------:R-:W-:-:S02]  /*4ff0*/  IMAD.MOV.U32 R216, RZ, RZ, R12 ;  /* 0x000000ffffd87224 */ /* 0x000fc400078e000c */
[----:B------:R-:W-:Y:S02]  /*5000*/  IMAD.MOV.U32 R218, RZ, RZ, R10 ;  /* 0x000000ffffda7224 */ /* 0x000fe400078e000a */
[----:B------:R-:W-:Y:S02]  /*5010*/  IMAD.MOV.U32 R220, RZ, RZ, R8 ;  /* 0x000000ffffdc7224 */ /* 0x000fe400078e0008 */
[----:B------:R-:W-:Y:S02]  /*5020*/  IMAD.MOV.U32 R222, RZ, RZ, R6 ;  /* 0x000000ffffde7224 */ /* 0x000fe400078e0006 */
[----:B------:R-:W-:Y:S02]  /*5030*/  IMAD.MOV.U32 R224, RZ, RZ, R4 ;  /* 0x000000ffffe07224 */ /* 0x000fe400078e0004 */
[----:B------:R-:W-:Y:S01]  /*5040*/  IMAD.MOV.U32 R226, RZ, RZ, R2 ;  /* 0x000000ffffe27224 */ /* 0x000fe200078e0002 */
[----:B------:R-:W-:Y:S02]  /*5050*/  WARPGROUP.DEPBAR.LE gsb0, 0x0 ;  /* 0x00008000000079c5 */ /* 0x000fe40000010000 */
[----:B------:R-:W-:Y:S01]  /*5060*/  WARPGROUP.ARRIVE ;  /* 0x00000000000079c5 */ /* 0x000fe20000000000 */
[----:B------:R1:W-:Y:S04]  /*5070*/  STL.64 [R1+0x7b0], R214 ;  /* 0x0007b0d601007387 */ /* 0x0003e80000100a00 */
[----:B------:R2:W-:Y:S01]  /*5080*/  STL.64 [R1+0x7a8], R212 ;  /* 0x0007a8d401007387 */ /* 0x0005e20000100a00 */
[----:B------:R-:W-:Y:S01]  /*5090*/  HGMMA.64x128x16.F32 R88, gdesc[UR8], RZ, !UPT, gsb0 ;  /* 0x01e00000085879f0 */ /* 0x000fe2000c0008ff */
[----:B------:R-:W-:-:S02]  /*50a0*/  UIADD3 UR8, UR5, 0x600, URZ ;  /* 0x0000060005087890 */ /* 0x000fc4000fffe03f */
[----:B------:R3:W-:Y:S01]  /*50b0*/  STL.64 [R1+0x7a0], R210 ;  /* 0x0007a0d201007387 */ /* 0x0007e20000100a00 */
[----:B------:R-:W-:-:S03]  /*50c0*/  UMOV UR9, 0x40000040 ;  /* 0x4000004000097882 */ /* 0x000fc60000000000 */
[----:B------:R4:W-:Y:S01]  /*50d0*/  STL.64 [R1+0x798], R208 ;  /* 0x000798d001007387 */ /* 0x0009e20000100a00 */
[----:B-1----:R-:W-:Y:S01]  /*50e0*/  IMAD.MOV.U32 R214, RZ, RZ, R14 ;  /* 0x000000ffffd67224 */ /* 0x002fe200078e000e */
[----:B------:R-:W-:Y:S02]  /*50f0*/  MOV R215, R13 ;  /* 0x0000000d00d77202 */ /* 0x000fe40000000f00 */
[----:B------:R1:W-:Y:S01]  /*5100*/  STL.64 [R1+0x790], R206 ;  /* 0x000790ce01007387 */ /* 0x0003e20000100a00 */
[----:B--2---:R-:W-:Y:S01]  /*5110*/  IMAD.MOV.U32 R212, RZ, RZ, R16 ;  /* 0x000000ffffd47224 */ /* 0x004fe200078e0010 */
[----:B------:R-:W-:Y:S02]  /*5120*/  MOV R213, R15 ;  /* 0x0000000f00d57202 */ /* 0x000fe40000000f00 */
[----:B------:R2:W-:Y:S01]  /*5130*/  STL.64 [R1+0x788], R204 ;  /* 0x000788cc01007387 */ /* 0x0005e20000100a00 */
[----:B---3--:R-:W-:Y:S01]  /*5140*/  IMAD.MOV.U32 R210, RZ, RZ, R18 ;  /* 0x000000ffffd27224 */ /* 0x008fe200078e0012 */
[----:B------:R-:W-:-:S02]  /*5150*/  MOV R211, R17 ;  /* 0x0000001100d37202 */ /* 0x000fc40000000f00 */
[----:B------:R3:W-:Y:S01]  /*5160*/  STL.64 [R1+0x780], R202 ;  /* 0x000780ca01007387 */ /* 0x0007e20000100a00 */
[----:B----4-:R-:W-:Y:S01]  /*5170*/  IMAD.MOV.U32 R208, RZ, RZ, R20 ;  /* 0x000000ffffd07224 */ /* 0x010fe200078e0014 */
[----:B------:R-:W-:Y:S02]  /*5180*/  MOV R209, R19 ;  /* 0x0000001300d17202 */ /* 0x000fe40000000f00 */
[----:B------:R4:W-:Y:S01]  /*5190*/  STL.64 [R1+0x778], R200 ;  /* 0x000778c801007387 */ /* 0x0009e20000100a00 */
[----:B-1----:R-:W-:Y:S01]  /*51a0*/  IMAD.MOV.U32 R206, RZ, RZ, R22 ;  /* 0x000000ffffce7224 */ /* 0x002fe200078e0016 */
[----:B------:R-:W-:Y:S02]  /*51b0*/  MOV R207, R21 ;  /* 0x0000001500cf7202 */ /* 0x000fe40000000f00 */
[----:B------:R1:W-:Y:S01]  /*51c0*/  STL.64 [R1+0x770], R198 ;  /* 0x000770c601007387 */ /* 0x0003e20000100a00 */
[----:B--2---:R-:W-:Y:S01]  /*51d0*/  IMAD.MOV.U32 R204, RZ, RZ, R24 ;  /* 0x000000ffffcc7224 */ /* 0x004fe200078e0018 */
[----:B------:R-:W-:-:S02]  /*51e0*/  MOV R205, R23 ;  /* 0x0000001700cd7202 */ /* 0x000fc40000000f00 */
[----:B------:R2:W-:Y:S01]  /*51f0*/  STL.64 [R1+0x768], R196 ;  /* 0x000768c401007387 */ /* 0x0005e20000100a00 */
[----:B---3--:R-:W-:Y:S01]  /*5200*/  IMAD.MOV.U32 R202, RZ, RZ, R26 ;  /* 0x000000ffffca7224 */ /* 0x008fe200078e001a */
[----:B------:R-:W-:Y:S02]  /*5210*/  MOV R203, R25 ;  /* 0x0000001900cb7202 */ /* 0x000fe40000000f00 */
[----:B------:R3:W-:Y:S01]  /*5220*/  STL.64 [R1+0x760], R194 ;  /* 0x000760c201007387 */ /* 0x0007e20000100a00 */
[----:B----4-:R-:W-:Y:S01]  /*5230*/  IMAD.MOV.U32 R200, RZ, RZ, R28 ;  /* 0x000000ffffc87224 */ /* 0x010fe200078e001c */
[----:B------:R-:W-:Y:S02]  /*5240*/  MOV R201, R27 ;  /* 0x0000001b00c97202 */ /* 0x000fe40000000f00 */
[----:B------:R4:W-:Y:S01]  /*5250*/  STL.64 [R1+0x758], R192 ;  /* 0x000758c001007387 */ /* 0x0009e20000100a00 */
[----:B-1----:R-:W-:Y:S01]  /*5260*/  IMAD.MOV.U32 R198, RZ, RZ, R30 ;  /* 0x000000ffffc67224 */ /* 0x002fe200078e001e */
[----:B------:R-:W-:-:S02]  /*5270*/  MOV R199, R29 ;  /* 0x0000001d00c77202 */ /* 0x000fc40000000f00 */
[----:B------:R1:W-:Y:S01]  /*5280*/  STL.64 [R1+0x750], R190 ;  /* 0x000750be01007387 */ /* 0x0003e20000100a00 */
[----:B--2---:R-:W-:Y:S01]  /*5290*/  IMAD.MOV.U32 R196, RZ, RZ, R32 ;  /* 0x000000ffffc47224 */ /* 0x004fe200078e0020 */
[----:B------:R-:W-:Y:S02]  /*52a0*/  MOV R197, R31 ;  /* 0x0000001f00c57202 */ /* 0x000fe40000000f00 */
[----:B------:R2:W-:Y:S01]  /*52b0*/  STL.64 [R1+0x748], R188 ;  /* 0x000748bc01007387 */ /* 0x0005e20000100a00 */
[----:B---3--:R-:W-:Y:S01]  /*52c0*/  IMAD.MOV.U32 R194, RZ, RZ, R34 ;  /* 0x000000ffffc27224 */ /* 0x008fe200078e0022 */
[----:B------:R-:W-:Y:S02]  /*52d0*/  MOV R195, R33 ;  /* 0x0000002100c37202 */ /* 0x000fe40000000f00 */
[----:B------:R3:W-:Y:S01]  /*52e0*/  STL.64 [R1+0x740], R186 ;  /* 0x000740ba01007387 */ /* 0x0007e20000100a00 */
[----:B----4-:R-:W-:Y:S01]  /*52f0*/  IMAD.MOV.U32 R192, RZ, RZ, R36 ;  /* 0x000000ffffc07224 */ /* 0x010fe200078e0024 */
[----:B------:R-:W-:-:S02]  /*5300*/  MOV R193, R35 ;  /* 0x0000002300c17202 */ /* 0x000fc40000000f00 */
        /* <DEDUP_REMOVED lines=32> */
[----:B------:R-:W-:Y:S01]  /*5510*/  MOV R171, R57 ;  /* 0x0000003900ab7202 */ /* 0x000fe20000000f00 */
[----:B----4-:R-:W-:Y:S01]  /*5520*/  IMAD.MOV.U32 R168, RZ, RZ, R60 ;  /* 0x000000ffffa87224 */ /* 0x010fe200078e003c */
[----:B------:R-:W-:Y:S01]  /*5530*/  MOV R169, R59 ;  /* 0x0000003b00a97202 */ /* 0x000fe20000000f00 */
[----:B-1----:R-:W-:Y:S01]  /*5540*/  IMAD.MOV.U32 R166, RZ, RZ, R62 ;  /* 0x000000ffffa67224 */ /* 0x002fe200078e003e */
[----:B------:R-:W-:Y:S01]  /*5550*/  MOV R167, R61 ;  /* 0x0000003d00a77202 */ /* 0x000fe20000000f00 */
[----:B--2---:R-:W-:Y:S01]  /*5560*/  IMAD.MOV.U32 R164, RZ, RZ, R64 ;  /* 0x000000ffffa47224 */ /* 0x004fe200078e0040 */
[----:B------:R-:W-:Y:S01]  /*5570*/  MOV R165, R63 ;  /* 0x0000003f00a57202 */ /* 0x000fe20000000f00 */
[----:B------:R-:W-:-:S02]  /*5580*/  WARPGROUP.DEPBAR.LE gsb0, 0x0 ;  /* 0x00008000000079c5 */ /* 0x000fc40000010000 */
[----:B------:R-:W-:-:S06]  /*5590*/  WARPGROUP.ARRIVE ;  /* 0x00000000000079c5 */ /* 0x000fcc0000000000 */
[----:B------:R-:W-:Y:S01]  /*55a0*/  HGMMA.64x128x16.F32 R24, gdesc[UR8], RZ, !UPT, gsb0 ;  /* 0x01e00000081879f0 */ /* 0x000fe2000c0008ff */
[----:B------:R-:W-:Y:S02]  /*55b0*/  UIADD3 UR8, UR5, 0x2, URZ ;  /* 0x0000000205087890 */ /* 0x000fe4000fffe03f */
[----:B------:R-:W-:Y:S01]  /*55c0*/  UIADD3 UR10, UR4, 0x2, URZ ;  /* 0x00000002040a7890 */ /* 0x000fe2000fffe03f */
[----:B------:R-:W-:Y:S01]  /*55d0*/  UMOV UR9, 0x40000040 ;  /* 0x4000004000097882 */ /* 0x000fe20000000000 */
[----:B------:R-:W-:Y:S01]  /*55e0*/  UMOV UR11, 0x40000040 ;  /* 0x40000040000b7882 */ /* 0x000fe20000000000 */
[----:B------:R-:W-:Y:S02]  /*55f0*/  WARPGROUP.DEPBAR.LE gsb0, 0x0 ;  /* 0x00008000000079c5 */ /* 0x000fe40000010000 */
[----:B------:R-:W-:-:S06]  /*5600*/  WARPGROUP.ARRIVE ;  /* 0x00000000000079c5 */ /* 0x000fcc0000000000 */
[----:B------:R-:W-:Y:S03]  /*5610*/  HGMMA.64x128x16.F32 R164, gdesc[UR8], R164, gsb0 ;  /* 0x01e0000008a479f0 */ /* 0x000fe600080008a4 */
[----:B------:R-:W-:Y:S02]  /*5620*/  WARPGROUP.DEPBAR.LE gsb0, 0x0 ;  /* 0x00008000000079c5 */ /* 0x000fe40000010000 */
[----:B------:R-:W-:Y:S04]  /*5630*/  STL.64 [R1], R164 ;  /* 0x000000a401007387 */ /* 0x000fe80000100a00 */
[----:B------:R-:W-:Y:S04]  /*5640*/  STL.64 [R1+0x8], R166 ;  /* 0x000008a601007387 */ /* 0x000fe80000100a00 */
        /* <DEDUP_REMOVED lines=27> */
[----:B------:R1:W-:Y:S04]  /*5800*/  STL.64 [R1+0xe8], R222 ;  /* 0x0000e8de01007387 */ /* 0x0003e80000100a00 */
[----:B------:R-:W-:Y:S04]  /*5810*/  STL.64 [R1+0xf0], R224 ;  /* 0x0000f0e001007387 */ /* 0x000fe80000100a00 */
[----:B------:R-:W-:Y:S04]  /*5820*/  STL.64 [R1+0xf8], R226 ;  /* 0x0000f8e201007387 */ /* 0x000fe80000100a00 */
[----:B-1----:R-:W2:Y:S04]  /*5830*/  LDL.LU R222, [R1+0x7c8] ;  /* 0x0007c80001de7983 */ /* 0x002ea80000300800 */
[----:B------:R-:W3:Y:S04]  /*5840*/  LDL.LU R221, [R1+0x7c4] ;  /* 0x0007c40001dd7983 */ /* 0x000ee80000300800 */
[----:B------:R-:W4:Y:S04]  /*5850*/  LDL.LU R219, [R1+0x7c0] ;  /* 0x0007c00001db7983 */ /* 0x000f280000300800 */
[----:B------:R-:W4:Y:S04]  /*5860*/  LDL.LU.64 R216, [R1+0x7b8] ;  /* 0x0007b80001d87983 */ /* 0x000f280000300a00 */
[----:B------:R-:W2:Y:S04]  /*5870*/  LDL.LU.64 R214, [R1+0x7b0] ;  /* 0x0007b00001d67983 */ /* 0x000ea80000300a00 */
        /* <DEDUP_REMOVED lines=24> */
[----:B------:R-:W2:Y:S01]  /*5a00*/  LDL.LU.64 R164, [R1+0x6e8] ;  /* 0x0006e80001a47983 */ /* 0x000ea20000300a00 */
[----:B------:R-:W-:Y:S01]  /*5a10*/  UIADD3 UR8, UR5, 0x202, URZ ;  /* 0x0000020205087890 */ /* 0x000fe2000fffe03f */
[----:B------:R-:W-:Y:S01]  /*5a20*/  UMOV UR9, 0x40000040 ;  /* 0x4000004000097882 */ /* 0x000fe20000000000 */
[----:B--2---:R-:W-:-:S07]  /*5a30*/  WARPGROUP.ARRIVE ;  /* 0x00000000000079c5 */ /* 0x004fce0000000000 */
[----:B------:R-:W-:Y:S01]  /*5a40*/  HGMMA.64x128x16.F32 R152, gdesc[UR8], R152, gsb0 ;  /* 0x01e00000089879f0 */ /* 0x000fe20008000898 */
[----:B------:R-:W-:Y:S02]  /*5a50*/  UIADD3 UR8, UR5, 0x402, URZ ;  /* 0x0000040205087890 */ /* 0x000fe4000fffe03f */
[----:B------:R-:W-:Y:S02]  /*5a60*/  WARPGROUP.DEPBAR.LE gsb0, 0x0 ;  /* 0x00008000000079c5 */ /* 0x000fe40000010000 */
        /* <DEDUP_REMOVED lines=32> */
[----:B-1----:R-:W2:Y:S04]  /*5c70*/  LDL.LU.64 R152, [R1] ;  /* 0x0000000001987983 */ /* 0x002ea80000300a00 */
        /* <DEDUP_REMOVED lines=31> */
[----:B------:R-:W-:Y:S01]  /*5e70*/  WARPGROUP.ARRIVE ;  /* 0x00000000000079c5 */ /* 0x000fe20000000000 */
[----:B------:R-:W-:-:S05]  /*5e80*/  UMOV UR9, 0x40000040 ;  /* 0x4000004000097882 */ /* 0x000fca0000000000 */
[----:B------:R-:W-:Y:S01]  /*5e90*/  HGMMA.64x128x16.F32 R88, gdesc[UR8], R88, gsb0 ;  /* 0x01e00000085879f0 */ /* 0x000fe20008000858 */
[----:B------:R-:W-:Y:S01]  /*5ea0*/  UIADD3 UR8, UR5, 0x602, URZ ;  /* 0x0000060205087890 */ /* 0x000fe2000fffe03f */
[----:B------:R-:W-:Y:S01]  /*5eb0*/  UMOV UR9, 0x40000040 ;  /* 0x4000004000097882 */ /* 0x000fe20000000000 */
[----:B------:R-:W-:Y:S02]  /*5ec0*/  WARPGROUP.DEPBAR.LE gsb0, 0x0 ;  /* 0x00008000000079c5 */ /* 0x000fe40000010000 */
[----:B------:R-:W-:-:S07]  /*5ed0*/  WARPGROUP.ARRIVE ;  /* 0x00000000000079c5 */ /* 0x000fce0000000000 */
[----:B------:R-:W-:Y:S01]  /*5ee0*/  HGMMA.64x128x16.F32 R24, gdesc[UR8], R24, gsb0 ;  /* 0x01e00000081879f0 */ /* 0x000fe20008000818 */
[----:B------:R-:W-:Y:S02]  /*5ef0*/  UIADD3 UR8, UR5, 0x4, URZ ;  /* 0x0000000405087890 */ /* 0x000fe4000fffe03f */
[----:B------:R-:W-:Y:S01]  /*5f00*/  UIADD3 UR10, UR4, 0x4, URZ ;  /* 0x00000004040a7890 */ /* 0x000fe2000fffe03f */
[----:B------:R-:W-:Y:S01]  /*5f10*/  UMOV UR9, 0x40000040 ;  /* 0x4000004000097882 */ /* 0x000fe20000000000 */
[----:B------:R-:W-:Y:S01]  /*5f20*/  UMOV UR11, 0x40000040 ;  /* 0x40000040000b7882 */ /* 0x000fe20000000000 */
[----:B------:R-:W-:Y:S02]  /*5f30*/  WARPGROUP.DEPBAR.LE gsb0, 0x0 ;  /* 0x00008000000079c5 */ /* 0x000fe40000010000 */
[----:B--2---:R-:W-:-:S06]  /*5f40*/  WARPGROUP.ARRIVE ;  /* 0x00000000000079c5 */ /* 0x004fcc0000000000 */
[----:B------:R-:W-:Y:S03]  /*5f50*/  HGMMA.64x128x16.F32 R152, gdesc[UR8], R152, gsb0 ;  /* 0x01e00000089879f0 */ /* 0x000fe60008000898 */
[----:B------:R-:W-:Y:S02]  /*5f60*/  WARPGROUP.DEPBAR.LE gsb0, 0x0 ;  /* 0x00008000000079c5 */ /* 0x000fe40000010000 */
[----:B------:R-:W-:Y:S01]  /*5f70*/  STL.64 [R1], R152 ;  /* 0x0000009801007387 */ /* 0x000fe20000100a00 */
[----:B------:R-:W-:Y:S01]  /*5f80*/  IMAD.MOV.U32 R2, RZ, RZ, R214 ;  /* 0x000000ffff027224 */ /* 0x000fe200078e00d6 */
[----:B------:R-:W-:Y:S01]  /*5f90*/  MOV R0, R215 ;  /* 0x000000d700007202 */ /* 0x000fe20000000f00 */
[----:B------:R-:W-:Y:S01]  /*5fa0*/  IMAD.MOV.U32 R4, RZ, RZ, R212 ;  /* 0x000000ffff047224 */ /* 0x000fe200078e00d4 */
[----:B------:R-:W-:Y:S01]  /*5fb0*/  STL.64 [R1+0x8], R154 ;  /* 0x0000089a01007387 */ /* 0x000fe20000100a00 */
[----:B------:R-:W-:Y:S01]  /*5fc0*/  MOV R3, R213 ;  /* 0x000000d500037202 */ /* 0x000fe20000000f00 */
[----:B------:R-:W-:Y:S01]  /*5fd0*/  IMAD.MOV.U32 R6, RZ, RZ, R210 ;  /* 0x000000ffff067224 */ /* 0x000fe200078e00d2 */
[----:B------:R-:W-:Y:S01]  /*5fe0*/  MOV R5, R211 ;  /* 0x000000d300057202 */ /* 0x000fe20000000f00 */
[----:B------:R-:W-:Y:S01]  /*5ff0*/  STL.64 [R1+0x10], R156 ;  /* 0x0000109c01007387 */ /* 0x000fe20000100a00 */
        /* <DEDUP_REMOVED lines=31> */
[----:B------:R-:W-:Y:S04]  /*61f0*/  STL.64 [R1+0x50], R172 ;  /* 0x000050ac01007387 */ /* 0x000fe80000100a00 */
[----:B------:R-:W-:Y:S04]  /*6200*/  STL.64 [R1+0x58], R174 ;  /* 0x000058ae01007387 */ /* 0x000fe80000100a00 */
[----:B------:R-:W-:Y:S04]  /*6210*/  STL.64 [R1+0x60], R176 ;  /* 0x000060b001007387 */ /* 0x000fe80000100a00 */
[----:B------:R-:W-:Y:S04]  /*6220*/  STL.64 [R1+0x68], R178 ;  /* 0x000068b201007387 */ /* 0x000fe80000100a00 */
[----:B------:R-:W-:Y:S04]  /*6230*/  STL.64 [R1+0x70], R180 ;  /* 0x000070b401007387 */ /* 0x000fe80000100a00 */
[----:B------:R-:W-:Y:S04]  /*6240*/  STL.64 [R1+0x78], R182 ;  /* 0x000078b601007387 */ /* 0x000fe80000100a00 */
[----:B------:R1:W-:Y:S04]  /*6250*/  STL.64 [R1+0x80], R184 ;  /* 0x000080b801007387 */ /* 0x0003e80000100a00 */
        /* <DEDUP_REMOVED lines=15> */
[----:B-1----:R-:W2:Y:S04]  /*6350*/  LDL.LU.64 R184, [R1+0x668] ;  /* 0x0006680001b87983 */ /* 0x002ea80000300a00 */
        /* <DEDUP_REMOVED lines=17> */
[----:B------:R-:W-:-:S02]  /*6470*/  UMOV UR9, 0x40000040 ;  /* 0x4000004000097882 */ /* 0x000fc40000000000 */
[----:B------:R-:W-:Y:S04]  /*6480*/  STL [R1+0x5e0], R222 ;  /* 0x0005e0de01007387 */ /* 0x000fe80000100800 */
[----:B---3--:R-:W-:Y:S04]  /*6490*/  STL [R1+0x5dc], R221 ;  /* 0x0005dcdd01007387 */ /* 0x008fe80000100800 */
[----:B----4-:R-:W-:Y:S04]  /*64a0*/  STL [R1+0x5d8], R219 ;  /* 0x0005d8db01007387 */ /* 0x010fe80000100800 */
[----:B------:R-:W-:Y:S01]  /*64b0*/  STL.64 [R1+0x5d0], R216 ;  /* 0x0005d0d801007387 */ /* 0x000fe20000100a00 */
[----:B--2---:R-:W-:-:S06]  /*64c0*/  WARPGROUP.ARRIVE ;  /* 0x00000000000079c5 */ /* 0x004fcc0000000000 */
        /* <DEDUP_REMOVED lines=29> */
[----:B-1----:R-:W2:Y:S04]  /*66a0*/  LDL.LU R164, [R1] ;  /* 0x0000000001a47983 */ /* 0x002ea80000300800 */
[----:B------:R-:W2:Y:S04]  /*66b0*/  LDL.LU R165, [R1+0x4] ;  /* 0x0000040001a57983 */ /* 0x000ea80000300800 */
        /* <DEDUP_REMOVED lines=31> */
[----:B------:R-:W2:Y:S01]  /*68b0*/  LDL.LU R197, [R1+0x84] ;  /* 0x0000840001c57983 */ /* 0x000ea20000300800 */
[----:B------:R-:W-:Y:S01]  /*68c0*/  WARPGROUP.ARRIVE ;  /* 0x00000000000079c5 */ /* 0x000fe20000000000 */
[----:B------:R-:W-:Y:S01]  /*68d0*/  UMOV UR9, 0x40000040 ;  /* 0x4000004000097882 */ /* 0x000fe20000000000 */
[----:B------:R-:W-:Y:S01]  /*68e0*/  IMAD.MOV.U32 R198, RZ, RZ, R227 ;  /* 0x000000ffffc67224 */ /* 0x000fe200078e00e3 */
[----:B------:R-:W-:Y:S01]  /*68f0*/  MOV R199, R226 ;  /* 0x000000e200c77202 */ /* 0x000fe20000000f00 */
[----:B------:R-:W-:Y:S01]  /*6900*/  IMAD.MOV.U32 R200, RZ, RZ, R225 ;  /* 0x000000ffffc87224 */ /* 0x000fe200078e00e1 */
[----:B------:R-:W-:Y:S01]  /*6910*/  MOV R201, R224 ;  /* 0x000000e000c97202 */ /* 0x000fe20000000f00 */
[----:B------:R-:W-:Y:S01]  /*6920*/  HGMMA.64x128x16.F32 R88, gdesc[UR8], R88, gsb0 ;  /* 0x01e00000085879f0 */ /* 0x000fe20008000858 */
[----:B------:R-:W-:Y:S01]  /*6930*/  UIADD3 UR8, UR5, 0x604, URZ ;  /* 0x0000060405087890 */ /* 0x000fe2000fffe03f */
[----:B------:R-:W-:Y:S01]  /*6940*/  IMAD.MOV.U32 R202, RZ, RZ, R223 ;  /* 0x000000ffffca7224 */ /* 0x000fe200078e00df */
[----:B------:R-:W-:Y:S01]  /*6950*/  UMOV UR9, 0x40000040 ;  /* 0x4000004000097882 */ /* 0x000fe20000000000 */
        /* <DEDUP_REMOVED lines=25> */
[----:B------:R-:W-:-:S02]  /*6af0*/  WARPGROUP.DEPBAR.LE gsb0, 0x0 ;  /* 0x00008000000079c5 */ /* 0x000fc40000010000 */
[----:B------:R-:W-:-:S06]  /*6b00*/  WARPGROUP.ARRIVE ;  /* 0x00000000000079c5 */ /* 0x000fcc0000000000 */
        /* <DEDUP_REMOVED lines=653> */
[----:B------:R-:W-:-:S02]  /*93e0*/  IMAD.MOV.U32 R210, RZ, RZ, R225 ;  /* 0x000000ffffd27224 */ /* 0x000fc400078e00e1 */
[----:B------:R-:W-:Y:S01]  /*93f0*/  HGMMA.64x128x16.F32 R88, gdesc[UR8], R88, gsb0 ;  /* 0x01e00000085879f0 */ /* 0x000fe20008000858 */
[----:B------:R-:W-:Y:S01]  /*9400*/  UIADD3 UR8, UR5, 0xe04, URZ ;  /* 0x00000e0405087890 */ /* 0x000fe2000fffe03f */
[----:B------:R-:W-:Y:S01]  /*9410*/  MOV R211, R224 ;  /* 0x000000e000d37202 */ /* 0x000fe20000000f00 */
        /* <DEDUP_REMOVED lines=22> */
[----:B------:R-:W-:-:S02]  /*9580*/  WARPGROUP.DEPBAR.LE gsb0, 0x0 ;  /* 0x00008000000079c5 */ /* 0x000fc40000010000 */
[----:B------:R-:W-:Y:S01]  /*9590*/  WARPGROUP.ARRIVE ;  /* 0x00000000000079c5 */ /* 0x000fe20000000000 */
[----:B------:R-:W-:Y:S01]  /*95a0*/  MOV R223, R9 ;  /* 0x0000000900df7202 */ /* 0x000fe20000000f00 */
[----:B------:R-:W-:Y:S01]  /*95b0*/  IMAD.MOV.U32 R224, RZ, RZ, R4 ;  /* 0x000000ffffe07224 */ /* 0x000fe200078e0004 */
[----:B------:R-:W-:Y:S01]  /*95c0*/  MOV R225, R3 ;  /* 0x0000000300e17202 */ /* 0x000fe20000000f00 */
[----:B------:R-:W-:Y:S01]  /*95d0*/  IMAD.MOV.U32 R226, RZ, RZ, R2 ;  /* 0x000000ffffe27224 */ /* 0x000fe200078e0002 */
[----:B------:R-:W-:Y:S01]  /*95e0*/  MOV R227, R0 ;  /* 0x0000000000e37202 */ /* 0x000fe20000000f00 */
[----:B------:R-:W-:Y:S01]  /*95f0*/  HGMMA.64x128x16.F32 R24, gdesc[UR8], R24, gsb0 ;  /* 0x01e00000081879f0 */ /* 0x000fe20008000818 */
[----:B------:R-:W-:Y:S01]  /*9600*/  UIADD3 UR8, UR5, 0x806, URZ ;  /* 0x0000080605087890 */ /* 0x000fe2000fffe03f */
[----:B------:R3:W5:Y:S01]  /*9610*/  LDL.LU R23, [R1+0x210] ;  /* 0x0002100001177983 */ /* 0x0007620000300800 */
[----:B------:R-:W-:Y:S01]  /*9620*/  UIADD3 UR10, UR4, 0x406, URZ ;  /* 0x00000406040a7890 */ /* 0x000fe2000fffe03f */
[----:B------:R-:W-:Y:S01]  /*9630*/  UMOV UR9, 0x40000040 ;  /* 0x4000004000097882 */ /* 0x000fe20000000000 */
[----:B------:R-:W-:Y:S01]  /*9640*/  UMOV UR11, 0x40000040 ;  /* 0x40000040000b7882 */ /* 0x000fe20000000000 */
[----:B------:R3:W5:Y:S04]  /*9650*/  LDL.LU R22, [R1+0x20c] ;  /* 0x00020c0001167983 */ /* 0x0007680000300800 */
[----:B------:R3:W5:Y:S04]  /*9660*/  LDL.LU R19, [R1+0x208] ;  /* 0x0002080001137983 */ /* 0x0007680000300800 */
[----:B------:R3:W5:Y:S04]  /*9670*/  LDL.LU R18, [R1+0x204] ;  /* 0x0002040001127983 */ /* 0x0007680000300800 */
[----:B------:R3:W5:Y:S04]  /*9680*/  LDL.LU R17, [R1+0x200] ;  /* 0x0002000001117983 */ /* 0x0007680000300800 */
[----:B------:R3:W5:Y:S04]  /*9690*/  LDL.LU R16, [R1+0x1fc] ;  /* 0x0001fc0001107983 */ /* 0x0007680000300800 */
[----:B------:R3:W5:Y:S04]  /*96a0*/  LDL.LU R8, [R1+0x1f8] ;  /* 0x0001f80001087983 */ /* 0x0007680000300800 */
[----:B------:R3:W5:Y:S04]  /*96b0*/  LDL.LU R7, [R1+0x1f4] ;  /* 0x0001f40001077983 */ /* 0x0007680000300800 */
[----:B------:R3:W5:Y:S04]  /*96c0*/  LDL.LU R6, [R1+0x1f0] ;  /* 0x0001f00001067983 */ /* 0x0007680000300800 */
[----:B------:R3:W5:Y:S01]  /*96d0*/  LDL.LU R5, [R1+0x1ec] ;  /* 0x0001ec0001057983 */ /* 0x0007620000300800 */
[----:B------:R-:W-:-:S02]  /*96e0*/  WARPGROUP.DEPBAR.LE gsb0, 0x0 ;  /* 0x00008000000079c5 */ /* 0x000fc40000010000 */
        /* <DEDUP_REMOVED lines=33> */
[----:B------:R3:W-:Y:S04]  /*9900*/  STL.64 [R1+0xf0], R224 ;  /* 0x0000f0e001007387 */ /* 0x0007e80000100a00 */
[----:B------:R3:W-:Y:S04]  /*9910*/  STL.64 [R1+0xf8], R226 ;  /* 0x0000f8e201007387 */ /* 0x0007e80000100a00 */
[----:B-1----:R3:W5:Y:S04]  /*9920*/  LDL.LU R222, [R1+0x1e8] ;  /* 0x0001e80001de7983 */ /* 0x0027680000300800 */
[----:B------:R3:W5:Y:S04]  /*9930*/  LDL.LU R221, [R1+0x1e4] ;  /* 0x0001e40001dd7983 */ /* 0x0007680000300800 */
[----:B------:R3:W5:Y:S04]  /*9940*/  LDL.LU R219, [R1+0x1e0] ;  /* 0x0001e00001db7983 */ /* 0x0007680000300800 */
[----:B------:R3:W5:Y:S04]  /*9950*/  LDL.LU.64 R216, [R1+0x1d8] ;  /* 0x0001d80001d87983 */ /* 0x0007680000300a00 */
        /* <DEDUP_REMOVED lines=30> */
[----:B------:R-:W-:Y:S01]  /*9b40*/  UIADD3 UR8, UR5, 0xc06, URZ ;  /* 0x00000c0605087890 */ /* 0x000fe2000fffe03f */
[----:B------:R-:W-:Y:S01]  /*9b50*/  UMOV UR9, 0x40000040 ;  /* 0x4000004000097882 */ /* 0x000fe20000000000 */
[----:B------:R-:W-:Y:S02]  /*9b60*/  WARPGROUP.DEPBAR.LE gsb0, 0x0 ;  /* 0x00008000000079c5 */ /* 0x000fe40000010000 */
[----:B------:R-:W-:-:S07]  /*9b70*/  WARPGROUP.ARRIVE ;  /* 0x00000000000079c5 */ /* 0x000fce0000000000 */
[----:B------:R-:W-:Y:S01]  /*9b80*/  HGMMA.64x128x16.F32 R88, gdesc[UR8], R88, gsb0 ;  /* 0x01e00000085879f0 */ /* 0x000fe20008000858 */
[----:B------:R-:W-:Y:S01]  /*9b90*/  UIADD3 UR8, UR5, 0xe06, URZ ;  /* 0x00000e0605087890 */ /* 0x000fe2000fffe03f */
[----:B------:R-:W-:Y:S01]  /*9ba0*/  UMOV UR9, 0x40000040 ;  /* 0x4000004000097882 */ /* 0x000fe20000000000 */
[----:B------:R-:W-:-:S04]  /*9bb0*/  UIADD3 UR5, UR41, 0x1, URZ ;  /* 0x0000000129057890 */ /* 0x000fc8000fffe03f */
[----:B------:R-:W-:-:S04]  /*9bc0*/  UISETP.NE.AND UP0, UPT, UR5, 0x2, UPT ;  /* 0x000000020500788c */ /* 0x000fc8000bf05270 */
[----:B------:R-:W-:Y:S02]  /*9bd0*/  USEL UR4, URZ, 0x1, UP0 ;  /* 0x000000013f047887 */ /* 0x000fe40008000000 */
[----:B------:R-:W-:Y:S02]  /*9be0*/  USEL UR5, UR5, URZ, UP0 ;  /* 0x0000003f05057287 */ /* 0x000fe40008000000 */
[----:B------:R-:W-:-:S06]  /*9bf0*/  ULOP3.LUT UR4, UR42, UR4, URZ, 0x3c, !UPT ;  /* 0x000000042a047292 */ /* 0x000fcc000f8e3c3f */
[----:B------:R-:W-:Y:S01]  /*9c00*/  IMAD.U32 R2, RZ, RZ, UR4 ;  /* 0x00000004ff027e24 */ /* 0x000fe2000f8e00ff */
[----:B------:R-:W-:Y:S01]  /*9c10*/  UMOV UR4, 0x1 ;  /* 0x0000000100047882 */ /* 0x000fe20000000000 */
[----:B------:R-:W-:Y:S02]  /*9c20*/  WARPGROUP.DEPBAR.LE gsb0, 0x0 ;  /* 0x00008000000079c5 */ /* 0x000fe40000010000 */
[----:B------:R-:W-:-:S06]  /*9c30*/  WARPGROUP.ARRIVE ;  /* 0x00000000000079c5 */ /* 0x000fcc0000000000 */
[----:B---3--:R-:W-:Y:S03]  /*9c40*/  HGMMA.64x128x16.F32 R24, gdesc[UR8], R24, gsb0 ;  /* 0x01e00000081879f0 */ /* 0x008fe60008000818 */
[----:B------:R-:W-:Y:S02]  /*9c50*/  WARPGROUP.DEPBAR.LE gsb0, 0x0 ;  /* 0x00008000000079c5 */ /* 0x000fe40000010000 */
.L_x_38:
[----:B-1---5:R-:W-:-:S04]  /*9c60*/  VIMNMX R0, R6, 0x1, PT ;  /* 0x0000000106007848 */ /* 0x022fc80003fe0100 */
[----:B------:R-:W-:-:S04]  /*9c70*/  IADD3 R6, R6, -R0, RZ ;  /* 0x8000000006067210 */ /* 0x000fc80007ffe0ff */
[----:B------:R-:W-:-:S13]  /*9c80*/  ISETP.GE.AND P0, PT, R6, 0x1, PT ;  /* 0x000000010600780c */ /* 0x000fda0003f06270 */
[----:B------:R-:W-:Y:S05]  /*9c90*/  @!P0 BRA `(.L_x_43) ;  /* 0x0000005800908947 */ /* 0x000fea0003800000 */
[----:B------:R-:W-:Y:S01]  /*9ca0*/  IMAD.MOV.U32 R3, RZ, RZ, R6 ;  /* 0x000000ffff037224 */ /* 0x000fe200078e0006 */
[----:B------:R-:W-:-:S07]  /*9cb0*/  MOV R0, UR41 ;  /* 0x0000002900007c02 */ /* 0x000fce0008000f00 */
.L_x_50:
[----:B------:R-:W-:-:S06]  /*9cc0*/  UISETP.NE.AND UP0, UPT, UR43, 0x3, UPT ;  /* 0x000000032b00788c */ /* 0x000fcc000bf05270 */
[----:B------:R-:W-:-:S13]  /*9cd0*/  PLOP3.LUT P1, PT, PT, PT, UP0, 0x80, 0x0 ;  /* 0x000000000000781c */ /* 0x000fda0003f2f008 */
[----:B------:R-:W-:Y:S05]  /*9ce0*/  @!P1 BRA `(.L_x_44) ;  /* 0x0000000000049947 */ /* 0x000fea0003800000 */
[----:B------:R-:W-:Y:S01]  /*9cf0*/  BPT.TRAP 0x1 ;  /* 0x000000040000795c */ /* 0x000fe20000300000 */
.L_x_44:
[----:B------:R-:W-:Y:S01]  /*9d00*/  ULEA UR6, UR5, UR47, 0x3 ;  /* 0x0000002f05067291 */ /* 0x000fe2000f8e183f */
[----:B------:R-:W-:-:S08]  /*9d10*/  SHF.L.U32 R4, R2, 0x1f, RZ ;  /* 0x0000001f02047819 */ /* 0x000fd000000006ff */
[----:B------:R1:W3:Y:S01]  /*9d20*/  SYNCS.PHASECHK.TRANS64.TRYWAIT P0, [UR6+0x34480], R4 ;  /* 0x03448004ff0075a7 */ /* 0x0002e20008000146 */
[----:B------:R-:W-:Y:S05]  /*9d30*/  @!P1 BRA `(.L_x_45) ;  /* 0x0000000000049947 */ /* 0x000fea0003800000 */
[----:B------:R-:W-:Y:S01]  /*9d40*/  BPT.TRAP 0x1 ;  /* 0x000000040000795c */ /* 0x000fe20000300000 */
.L_x_45:
[----:B---3--:R-:W-:Y:S05]  /*9d50*/  @P0 BRA `(.L_x_46) ;  /* 0x0000000000080947 */ /* 0x008fea0003800000 */
[----:B------:R-:W3:Y:S02]  /*9d60*/  SYNCS.PHASECHK.TRANS64.TRYWAIT P0, [UR6+0x34480], R4 ;  /* 0x03448004ff0075a7 */ /* 0x000ee40008000146 */
[----:B---3--:R-:W-:Y:S05]  /*9d70*/  @!P0 BRA `(.L_x_47) ;  /* 0x0000012c00848947 */ /* 0x008fea0003800000 */
.L_x_46:
        /* <DEDUP_REMOVED lines=32> */
[----:B----4-:R-:W4:Y:S04]  /*9f80*/  LDL.LU.64 R24, [R1] ;  /* 0x0000000001187983 */ /* 0x010f280000300a00 */
[----:B------:R-:W4:Y:S04]  /*9f90*/  LDL.LU.64 R26, [R1+0x8] ;  /* 0x00000800011a7983 */ /* 0x000f280000300a00 */
        /* <DEDUP_REMOVED lines=29> */
[----:B------:R-:W4:Y:S01]  /*a170*/  LDL.LU.64 R86, [R1+0xf8] ;  /* 0x0000f80001567983 */ /* 0x000f220000300a00 */
[----:B------:R-:W-:-:S02]  /*a180*/  UIADD3 UR7, UR47, 0x20000, URZ ;  /* 0x000200002f077890 */ /* 0x000fc4000fffe03f */
[----:B------:R-:W-:Y:S01]  /*a190*/  USHF.R.U32.HI UR6, URZ, 0x4, UR47 ;  /* 0x000000043f067899 */ /* 0x000fe2000801162f */
[----:B------:R-:W-:Y:S01]  /*a1a0*/  STL [R1+0x21c], R23 ;  /* 0x00021c1701007387 */ /* 0x000fe20000100800 */
[----:B------:R-:W-:Y:S02]  /*a1b0*/  USHF.R.U32.HI UR7, URZ, 0x4, UR7 ;  /* 0x000000043f077899 */ /* 0x000fe40008011607 */
[----:B------:R-:W-:Y:S01]  /*a1c0*/  ULOP3.LUT UR6, UR6, 0x3fff, URZ, 0xc0, !UPT ;  /* 0x00003fff06067892 */ /* 0x000fe2000f8ec03f */
[----:B------:R-:W-:Y:S01]  /*a1d0*/  STL [R1+0x218], R22 ;  /* 0x0002181601007387 */ /* 0x000fe20000100800 */
[----:B------:R-:W-:Y:S02]  /*a1e0*/  ULOP3.LUT UR7, UR7, 0x3fff, URZ, 0xc0, !UPT ;  /* 0x00003fff07077892 */ /* 0x000fe4000f8ec03f */
[----:B------:R-:W-:Y:S01]  /*a1f0*/  ULOP3.LUT UR6, UR6, 0x10000, URZ, 0xfc, !UPT ;  /* 0x0001000006067892 */ /* 0x000fe2000f8efc3f */
[----:B------:R-:W-:Y:S01]  /*a200*/  STL [R1+0x214], R19 ;  /* 0x0002141301007387 */ /* 0x000fe20000100800 */
[----:B------:R-:W-:-:S02]  /*a210*/  ULOP3.LUT UR8, UR7, 0x10000, URZ, 0xfc, !UPT ;  /* 0x0001000007087892 */ /* 0x000fc4000f8efc3f */
[----:B------:R-:W-:Y:S01]  /*a220*/  UISETP.NE.U32.AND UP0, UPT, UR4, URZ, UPT ;  /* 0x0000003f0400728c */ /* 0x000fe2000bf05070 */
[----:B------:R-:W-:Y:S01]  /*a230*/  STL [R1+0x210], R18 ;  /* 0x0002101201007387 */ /* 0x000fe20000100800 */
[----:B------:R-:W-:Y:S02]  /*a240*/  ULEA UR7, UR5, UR6, 0xc ;  /* 0x0000000605077291 */ /* 0x000fe4000f8e603f */
[----:B------:R-:W-:Y:S01]  /*a250*/  ULEA UR6, UR5, UR8, 0xb ;  /* 0x0000000805067291 */ /* 0x000fe2000f8e583f */
[----:B------:R-:W-:Y:S01]  /*a260*/  STL [R1+0x20c], R17 ;  /* 0x00020c1101007387 */ /* 0x000fe20000100800 */
[----:B------:R-:W-:Y:S01]  /*a270*/  UMOV UR9, 0x40000040 ;  /* 0x4000004000097882 */ /* 0x000fe20000000000 */
[----:B------:R-:W-:Y:S02]  /*a280*/  UMOV UR11, 0x40000040 ;  /* 0x40000040000b7882 */ /* 0x000fe40000000000 */
[----:B------:R-:W-:Y:S01]  /*a290*/  UMOV UR8, UR7 ;  /* 0x0000000700087c82 */ /* 0x000fe20008000000 */
[----:B------:R-:W-:Y:S01]  /*a2a0*/  STL [R1+0x208], R16 ;  /* 0x0002081001007387 */ /* 0x000fe20000100800 */
[----:B------:R-:W-:-:S03]  /*a2b0*/  UMOV UR10, UR6 ;  /* 0x00000006000a7c82 */ /* 0x000fc60008000000 */
[----:B------:R-:W-:Y:S04]  /*a2c0*/  STL [R1+0x204], R8 ;  /* 0x0002040801007387 */ /* 0x000fe80000100800 */
[----:B------:R-:W-:Y:S04]  /*a2d0*/  STL [R1+0x200], R7 ;  /* 0x0002000701007387 */ /* 0x000fe80000100800 */
[----:B------:R-:W-:Y:S04]  /*a2e0*/  STL [R1+0x1fc], R6 ;  /* 0x0001fc0601007387 */ /* 0x000fe80000100800 */
[----:B------:R-:W-:Y:S04]  /*a2f0*/  STL [R1+0x1f8], R5 ;  /* 0x0001f80501007387 */ /* 0x000fe80000100800 */
[----:B------:R-:W-:Y:S04]  /*a300*/  STL [R1+0x1f4], R3 ;  /* 0x0001f40301007387 */ /* 0x000fe80000100800 */
[----:B------:R1:W-:Y:S04]  /*a310*/  STL [R1+0x1f0], R2 ;  /* 0x0001f00201007387 */ /* 0x0003e80000100800 */
[----:B------:R2:W-:Y:S01]  /*a320*/  STL [R1+0x1ec], R0 ;  /* 0x0001ec0001007387 */ /* 0x0005e20000100800 */
[----:B----4-:R-:W-:-:S06]  /*a330*/  WARPGROUP.ARRIVE ;  /* 0x00000000000079c5 */ /* 0x010fcc0000000000 */
[----:B------:R-:W-:Y:S01]  /*a340*/  HGMMA.64x128x16.F32 R24, gdesc[UR8], R24, UP0, gsb0 ;  /* 0x01e00000081879f0 */ /* 0x000fe2000b800818 */
[----:B------:R-:W-:Y:S01]  /*a350*/  UIADD3 UR8, UR7, 0x200, URZ ;  /* 0x0000020007087890 */ /* 0x000fe2000fffe03f */
[----:B------:R-:W-:Y:S01]  /*a360*/  UMOV UR9, 0x40000040 ;  /* 0x4000004000097882 */ /* 0x000fe20000000000 */
[----:B------:R-:W-:Y:S02]  /*a370*/  WARPGROUP.DEPBAR.LE gsb0, 0x0 ;  /* 0x00008000000079c5 */ /* 0x000fe40000010000 */
[----:B------:R-:W-:Y:S01]  /*a380*/  WARPGROUP.ARRIVE ;  /* 0x00000000000079c5 */ /* 0x000fe20000000000 */
[----:B------:R-:W-:Y:S01]  /*a390*/  STL.64 [R1], R24 ;  /* 0x0000001801007387 */ /* 0x000fe20000100a00 */
[----:B-1----:R-:W-:Y:S01]  /*a3a0*/  IMAD.MOV.U32 R2, RZ, RZ, R86 ;  /* 0x000000ffff027224 */ /* 0x002fe200078e0056 */
[----:B--2---:R-:W-:Y:S01]  /*a3b0*/  MOV R0, R87 ;  /* 0x0000005700007202 */ /* 0x004fe20000000f00 */
[----:B---3--:R-:W-:Y:S01]  /*a3c0*/  IMAD.MOV.U32 R4, RZ, RZ, R84 ;  /* 0x000000ffff047224 */ /* 0x008fe200078e0054 */
[----:B------:R-:W-:Y:S02]  /*a3d0*/  STL.64 [R1+0x8], R26 ;  /* 0x0000081a01007387 */ /* 0x000fe40000100a00 */
[----:B------:R-:W-:Y:S01]  /*a3e0*/  HGMMA.64x128x16.F32 R152, gdesc[UR8], R152, UP0, gsb0 ;  /* 0x01e00000089879f0 */ /* 0x000fe2000b800898 */
        /* <DEDUP_REMOVED lines=35> */
[----:B------:R-:W-:-:S03]  /*a620*/  MOV R226, R59 ;  /* 0x0000003b00e27202 */ /* 0x000fc60000000f00 */
        /* <DEDUP_REMOVED lines=38> */
[----:B------:R-:W-:-:S03]  /*a890*/  WARPGROUP.DEPBAR.LE gsb0, 0x0 ;  /* 0x00008000000079c5 */ /* 0x000fc60000010000 */
[----:B------:R-:W-:Y:S04]  /*a8a0*/  STL [R1+0x7d0], R222 ;  /* 0x0007d0de01007387 */ /* 0x000fe80000100800 */
[----:B------:R-:W-:Y:S04]  /*a8b0*/  STL [R1+0x7cc], R221 ;  /* 0x0007ccdd01007387 */ /* 0x000fe80000100800 */
[----:B------:R-:W-:Y:S04]  /*a8c0*/  STL [R1+0x7c8], R219 ;  /* 0x0007c8db01007387 */ /* 0x000fe80000100800 */
        /* <DEDUP_REMOVED lines=27> */
[----:B-1----:R-:W3:Y:S04]  /*aa80*/  LDL.LU R164, [R1] ;  /* 0x0000000001a47983 */ /* 0x002ee80000300800 */
[----:B------:R-:W3:Y:S04]  /*aa90*/  LDL.LU R165, [R1+0x4] ;  /* 0x0000040001a57983 */ /* 0x000ee80000300800 */
        /* <DEDUP_REMOVED lines=31> */
[----:B------:R-:W3:Y:S01]  /*ac90*/  LDL.LU R197, [R1+0x84] ;  /* 0x0000840001c57983 */ /* 0x000ee20000300800 */
[----:B------:R-:W-:Y:S01]  /*aca0*/  UIADD3 UR8, UR7, 0x400, URZ ;  /* 0x0000040007087890 */ /* 0x000fe2000fffe03f */
[----:B------:R-:W-:Y:S01]  /*acb0*/  WARPGROUP.ARRIVE ;  /* 0x00000000000079c5 */ /* 0x000fe20000000000 */
[----:B------:R-:W-:Y:S01]  /*acc0*/  UMOV UR9, 0x40000040 ;  /* 0x4000004000097882 */ /* 0x000fe20000000000 */
[----:B------:R-:W-:Y:S01]  /*acd0*/  IMAD.MOV.U32 R198, RZ, RZ, R227 ;  /* 0x000000ffffc67224 */ /* 0x000fe200078e00e3 */
[----:B------:R-:W-:Y:S01]  /*ace0*/  MOV R199, R226 ;  /* 0x000000e200c77202 */ /* 0x000fe20000000f00 */
[----:B------:R-:W-:Y:S01]  /*acf0*/  IMAD.MOV.U32 R200, RZ, RZ, R225 ;  /* 0x000000ffffc87224 */ /* 0x000fe200078e00e1 */
[----:B------:R-:W-:Y:S01]  /*ad00*/  MOV R201, R224 ;  /* 0x000000e000c97202 */ /* 0x000fe20000000f00 */
[----:B------:R-:W-:Y:S01]  /*ad10*/  IMAD.MOV.U32 R202, RZ, RZ, R223 ;  /* 0x000000ffffca7224 */ /* 0x000fe200078e00df */
[----:B------:R-:W-:Y:S01]  /*ad20*/  MOV R203, R220 ;  /* 0x000000dc00cb7202 */ /* 0x000fe20000000f00 */
[----:B------:R-:W-:Y:S01]  /*ad30*/  HGMMA.64x128x16.F32 R88, gdesc[UR8], R88, UP0, gsb0 ;  /* 0x01e00000085879f0 */ /* 0x000fe2000b800858 */
        /* <DEDUP_REMOVED lines=27> */
[----:B--2---:R-:W-:-:S06]  /*aef0*/  WARPGROUP.ARRIVE ;  /* 0x00000000000079c5 */ /* 0x004fcc0000000000 */
[----:B------:R-:W-:Y:S01]  /*af00*/  HGMMA.64x128x16.F32 R24, gdesc[UR8], R24, UP0, gsb0 ;  /* 0x01e00000081879f0 */ /* 0x000fe2000b800818 */
[----:B------:R-:W-:Y:S02]  /*af10*/  UIADD3 UR8, UR7, 0x2, URZ ;  /* 0x0000000207087890 */ /* 0x000fe4000fffe03f */
[----:B------:R-:W-:Y:S01]  /*af20*/  UIADD3 UR10, UR6, 0x2, URZ ;  /* 0x00000002060a7890 */ /* 0x000fe2000fffe03f */
[----:B------:R-:W-:Y:S01]  /*af30*/  UMOV UR9, 0x40000040 ;  /* 0x4000004000097882 */ /* 0x000fe20000000000 */
[----:B------:R-:W-:Y:S01]  /*af40*/  UMOV UR11, 0x40000040 ;  /* 0x40000040000b7882 */ /* 0x000fe20000000000 */
[----:B------:R-:W-:Y:S02]  /*af50*/  WARPGROUP.DEPBAR.LE gsb0, 0x0 ;  /* 0x00008000000079c5 */ /* 0x000fe40000010000 */
[----:B---3--:R-:W-:-:S06]  /*af60*/  WARPGROUP.ARRIVE ;  /* 0x00000000000079c5 */ /* 0x008fcc0000000000 */
[----:B------:R-:W-:Y:S03]  /*af70*/  HGMMA.64x128x16.F32 R164, gdesc[UR8], R164, UP0, gsb0 ;  /* 0x01e0000008a479f0 */ /* 0x000fe6000b8008a4 */
        /* <DEDUP_REMOVED lines=66> */
[----:B------:R-:W-:Y:S01]  /*b3a0*/  HGMMA.64x128x16.F32 R152, gdesc[UR8], R152, UP0, gsb0 ;  /* 0x01e00000089879f0 */ /* 0x000fe2000b800898 */
        /* <DEDUP_REMOVED lines=68> */
[----:B------:R-:W-:Y:S01]  /*b7f0*/  HGMMA.64x128x16.F32 R88, gdesc[UR8], R88, UP0, gsb0 ;  /* 0x01e00000085879f0 */ /* 0x000fe2000b800858 */
[----:B------:R-:W-:Y:S01]  /*b800*/  UIADD3 UR8, UR7, 0x602, URZ ;  /* 0x0000060207087890 */ /* 0x000fe2000fffe03f */
[----:B------:R-:W-:Y:S01]  /*b810*/  UMOV UR9, 0x40000040 ;  /* 0x4000004000097882 */ /* 0x000fe20000000000 */
[----:B------:R-:W-:Y:S02]  /*b820*/  WARPGROUP.DEPBAR.LE gsb0, 0x0 ;  /* 0x00008000000079c5 */ /* 0x000fe40000010000 */
[----:B------:R-:W-:-:S07]  /*b830*/  WARPGROUP.ARRIVE ;  /* 0x00000000000079c5 */ /* 0x000fce0000000000 */
[----:B------:R-:W-:Y:S01]  /*b840*/  HGMMA.64x128x16.F32 R24, gdesc[UR8], R24, UP0, gsb0 ;  /* 0x01e00000081879f0 */ /* 0x000fe2000b800818 */
[----:B------:R-:W-:Y:S02]  /*b850*/  UIADD3 UR8, UR7, 0x4, URZ ;  /* 0x0000000407087890 */ /* 0x000fe4000fffe03f */
[----:B------:R-:W-:Y:S01]  /*b860*/  UIADD3 UR10, UR6, 0x4, URZ ;  /* 0x00000004060a7890 */ /* 0x000fe2000fffe03f */
[----:B------:R-:W-:Y:S01]  /*b870*/  UMOV UR9, 0x40000040 ;  /* 0x4000004000097882 */ /* 0x000fe20000000000 */
[----:B------:R-:W-:Y:S01]  /*b880*/  UMOV UR11, 0x40000040 ;  /* 0x40000040000b7882 */ /* 0x000fe20000000000 */
[----:B------:R-:W-:Y:S02]  /*b890*/  WARPGROUP.DEPBAR.LE gsb0, 0x0 ;  /* 0x00008000000079c5 */ /* 0x000fe40000010000 */
[----:B--2---:R-:W-:-:S06]  /*b8a0*/  WARPGROUP.ARRIVE ;  /* 0x00000000000079c5 */ /* 0x004fcc0000000000 */
[----:B------:R-:W-:Y:S03]  /*b8b0*/  HGMMA.64x128x16.F32 R152, gdesc[UR8], R152, UP0, gsb0 ;  /* 0x01e00000089879f0 */ /* 0x000fe6000b800898 */
        /* <DEDUP_REMOVED lines=838> */
[----:B------:R-:W-:Y:S01]  /*ed20*/  MOV R211, R227 ;  /* 0x000000e300d37202 */ /* 0x000fe20000000f00 */
[----:B------:R-:W-:Y:S01]  /*ed30*/  IMAD.MOV.U32 R212, RZ, RZ, R226 ;  /* 0x000000ffffd47224 */ /* 0x000fe200078e00e2 */
[----:B------:R-:W-:Y:S01]  /*ed40*/  MOV R213, R225 ;  /* 0x000000e100d57202 */ /* 0x000fe20000000f00 */
[----:B------:R-:W-:Y:S01]  /*ed50*/  IMAD.MOV.U32 R214, RZ, RZ, R224 ;  /* 0x000000ffffd67224 */ /* 0x000fe200078e00e0 */
[----:B------:R-:W-:Y:S01]  /*ed60*/  HGMMA.64x128x16.F32 R88, gdesc[UR8], R88, UP0, gsb0 ;  /* 0x01e00000085879f0 */ /* 0x000fe2000b800858 */
        /* <DEDUP_REMOVED lines=84> */
[----:B--2---:R1:W5:Y:S04]  /*f2b0*/  LDL.LU R222, [R1+0x1e8] ;  /* 0x0001e80001de7983 */ /* 0x0043680000300800 */
        /* <DEDUP_REMOVED lines=33> */
[----:B------:R-:W-:Y:S01]  /*f4d0*/  UIADD3 UR8, UR7, 0xc06, URZ ;  /* 0x00000c0607087890 */ /* 0x000fe2000fffe03f */
[----:B------:R-:W-:Y:S01]  /*f4e0*/  UMOV UR9, 0x40000040 ;  /* 0x4000004000097882 */ /* 0x000fe20000000000 */
[----:B------:R-:W-:Y:S02]  /*f4f0*/  WARPGROUP.DEPBAR.LE gsb0, 0x0 ;  /* 0x00008000000079c5 */ /* 0x000fe40000010000 */
[----:B------:R-:W-:-:S07]  /*f500*/  WARPGROUP.ARRIVE ;  /* 0x00000000000079c5 */ /* 0x000fce0000000000 */
[----:B------:R-:W-:Y:S01]  /*f510*/  HGMMA.64x128x16.F32 R88, gdesc[UR8], R88, UP0, gsb0 ;  /* 0x01e00000085879f0 */ /* 0x000fe2000b800858 */
[----:B------:R-:W-:Y:S01]  /*f520*/  UIADD3 UR8, UR7, 0xe06, URZ ;  /* 0x00000e0607087890 */ /* 0x000fe2000fffe03f */
[----:B------:R-:W-:Y:S01]  /*f530*/  UMOV UR9, 0x40000040 ;  /* 0x4000004000097882 */ /* 0x000fe20000000000 */
[----:B------:R-:W-:Y:S02]  /*f540*/  WARPGROUP.DEPBAR.LE gsb0, 0x0 ;  /* 0x00008000000079c5 */ /* 0x000fe40000010000 */
[----:B------:R-:W-:-:S07]  /*f550*/  WARPGROUP.ARRIVE ;  /* 0x00000000000079c5 */ /* 0x000fce0000000000 */
[----:B------:R-:W-:Y:S03]  /*f560*/  HGMMA.64x128x16.F32 R24, gdesc[UR8], R24, UP0, gsb0 ;  /* 0x01e00000081879f0 */ /* 0x000fe6000b800818 */
[----:B------:R-:W-:Y:S02]  /*f570*/  WARPGROUP.DEPBAR.LE gsb0, 0x0 ;  /* 0x00008000000079c5 */ /* 0x000fe40000010000 */
[----:B-1----:R-:W-:Y:S05]  /*f580*/  @!P1 BRA `(.L_x_48) ;  /* 0x0000000000049947 */ /* 0x002fea0003800000 */
[----:B------:R-:W-:Y:S01]  /*f590*/  BPT.TRAP 0x1 ;  /* 0x000000040000795c */ /* 0x000fe20000300000 */
.L_x_48:
[----:B-----5:R-:W-:Y:S01]  /*f5a0*/  ISETP.NE.AND P0, PT, R22, RZ, PT ;  /* 0x000000ff1600720c */ /* 0x020fe20003f05270 */
[----:B------:R-:W-:-:S12]  /*f5b0*/  UISETP.GT.U32.AND UP0, UPT, UR40, 0x1, UPT ;  /* 0x000000012800788c */ /* 0x000fd8000bf04070 */
[----:B------:R-:W-:-:S05]  /*f5c0*/  @P0 LEA R4, R0, UR47, 0x3 ;  /* 0x0000002f00040c11 */ /* 0x000fca000f8e18ff */
[----:B------:R-:W-:-:S05]  /*f5d0*/  @P0 VIADD R4, R4, 0x34490 ;  /* 0x0003449004040836 */ /* 0x000fca0000000000 */
[----:B------:R-:W-:-:S04]  /*f5e0*/  @P0 PRMT R4, R23, 0x654, R4 ;  /* 0x0000065417040816 */ /* 0x000fc80000000004 */
[----:B------:R1:W-:Y:S01]  /*f5f0*/  @P0 SYNCS.ARRIVE.TRANS64.RED.A1T0 RZ, [R4+URZ], RZ ;  /* 0x000000ff04ff09a7 */ /* 0x0003e2000810043f */
[----:B------:R-:W-:-:S13]  /*f600*/  PLOP3.LUT P0, PT, PT, PT, UP0, 0x80, 0x0 ;  /* 0x000000000000781c */ /* 0x000fda0003f0f008 */
[----:B-1----:R-:W-:Y:S05]  /*f610*/  @P0 BRA `(.L_x_49) ;  /* 0x0000000000040947 */ /* 0x002fea0003800000 */
[----:B------:R-:W-:Y:S01]  /*f620*/  BPT.TRAP 0x1 ;  /* 0x000000040000795c */ /* 0x000fe20000300000 */
.L_x_49:
[----:B------:R-:W-:Y:S01]  /*f630*/  UIADD3 UR5, UR5, 0x1, URZ ;  /* 0x0000000105057890 */ /* 0x000fe2000fffe03f */
[C---:B------:R-:W-:Y:S01]  /*f640*/  ISETP.GT.AND P1, PT, R3.reuse, 0x1, PT ;  /* 0x000000010300780c */ /* 0x040fe20003f24270 */
[----:B------:R-:W-:Y:S01]  /*f650*/  VIADD R3, R3, 0xffffffff ;  /* 0xffffffff03037836 */ /* 0x000fe20000000000 */
[----:B------:R-:W-:Y:S01]  /*f660*/  IADD3 R0, R0, 0x1, RZ ;  /* 0x0000000100007810 */ /* 0x000fe20007ffe0ff */
[----:B------:R-:W-:-:S03]  /*f670*/  UISETP.NE.AND UP0, UPT, UR5, 0x2, UPT ;  /* 0x000000020500788c */ /* 0x000fc6000bf05270 */
[C---:B------:R-:W-:Y:S01]  /*f680*/  ISETP.NE.AND P0, PT, R0.reuse, 0x2, PT ;  /* 0x000000020000780c */ /* 0x040fe20003f05270 */
[----:B------:R-:W-:Y:S02]  /*f690*/  USEL UR6, URZ, 0x1, UP0 ;  /* 0x000000013f067887 */ /* 0x000fe40008000000 */
[----:B------:R-:W-:Y:S01]  /*f6a0*/  USEL UR5, UR5, URZ, UP0 ;  /* 0x0000003f05057287 */ /* 0x000fe20008000000 */
[----:B------:R-:W-:-:S03]  /*f6b0*/  SEL R0, R0, RZ, P0 ;  /* 0x000000ff00007207 */ /* 0x000fc60000000000 */
[----:B------:R-:W-:Y:S01]  /*f6c0*/  LOP3.LUT R2, R2, UR6, RZ, 0x3c, !PT ;  /* 0x0000000602027c12 */ /* 0x000fe2000f8e3cff */
[----:B------:R-:W-:Y:S07]  /*f6d0*/  @P1 BRA `(.L_x_50) ;  /* 0xffffffa400781947 */ /* 0x000fee000383ffff */
.L_x_43:
[----:B------:R-:W-:Y:S02]  /*f6e0*/  ISETP.GE.AND P0, PT, R5, 0x1, PT ;  /* 0x000000010500780c */ /* 0x000fe40003f06270 */
[----:B------:R-:W-:-:S04]  /*f6f0*/  MOV R0, UR56 ;  /* 0x0000003800007c02 */ /* 0x000fc80008000f00 */
[----:B------:R1:W-:Y:S07]  /*f700*/  SYNCS.ARRIVE.TRANS64.A1T0 RZ, [R0+UR48], RZ ;  /* 0x000000ff00ff79a7 */ /* 0x0003ee0008100030 */
[----:B------:R-:W-:Y:S05]  /*f710*/  @!P0 BRA `(.L_x_51) ;  /* 0x0000000000408947 */ /* 0x000fea0003800000 */
[----:B------:R-:W-:-:S06]  /*f720*/  UISETP.NE.AND UP0, UPT, UR43, 0x3, UPT ;  /* 0x000000032b00788c */ /* 0x000fcc000bf05270 */
[----:B------:R-:W-:-:S13]  /*f730*/  PLOP3.LUT P0, PT, PT, PT, UP0, 0x80, 0x0 ;  /* 0x000000000000781c */ /* 0x000fda0003f0f008 */
[----:B------:R-:W-:Y:S05]  /*f740*/  @!P0 BRA `(.L_x_52) ;  /* 0x0000000000048947 */ /* 0x000fea0003800000 */
[----:B------:R-:W-:Y:S01]  /*f750*/  BPT.TRAP 0x1 ;  /* 0x000000040000795c */ /* 0x000fe20000300000 */
.L_x_52:
[----:B------:R-:W-:Y:S01]  /*f760*/  ISETP.NE.AND P0, PT, R22, RZ, PT ;  /* 0x000000ff1600720c */ /* 0x000fe20003f05270 */
[----:B------:R-:W-:Y:S01]  /*f770*/  IMAD.U32 R2, RZ, RZ, UR47 ;  /* 0x0000002fff027e24 */ /* 0x000fe2000f8e00ff */
[----:B------:R-:W-:-:S11]  /*f780*/  UISETP.GT.U32.AND UP0, UPT, UR40, 0x1, UPT ;  /* 0x000000012800788c */ /* 0x000fd6000bf04070 */
[----:B------:R-:W-:-:S05]  /*f790*/  @P0 VIADD R6, R6, UR41 ;  /* 0x0000002906060c36 */ /* 0x000fca0008000000 */
[----:B-1----:R-:W-:-:S04]  /*f7a0*/  @P0 SHF.L.U32 R0, R6, 0x3, RZ ;  /* 0x0000000306000819 */ /* 0x002fc800000006ff */
[----:B------:R-:W-:-:S04]  /*f7b0*/  @P0 LOP3.LUT R0, R0, 0x8, RZ, 0xc0, !PT ;  /* 0x0000000800000812 */ /* 0x000fc800078ec0ff */
[----:B------:R-:W-:-:S04]  /*f7c0*/  @P0 IADD3 R0, R2, 0x34490, R0 ;  /* 0x0003449002000810 */ /* 0x000fc80007ffe000 */
[----:B------:R-:W-:-:S04]  /*f7d0*/  @P0 PRMT R0, R23, 0x654, R0 ;  /* 0x0000065417000816 */ /* 0x000fc80000000000 */
[----:B------:R3:W-:Y:S01]  /*f7e0*/  @P0 SYNCS.ARRIVE.TRANS64.RED.A1T0 RZ, [R0+URZ], RZ ;  /* 0x000000ff00ff09a7 */ /* 0x0007e2000810043f */
[----:B------:R-:W-:-:S13]  /*f7f0*/  PLOP3.LUT P0, PT, PT, PT, UP0, 0x80, 0x0 ;  /* 0x000000000000781c */ /* 0x000fda0003f0f008 */
[----:B---3--:R-:W-:Y:S05]  /*f800*/  @P0 BRA `(.L_x_51) ;  /* 0x0000000000040947 */ /* 0x008fea0003800000 */
[----:B------:R-:W-:Y:S01]  /*f810*/  BPT.TRAP 0x1 ;  /* 0x000000040000795c */ /* 0x000fe20000300000 */
.L_x_51:
[----:B-1----:R-:W-:Y:S02]  /*f820*/  SHF.L.U32 R0, R217, 0x1f, RZ ;  /* 0x0000001fd9007819 */ /* 0x002fe400000006ff */
[----:B------:R-:W-:Y:S02]  /*f830*/  R2UR UR4, R5 ;  /* 0x00000000050472ca */ /* 0x000fe400000e0000 */
[----:B------:R-:W1:Y:S11]  /*f840*/  SYNCS.PHASECHK.TRANS64.TRYWAIT P0, [R8+UR50+0x10], R0 ;  /* 0x00001000080075a7 */ /* 0x000e760008000172 */
[----:B------:R-:W-:-:S04]  /*f850*/  UIADD3 UR4, UR4, 0x7f, URZ ;  /* 0x0000007f04047890 */ /* 0x000fc8000fffe03f */
[----:B------:R-:W-:-:S04]  /*f860*/  USHF.R.S32.HI UR5, URZ, 0x1f, UR4 ;  /* 0x0000001f3f057899 */ /* 0x000fc80008011404 */
[----:B------:R-:W-:-:S04]  /*f870*/  ULEA.HI UR5, UR5, UR4, URZ, 0x7 ;  /* 0x0000000405057291 */ /* 0x000fc8000f8f383f */
[----:B------:R-:W-:Y:S01]  /*f880*/  USHF.R.S32.HI UR5, URZ, 0x7, UR5 ;  /* 0x000000073f057899 */ /* 0x000fe20008011405 */
[----:B-1----:R-:W-:Y:S11]  /*f890*/  @!P0 BRA `(.L_x_53) ;  /* 0x000000d000d48947 */ /* 0x002ff60003800000 */
.L_x_361:
[----:B------:R-:W-:Y:S01]  /*f8a0*/  UIADD3 UR41, UR5, UR41, URZ ;  /* 0x0000002905297290 */ /* 0x000fe2000fffe03f */
[----:B------:R-:W-:-:S03]  /*f8b0*/  LOP3.LUT P0, RZ, R7, 0xff, RZ, 0xc0, !PT ;  /* 0x000000ff07ff7812 */ /* 0x000fc6000780c0ff */
[----:B------:R-:W-:Y:S02]  /*f8c0*/  USHF.R.U32.HI UR4, URZ, 0x1, UR41 ;  /* 0x000000013f047899 */ /* 0x000fe40008011629 */
[----:B------:R-:W-:Y:S02]  /*f8d0*/  UISETP.GT.U32.AND UP0, UPT, UR41, 0x1, UPT ;  /* 0x000000012900788c */ /* 0x000fe4000bf04070 */
[----:B------:R-:W-:Y:S02]  /*f8e0*/  ULOP3.LUT UR4, UR4, 0x1, URZ, 0xc0, !UPT ;  /* 0x0000000104047892 */ /* 0x000fe4000f8ec03f */
[----:B------:R-:W-:Y:S02]  /*f8f0*/  UISETP.LT.U32.AND UP0, UPT, UR5, 0x2, UP0 ;  /* 0x000000020500788c */ /* 0x000fe40008701070 */
[----:B------:R-:W-:Y:S02]  /*f900*/  UISETP.NE.U32.AND UP1, UPT, UR4, 0x1, UPT ;  /* 0x000000010400788c */ /* 0x000fe4000bf25070 */
[----:B------:R-:W-:-:S02]  /*f910*/  ULOP3.LUT UR41, UR41, 0x1, URZ, 0xc0, !UPT ;  /* 0x0000000129297892 */ /* 0x000fc4000f8ec03f */
[----:B------:R-:W-:Y:S02]  /*f920*/  UISETP.GT.U32.AND UP1, UPT, UR5, 0x1, !UP1 ;  /* 0x000000010500788c */ /* 0x000fe4000cf24070 */
[----:B------:R-:W-:Y:S02]  /*f930*/  USEL UR5, URZ, 0x1, !UP0 ;  /* 0x000000013f057887 */ /* 0x000fe4000c000000 */
[----:B------:R-:W-:-:S04]  /*f940*/  USEL UR4, URZ, 0x1, !UP1 ;  /* 0x000000013f047887 */ /* 0x000fc8000c800000 */
[----:B------:R-:W-:Y:S01]  /*f950*/  ULOP3.LUT UR42, UR4, UR42, UR5, 0x96, !UPT ;  /* 0x0000002a042a7292 */ /* 0x000fe2000f8e9605 */
[----:B------:R-:W-:Y:S11]  /*f960*/  @!P0 BRA `(.L_x_54) ;  /* 0x00000000000c8947 */ /* 0x000ff60003800000 */
[----:B------:R-:W-:-:S04]  /*f970*/  DEPBAR {5,4,3,2,1,0} ;  /* 0x0000003f0000791a */ /* 0x000fc80000000000 */
[----:B------:R3:W-:Y:S02]  /*f980*/  UTMACCTL.IV [UR36] ;  /* 0x00000000240079b9 */ /* 0x0007e40008000000 */
[----:B---3--:R-:W-:Y:S01]  /*f990*/  NOP ;  /* 0x0000000000007918 */ /* 0x008fe20000000000 */
.L_x_54:
[----:B------:R-:W-:Y:S01]  /*f9a0*/  UIADD3 UR4, UR47, 0x30000, URZ ;  /* 0x000300002f047890 */ /* 0x000fe2000fffe03f */
[----:B------:R-:W-:Y:S02]  /*f9b0*/  R2UR UR45, R16 ;  /* 0x00000000102d72ca */ /* 0x000fe400000e0000 */
[----:B------:R-:W-:Y:S01]  /*f9c0*/  R2UR UR46, R17 ;  /* 0x00000000112e72ca */ /* 0x000fe200000e0000 */
[----:B------:R-:W-:-:S06]  /*f9d0*/  ULOP3.LUT UP0, URZ, UR4, 0x3ff, URZ, 0xc0, !UPT ;  /* 0x000003ff043f7892 */ /* 0x000fcc000f80c03f */
[----:B------:R-:W-:-:S04]  /*f9e0*/  PLOP3.LUT P0, PT, PT, PT, UP0, 0x80, 0x0 ;  /* 0x000000000000781c */ /* 0x000fc80003f0f008 */
[----:B------:R-:W-:Y:S02]  /*f9f0*/  USHF.L.U32 UR45, UR45, 0x8, URZ ;  /* 0x000000082d2d7899 */ /* 0x000fe4000800063f */
[----:B------:R-:W-:-:S07]  /*fa00*/  USHF.L.U32 UR46, UR46, 0x7, URZ ;  /* 0x000000072e2e7899 */ /* 0x000fce000800063f */
[----:B------:R-:W-:Y:S05]  /*fa10*/  @!P0 BRA `(.L_x_55) ;  /* 0x00000000007c8947 */ /* 0x000fea0003800000 */
[----:B------:R-:W-:Y:S01]  /*fa20*/  MOV R16, 0x0 ;  /* 0x0000000000107802 */ /* 0x000fe20000000f00 */
[----:B------:R-:W-:Y:S01]  /*fa30*/  ULDC.64 UR4, c[0x4][0x68] ;  /* 0x01001a0000047ab9 */ /* 0x000fe20000000a00 */
[----:B------:R-:W-:Y:S01]  /*fa40*/  ULDC.64 UR6, c[0x4][0x70] ;  /* 0x01001c0000067ab9 */ /* 0x000fe20000000a00 */
[----:B------:R-:W-:Y:S01]  /*fa50*/  ULDC.64 UR8, c[0x4][0x8] ;  /* 0x0100020000087ab9 */ /* 0x000fe20000000a00 */
[----:B-1----:R1:W3:Y:S01]  /*fa60*/  LDC.64 R2, c[0x4][R16] ;  /* 0x0100000010027b82 */ /* 0x0022e20000000a00 */
[----:B------:R-:W-:Y:S01]  /*fa70*/  MOV R4, UR4 ;  /* 0x0000000400047c02 */ /* 0x000fe20008000f00 */
[----:B------:R-:W-:Y:S01]  /*fa80*/  IMAD.U32 R5, RZ, RZ, UR5 ;  /* 0x00000005ff057e24 */ /* 0x000fe2000f8e00ff */
[----:B------:R-:W-:Y:S01]  /*fa90*/  MOV R6, UR6 ;  /* 0x0000000600067c02 */ /* 0x000fe20008000f00 */
[----:B------:R-:W-:Y:S01]  /*faa0*/  IMAD.U32 R7, RZ, RZ, UR7 ;  /* 0x00000007ff077e24 */ /* 0x000fe2000f8e00ff */
[----:B------:R-:W-:Y:S01]  /*fab0*/  MOV R10, UR8 ;  /* 0x00000008000a7c02 */ /* 0x000fe20008000f00 */
[----:B------:R-:W-:Y:S01]  /*fac0*/  IMAD.U32 R11, RZ, RZ, UR9 ;  /* 0x00000009ff0b7e24 */ /* 0x000fe2000f8e00ff */
[----:B------:R-:W-:Y:S01]  /*fad0*/  MOV R8, 0x70 ;  /* 0x0000007000087802 */ /* 0x000fe20000000f00 */
[----:B------:R-:W-:Y:S01]  /*fae0*/  IMAD.MOV.U32 R12, RZ, RZ, 0x1 ;  /* 0x00000001ff0c7424 */ /* 0x000fe200078e00ff */
[----:B-1----:R-:W-:-:S07]  /*faf0*/  MOV R13, RZ ;  /* 0x000000ff000d7202 */ /* 0x002fce0000000f00 */
[----:B------:R-:W-:-:S07]  /*fb00*/  LEPC R20, `(.L_x_56) ;  /* 0x000000001014794e */ /* 0x000fce0000000000 */
[----:B--23--:R-:W-:Y:S05]  /*fb10*/  CALL.ABS.NOINC R2 ;  /* 0x0000000002007343 */ /* 0x00cfea0003c00000 */
.L_x_56:
[----:B------:R1:W2:Y:S01]  /*fb20*/  LDC.64 R2, c[0x4][R16] ;  /* 0x0100000010027b82 */ /* 0x0002a20000000a00 */
[----:B------:R-:W-:Y:S01]  /*fb30*/  ULDC.64 UR4, c[0x4][0x68] ;  /* 0x01001a0000047ab9 */ /* 0x000fe20000000a00 */
[----:B------:R-:W-:Y:S01]  /*fb40*/  ULDC.64 UR6, c[0x4][0x70] ;  /* 0x01001c0000067ab9 */ /* 0x000fe20000000a00 */
[----:B------:R-:W-:Y:S01]  /*fb50*/  ULDC.64 UR8, c[0x4][0x8] ;  /* 0x0100020000087ab9 */ /* 0x000fe20000000a00 */
[----:B------:R-:W-:Y:S01]  /*fb60*/  IMAD.U32 R4, RZ, RZ, UR4 ;  /* 0x00000004ff047e24 */ /* 0x000fe2000f8e00ff */
[----:B------:R-:W-:Y:S01]  /*fb70*/  MOV R5, UR5 ;  /* 0x0000000500057c02 */ /* 0x000fe20008000f00 */
[----:B------:R-:W-:Y:S01]  /*fb80*/  IMAD.U32 R6, RZ, RZ, UR6 ;  /* 0x00000006ff067e24 */ /* 0x000fe2000f8e00ff */
[----:B------:R-:W-:Y:S01]  /*fb90*/  MOV R7, UR7 ;  /* 0x0000000700077c02 */ /* 0x000fe20008000f00 */
[----:B------:R-:W-:Y:S01]  /*fba0*/  IMAD.U32 R10, RZ, RZ, UR8 ;  /* 0x00000008ff0a7e24 */ /* 0x000fe2000f8e00ff */
[----:B------:R-:W-:Y:S01]  /*fbb0*/  MOV R11, UR9 ;  /* 0x00000009000b7c02 */ /* 0x000fe20008000f00 */
[----:B------:R-:W-:Y:S01]  /*fbc0*/  IMAD.MOV.U32 R8, RZ, RZ, 0x70 ;  /* 0x00000070ff087424 */ /* 0x000fe200078e00ff */
[----:B------:R-:W-:Y:S01]  /*fbd0*/  MOV R12, 0x1 ;  /* 0x00000001000c7802 */ /* 0x000fe20000000f00 */
[----:B-1----:R-:W-:-:S07]  /*fbe0*/  IMAD.MOV.U32 R13, RZ, RZ, RZ ;  /* 0x000000ffff0d7224 */ /* 0x002fce00078e00ff */
[----:B------:R-:W-:-:S07]  /*fbf0*/  LEPC R20, `(.L_x_55) ;  /* 0x000000001014794e */ /* 0x000fce0000000000 */
[----:B--2---:R-:W-:Y:S05]  /*fc00*/  CALL.ABS.NOINC R2 ;  /* 0x0000000002007343 */ /* 0x004fea0003c00000 */
.L_x_55:
[----:B------:R-:W-:Y:S02]  /*fc10*/  ULDC.64 UR4, c[0x0][0x590] ;  /* 0x0001640000047ab9 */ /* 0x000fe40000000a00 */
[----:B------:R-:W-:-:S04]  /*fc20*/  ISETP.NE.U32.AND P0, PT, RZ, UR4, PT ;  /* 0x00000004ff007c0c */ /* 0x000fc8000bf05070 */
[----:B------:R-:W-:-:S13]  /*fc30*/  ISETP.NE.AND.EX P0, PT, RZ, UR5, PT, P0 ;  /* 0x00000005ff007c0c */ /* 0x000fda000bf05300 */
[----:B------:R-:W-:Y:S05]  /*fc40*/  @!P0 BRA `(.L_x_57) ;  /* 0x0000000000148947 */ /* 0x000fea0003800000 */
[----:B-1----:R-:W-:-:S04]  /*fc50*/  LEA R2, P0, R18, UR4, 0x3 ;  /* 0x0000000412027c11 */ /* 0x002fc8000f8018ff */
[----:B------:R-:W-:-:S06]  /*fc60*/  LEA.HI.X R3, R18, UR5, R19, 0x3, P0 ;  /* 0x0000000512037c11 */ /* 0x000fcc00080f1c13 */
[----:B------:R-:W3:Y:S04]  /*fc70*/  LDG.E.64 R2, desc[UR38][R2.64] ;  /* 0x0000002602027981 */ /* 0x000ee8000c1e1b00 */
[----:B---3--:R1:W5:Y:S01]  /*fc80*/  LD.E R0, desc[UR38][R2.64] ;  /* 0x0000002602007980 */ /* 0x008362000c101900 */
[----:B------:R-:W-:Y:S05]  /*fc90*/  BRA `(.L_x_58) ;  /* 0x0000000000307947 */ /* 0x000fea0003800000 */
.L_x_57:
[----:B------:R-:W-:Y:S02]  /*fca0*/  ULDC.64 UR4, c[0x0][0x588] ;  /* 0x0001620000047ab9 */ /* 0x000fe40000000a00 */
[----:B------:R-:W-:-:S04]  /*fcb0*/  ISETP.NE.U32.AND P0, PT, RZ, UR4, PT ;  /* 0x00000004ff007c0c */ /* 0x000fc8000bf05070 */
[----:B------:R-:W-:-:S13]  /*fcc0*/  ISETP.NE.AND.EX P0, PT, RZ, UR5, PT, P0 ;  /* 0x00000005ff007c0c */ /* 0x000fda000bf05300 */
[----:B------:R-:W-:Y:S05]  /*fcd0*/  @!P0 BRA `(.L_x_59) ;  /* 0x0000000000188947 */ /* 0x000fea0003800000 */
[----:B------:R-:W3:Y:S01]  /*fce0*/  LDC.64 R4, c[0x0][0x588] ;  /* 0x00016200ff047b82 */ /* 0x000ee20000000a00 */
[----:B------:R-:W-:Y:S02]  /*fcf0*/  ULDC UR4, c[0x0][0x598] ;  /* 0x0001660000047ab9 */ /* 0x000fe40000000800 */
[----:B-1----:R-:W-:-:S04]  /*fd00*/  IMAD R2, R18, UR4, RZ ;  /* 0x0000000412027c24 */ /* 0x002fc8000f8e02ff */
[----:B---3--:R-:W-:-:S05]  /*fd10*/  IMAD.WIDE R2, R2, 0x4, R4 ;  /* 0x0000000402027825 */ /* 0x008fca00078e0204 */
[----:B------:R3:W5:Y:S01]  /*fd20*/  LDG.E R0, desc[UR38][R2.64] ;  /* 0x0000002602007981 */ /* 0x000762000c1e1900 */
[----:B------:R-:W-:Y:S05]  /*fd30*/  BRA `(.L_x_58) ;  /* 0x0000000000087947 */ /* 0x000fea0003800000 */
.L_x_59:
[----:B------:R-:W-:Y:S02]  /*fd40*/  ULDC UR4, c[0x0][0x580] ;  /* 0x0001600000047ab9 */ /* 0x000fe40000000800 */
[----:B-1----:R-:W-:-:S07]  /*fd50*/  MOV R0, UR4 ;  /* 0x0000000400007c02 */ /* 0x002fce0008000f00 */
.L_x_58:
[----:B------:R-:W-:Y:S02]  /*fd60*/  ULDC.64 UR4, c[0x0][0x5b8] ;  /* 0x00016e0000047ab9 */ /* 0x000fe40000000a00 */
[----:B------:R-:W-:-:S04]  /*fd70*/  ISETP.NE.U32.AND P0, PT, RZ, UR4, PT ;  /* 0x00000004ff007c0c */ /* 0x000fc8000bf05070 */
[----:B------:R-:W-:-:S13]  /*fd80*/  ISETP.NE.AND.EX P0, PT, RZ, UR5, PT, P0 ;  /* 0x00000005ff007c0c */ /* 0x000fda000bf05300 */
[----:B------:R-:W-:Y:S05]  /*fd90*/  @!P0 BRA `(.L_x_60) ;  /* 0x0000000000148947 */ /* 0x000fea0003800000 */
[----:B-1-3--:R-:W-:-:S04]  /*fda0*/  LEA R2, P0, R18, UR4, 0x3 ;  /* 0x0000000412027c11 */ /* 0x00afc8000f8018ff */
[----:B------:R-:W-:-:S06]  /*fdb0*/  LEA.HI.X R3, R18, UR5, R19, 0x3, P0 ;  /* 0x0000000512037c11 */ /* 0x000fcc00080f1c13 */
[----:B------:R-:W3:Y:S04]  /*fdc0*/  LDG.E.64 R2, desc[UR38][R2.64] ;  /* 0x0000002602027981 */ /* 0x000ee8000c1e1b00 */
[----:B---3--:R3:W5:Y:S01]  /*fdd0*/  LD.E R2, desc[UR38][R2.64] ;  /* 0x0000002602027980 */ /* 0x008762000c101900 */
[----:B------:R-:W-:Y:S05]  /*fde0*/  BRA `(.L_x_61) ;  /* 0x0000000000307947 */ /* 0x000fea0003800000 */
.L_x_60:
[----:B------:R-:W-:Y:S02]  /*fdf0*/  ULDC.64 UR4, c[0x0][0x5b0] ;  /* 0x00016c0000047ab9 */ /* 0x000fe40000000a00 */
[----:B------:R-:W-:-:S04]  /*fe00*/  ISETP.NE.U32.AND P0, PT, RZ, UR4, PT ;  /* 0x00000004ff007c0c */ /* 0x000fc8000bf05070 */
[----:B------:R-:W-:-:S13]  /*fe10*/  ISETP.NE.AND.EX P0, PT, RZ, UR5, PT, P0 ;  /* 0x00000005ff007c0c */ /* 0x000fda000bf05300 */
[----:B------:R-:W-:Y:S05]  /*fe20*/  @!P0 BRA `(.L_x_62) ;  /* 0x0000000000188947 */ /* 0x000fea0003800000 */
[----:B------:R-:W4:Y:S01]  /*fe30*/  LDC.64 R4, c[0x0][0x5b0] ;  /* 0x00016c00ff047b82 */ /* 0x000f220000000a00 */
[----:B------:R-:W-:Y:S02]  /*fe40*/  ULDC UR4, c[0x0][0x5c0] ;  /* 0x0001700000047ab9 */ /* 0x000fe40000000800 */
[----:B-1-3--:R-:W-:-:S04]  /*fe50*/  IMAD R2, R18, UR4, RZ ;  /* 0x0000000412027c24 */ /* 0x00afc8000f8e02ff */
[----:B----4-:R-:W-:-:S06]  /*fe60*/  IMAD.WIDE R2, R2, 0x4, R4 ;  /* 0x0000000402027825 */ /* 0x010fcc00078e0204 */
[----:B------:R1:W5:Y:S01]  /*fe70*/  LDG.E R2, desc[UR38][R2.64] ;  /* 0x0000002602027981 */ /* 0x000362000c1e1900 */
[----:B------:R-:W-:Y:S05]  /*fe80*/  BRA `(.L_x_61) ;  /* 0x0000000000087947 */ /* 0x000fea0003800000 */
.L_x_62:
[----:B------:R-:W-:Y:S02]  /*fe90*/  ULDC UR4, c[0x0][0x5a8] ;  /* 0x00016a0000047ab9 */ /* 0x000fe40000000800 */
[----:B-1-3--:R-:W-:-:S07]  /*fea0*/  IMAD.U32 R2, RZ, RZ, UR4 ;  /* 0x00000004ff027e24 */ /* 0x00afce000f8e00ff */
.L_x_61:
[----:B------:R-:W-:Y:S01]  /*feb0*/  ISETP.GT.U32.AND P0, PT, R222, 0x3e, PT ;  /* 0x0000003ede00780c */ /* 0x000fe20003f04070 */
[----:B------:R-:W-:Y:S01]  /*fec0*/  BSSY B0, `(.L_x_63) ;  /* 0x0000007000007945 */ /* 0x000fe20003800000 */
[----:B------:R-:W-:-:S11]  /*fed0*/  PRMT R16, RZ, 0x7610, R16 ;  /* 0x00007610ff107816 */ /* 0x000fd60000000010 */
[----:B------:R-:W-:Y:S05]  /*fee0*/  @P0 BRA `(.L_x_64) ;  /* 0x0000000000100947 */ /* 0x000fea0003800000 */
[----:B------:R-:W-:-:S03]  /*fef0*/  UMOV UR4, 0xffffffff ;  /* 0xffffffff00047882 */ /* 0x000fc60000000000 */
[----:B------:R-:W-:Y:S05]  /*ff00*/  BRA.DIV UR4, `(.L_x_65) ;  /* 0x000000ce04547947 */ /* 0x000fea000b800000 */
[----:B------:R-:W-:-:S13]  /*ff10*/  ELECT P6, URZ, PT ;  /* 0x00000000003f782f */ /* 0x000fda00038c0000 */
.L_x_363:
[----:B------:R-:W-:-:S07]  /*ff20*/  SEL R16, RZ, 0x1, !P6 ;  /* 0x00000001ff107807 */ /* 0x000fce0007000000 */
.L_x_64:
[----:B------:R-:W-:Y:S05]  /*ff30*/  BSYNC B0 ;  /* 0x0000000000007941 */ /* 0x000fea0003800000 */
.L_x_63:
[----:B-1-3--:R-:W-:-:S04]  /*ff40*/  MOV R3, UR55 ;  /* 0x0000003700037c02 */ /* 0x00afc80008000f00 */
[----:B------:R-:W-:-:S13]  /*ff50*/  ISETP.NE.AND P0, PT, R3, 0x3, PT ;  /* 0x000000030300780c */ /* 0x000fda0003f05270 */
[----:B------:R-:W-:Y:S05]  /*ff60*/  @!P0 BRA `(.L_x_66) ;  /* 0x0000000000048947 */ /* 0x000fea0003800000 */
[----:B------:R-:W-:Y:S01]  /*ff70*/  BPT.TRAP 0x1 ;  /* 0x000000040000795c */ /* 0x000fe20000300000 */
.L_x_66:
[----:B------:R-:W-:Y:S02]  /*ff80*/  SHF.L.U32 R223, RZ, 0x1f, RZ ;  /* 0x0000001fffdf7819 */ /* 0x000fe400000006ff */
[----:B-----5:R-:W-:Y:S02]  /*ff90*/  FSETP.NEU.AND P1, PT, R0, RZ, PT ;  /* 0x000000ff0000720b */ /* 0x020fe40003f2d000 */
[----:B------:R-:W1:Y:S02]  /*ffa0*/  SYNCS.PHASECHK.TRANS64.TRYWAIT P2, [UR47+0x344a0], R223 ;  /* 0x0344a0dfff0075a7 */ /* 0x000e64000804016f */
[----:B-1----:R-:W-:Y:S09]  /*ffb0*/  @!P2 BRA `(.L_x_67) ;  /* 0x000000cc0040a947 */ /* 0x002ff20003800000 */
.L_x_364:
[----:B------:R-:W3:Y:S04]  /*ffc0*/  LDL.LU R3, [R1] ;  /* 0x0000000001037983 */ /* 0x000ee80000300800 */
[----:B------:R-:W4:Y:S04]  /*ffd0*/  LDL.LU R7, [R1+0x4] ;  /* 0x0000040001077983 */ /* 0x000f280000300800 */
[----:B------:R-:W5:Y:S01]  /*ffe0*/  LDL.LU R6, [R1+0x8] ;  /* 0x0000080001067983 */ /* 0x000f620000300800 */
[----:B------:R-:W-:Y:S01]  /*fff0*/  IMAD.MOV.U32 R8, RZ, RZ, RZ ;  /* 0x000000ffff087224 */ /* 0x000fe200078e00ff */
[----:B-1----:R-:W-:Y:S01]  /*10000*/  @P1 LEA R4, R221, UR47, 0x1 ;  /* 0x0000002fdd041c11 */ /* 0x002fe2000f8e08ff */
[----:B------:R-:W-:Y:S05]  /*10010*/  @P1 WARPSYNC.ALL ;  /* 0x0000000000001948 */ /* 0x000fea0003800000 */
[----:B------:R-:W1:Y:S01]  /*10020*/  @P1 LDSM.16.MT88.4 R8, [R4+0x30000] ;  /* 0x030000000408183b */ /* 0x000e620000004200 */
[----:B------:R-:W-:Y:S01]  /*10030*/  BSSY B0, `(.L_x_68) ;  /* 0x000000f000007945 */ /* 0x000fe20003800000 */
[----:B-1----:R-:W-:-:S02]  /*10040*/  HADD2.F32 R5, -RZ, R8.H0_H0 ;  /* 0x20000008ff057230 */ /* 0x002fc40000004100 */
[----:B---3--:R-:W-:-:S04]  /*10050*/  FMUL R3, R3, R2 ;  /* 0x0000000203037220 */ /* 0x008fc80000400000 */
[----:B------:R-:W-:Y:S01]  /*10060*/  FFMA R5, R5, R0, R3 ;  /* 0x0000000005057223 */ /* 0x000fe20000000003 */
[----:B------:R-:W-:Y:S02]  /*10070*/  HADD2.F32 R3, -RZ, R8.H1_H1 ;  /* 0x30000008ff037230 */ /* 0x000fe40000004100 */
[-C--:B----4-:R-:W-:Y:S01]  /*10080*/  FMUL R12, R7, R2.reuse ;  /* 0x00000002070c7220 */ /* 0x090fe20000400000 */
[----:B-----5:R-:W-:-:S03]  /*10090*/  FMUL R13, R6, R2 ;  /* 0x00000002060d7220 */ /* 0x020fc60000400000 */
[----:B------:R-:W-:-:S05]  /*100a0*/  FFMA R12, R3, R0, R12 ;  /* 0x00000000030c7223 */ /* 0x000fca000000000c */
[----:B------:R-:W-:Y:S02]  /*100b0*/  F2FP.F16.F32.PACK_AB R12, R12, R5 ;  /* 0x000000050c0c723e */ /* 0x000fe400000000ff */
[----:B------:R-:W1:Y:S01]  /*100c0*/  @P1 LDSM.16.MT88.4 R4, [R4+0x30800] ;  /* 0x030800000404183b */ /* 0x000e620000004200 */
[----:B------:R-:W-:Y:S05]  /*100d0*/  @P1 BRA `(.L_x_69) ;  /* 0x0000000000101947 */ /* 0x000fea0003800000 */
[----:B------:R-:W-:Y:S02]  /*100e0*/  MOV R9, RZ ;  /* 0x000000ff00097202 */ /* 0x000fe40000000f00 */
[----:B------:R-:W-:Y:S02]  /*100f0*/  CS2R R10, SRZ ;  /* 0x00000000000a7805 */ /* 0x000fe4000001ff00 */
[----:B-1----:R-:W-:Y:S02]  /*10100*/  CS2R R4, SRZ ;  /* 0x0000000000047805 */ /* 0x002fe4000001ff00 */
[----:B------:R-:W-:-:S07]  /*10110*/  CS2R R6, SRZ ;  /* 0x0000000000067805 */ /* 0x000fce000001ff00 */
.L_x_69:
[----:B------:R-:W-:Y:S05]  /*10120*/  BSYNC B0 ;  /* 0x0000000000007941 */ /* 0x000fea0003800000 */
.L_x_68:
[----:B------:R-:W3:Y:S04]  /*10130*/  LDL.LU R18, [R1+0x10] ;  /* 0x0000100001127983 */ /* 0x000ee80000300800 */
[----:B------:R-:W4:Y:S04]  /*10140*/  LDL.LU R17, [R1+0x14] ;  /* 0x0000140001117983 */ /* 0x000f280000300800 */
[----:B------:R-:W5:Y:S01]  /*10150*/  LDL.LU R15, [R1+0x18] ;  /* 0x00001800010f7983 */ /* 0x000f620000300800 */
[----:B------:R-:W-:-:S03]  /*10160*/  HADD2.F32 R3, -RZ, R9.H0_H0 ;  /* 0x20000009ff037230 */ /* 0x000fc60000004100 */
[----:B------:R-:W2:Y:S04]  /*10170*/  LDL.LU R227, [R1+0x1c] ;  /* 0x00001c0001e37983 */ /* 0x000ea80000300800 */
[----:B------:R-:W2:Y:S04]  /*10180*/  LDL.LU R218, [R1+0x20] ;  /* 0x0000200001da7983 */ /* 0x000ea80000300800 */
[----:B------:R-:W2:Y:S04]  /*10190*/  LDL.LU R21, [R1+0x24] ;  /* 0x0000240001157983 */ /* 0x000ea80000300800 */
[----:B------:R-:W2:Y:S04]  /*101a0*/  LDL.LU R20, [R1+0x28] ;  /* 0x0000280001147983 */ /* 0x000ea80000300800 */
[----:B------:R-:W2:Y:S01]  /*101b0*/  LDL.LU R19, [R1+0x2c] ;  /* 0x00002c0001137983 */ /* 0x000ea20000300800 */
[----:B------:R-:W-:-:S03]  /*101c0*/  FFMA R14, R3, R0, R13 ;  /* 0x00000000030e7223 */ /* 0x000fc6000000000d */
[----:B------:R-:W2:Y:S04]  /*101d0*/  LDL.LU R226, [R1+0x30] ;  /* 0x0000300001e27983 */ /* 0x000ea80000300800 */
[----:B------:R-:W2:Y:S04]  /*101e0*/  LDL.LU R225, [R1+0x34] ;  /* 0x0000340001e17983 */ /* 0x000ea80000300800 */
[----:B------:R-:W2:Y:S04]  /*101f0*/  LDL.LU R224, [R1+0x38] ;  /* 0x0000380001e07983 */ /* 0x000ea80000300800 */
[----:B------:R-:W2:Y:S04]  /*10200*/  LDL.LU R220, [R1+0x3c] ;  /* 0x00003c0001dc7983 */ /* 0x000ea80000300800 */
[----:B------:R-:W3:Y:S01]  /*10210*/  LDL.LU R13, [R1+0xc] ;  /* 0x00000c00010d7983 */ /* 0x000ee20000300800 */
[----:B------:R-:W-:Y:S01]  /*10220*/  HADD2.F32 R3, -RZ, R9.H1_H1 ;  /* 0x30000009ff037230 */ /* 0x000fe20000004100 */
[----:B------:R-:W-:Y:S05]  /*10230*/  WARPSYNC.ALL ;  /* 0x0000000000007948 */ /* 0x000fea0003800000 */
[----:B------:R-:W-:Y:S01]  /*10240*/  PRMT R16, R16, 0x9910, RZ ;  /* 0x0000991010107816 */ /* 0x000fe200000000ff */
[----:B------:R-:W-:Y:S01]  /*10250*/  BSSY B0, `(.L_x_70) ;  /* 0x000003f000007945 */ /* 0x000fe20003800000 */
[----:B---3--:R-:W-:-:S04]  /*10260*/  FMUL R13, R13, R2 ;  /* 0x000000020d0d7220 */ /* 0x008fc80000400000 */
[----:B------:R-:W-:Y:S01]  /*10270*/  FFMA R13, R3, R0, R13 ;  /* 0x00000000030d7223 */ /* 0x000fe2000000000d */
[----:B------:R-:W-:-:S04]  /*10280*/  FMUL R3, R18, R2 ;  /* 0x0000000212037220 */ /* 0x000fc80000400000 */
[----:B------:R-:W-:Y:S01]  /*10290*/  F2FP.F16.F32.PACK_AB R13, R13, R14 ;  /* 0x0000000e0d0d723e */ /* 0x000fe200000000ff */
[----:B------:R-:W-:-:S05]  /*102a0*/  HADD2.F32 R14, -RZ, R10.H0_H0 ;  /* 0x2000000aff0e7230 */ /* 0x000fca0000004100 */
[----:B------:R-:W-:Y:S01]  /*102b0*/  FFMA R18, R14, R0, R3 ;  /* 0x000000000e127223 */ /* 0x000fe20000000003 */
[----:B------:R-:W-:Y:S02]  /*102c0*/  HADD2.F32 R14, -RZ, R10.H1_H1 ;  /* 0x3000000aff0e7230 */ /* 0x000fe40000004100 */
[----:B----4-:R-:W-:-:S04]  /*102d0*/  FMUL R3, R17, R2 ;  /* 0x0000000211037220 */ /* 0x010fc80000400000 */
[----:B------:R-:W-:Y:S01]  /*102e0*/  FFMA R17, R14, R0, R3 ;  /* 0x000000000e117223 */ /* 0x000fe20000000003 */
[----:B------:R-:W-:Y:S02]  /*102f0*/  HADD2.F32 R14, -RZ, R11.H0_H0 ;  /* 0x2000000bff0e7230 */ /* 0x000fe40000004100 */
[----:B-----5:R-:W-:-:S04]  /*10300*/  FMUL R3, R15, R2 ;  /* 0x000000020f037220 */ /* 0x020fc80000400000 */
[----:B------:R-:W-:Y:S01]  /*10310*/  FFMA R15, R14, R0, R3 ;  /* 0x000000000e0f7223 */ /* 0x000fe20000000003 */
[----:B------:R-:W-:Y:S02]  /*10320*/  HADD2.F32 R14, -RZ, R11.H1_H1 ;  /* 0x3000000bff0e7230 */ /* 0x000fe40000004100 */
[----:B--2---:R-:W-:-:S04]  /*10330*/  FMUL R3, R227, R2 ;  /* 0x00000002e3037220 */ /* 0x004fc80000400000 */
[----:B------:R-:W-:Y:S01]  /*10340*/  FFMA R3, R14, R0, R3 ;  /* 0x000000000e037223 */ /* 0x000fe20000000003 */
[----:B------:R-:W-:-:S04]  /*10350*/  F2FP.F16.F32.PACK_AB R14, R17, R18 ;  /* 0x00000012110e723e */ /* 0x000fc800000000ff */
[----:B------:R-:W-:Y:S02]  /*10360*/  F2FP.F16.F32.PACK_AB R15, R3, R15 ;  /* 0x0000000f030f723e */ /* 0x000fe400000000ff */
[----:B------:R-:W-:-:S05]  /*10370*/  LEA R3, R221, UR47, 0x1 ;  /* 0x0000002fdd037c11 */ /* 0x000fca000f8e08ff */
[----:B------:R1:W-:Y:S02]  /*10380*/  STSM.16.MT88.4 [R3+0x30000], R12 ;  /* 0x0300000c03007844 */ /* 0x0003e40000004200 */
[--C-:B-1----:R-:W-:Y:S02]  /*10390*/  HADD2.F32 R13, -RZ, R4.reuse.H1_H1 ;  /* 0x30000004ff0d7230 */ /* 0x102fe40000004100 */
[-C--:B------:R-:W-:Y:S01]  /*103a0*/  FMUL R12, R21, R2.reuse ;  /* 0x00000002150c7220 */ /* 0x080fe20000400000 */
[----:B------:R-:W-:Y:S02]  /*103b0*/  HADD2.F32 R14, -RZ, R4.H0_H0 ;  /* 0x20000004ff0e7230 */ /* 0x000fe40000004100 */
[----:B------:R-:W-:Y:S01]  /*103c0*/  FMUL R15, R218, R2 ;  /* 0x00000002da0f7220 */ /* 0x000fe20000400000 */
[-C--:B------:R-:W-:Y:S01]  /*103d0*/  FFMA R21, R13, R0.reuse, R12 ;  /* 0x000000000d157223 */ /* 0x080fe2000000000c */
[--C-:B------:R-:W-:Y:S02]  /*103e0*/  HADD2.F32 R13, -RZ, R5.reuse.H1_H1 ;  /* 0x30000005ff0d7230 */ /* 0x100fe40000004100 */
[----:B------:R-:W-:Y:S01]  /*103f0*/  FFMA R218, R14, R0, R15 ;  /* 0x000000000eda7223 */ /* 0x000fe2000000000f */
[----:B------:R-:W-:Y:S01]  /*10400*/  FMUL R12, R19, R2 ;  /* 0x00000002130c7220 */ /* 0x000fe20000400000 */
[----:B------:R-:W-:-:S02]  /*10410*/  HADD2.F32 R14, -RZ, R5.H0_H0 ;  /* 0x20000005ff0e7230 */ /* 0x000fc40000004100 */
[----:B------:R-:W-:Y:S01]  /*10420*/  FMUL R15, R20, R2 ;  /* 0x00000002140f7220 */ /* 0x000fe20000400000 */
[-C--:B------:R-:W-:Y:S01]  /*10430*/  FFMA R19, R13, R0.reuse, R12 ;  /* 0x000000000d137223 */ /* 0x080fe2000000000c */
[--C-:B------:R-:W-:Y:S02]  /*10440*/  HADD2.F32 R13, -RZ, R6.reuse.H1_H1 ;  /* 0x30000006ff0d7230 */ /* 0x100fe40000004100 */
[----:B------:R-:W-:Y:S01]  /*10450*/  FFMA R20, R14, R0, R15 ;  /* 0x000000000e147223 */ /* 0x000fe2000000000f */
[-C--:B------:R-:W-:Y:S01]  /*10460*/  FMUL R12, R225, R2.reuse ;  /* 0x00000002e10c7220 */ /* 0x080fe20000400000 */
[----:B------:R-:W-:Y:S02]  /*10470*/  HADD2.F32 R14, -RZ, R6.H0_H0 ;  /* 0x20000006ff0e7230 */ /* 0x000fe40000004100 */
[----:B------:R-:W-:Y:S01]  /*10480*/  FMUL R15, R226, R2 ;  /* 0x00000002e20f7220 */ /* 0x000fe20000400000 */
[----:B------:R-:W-:Y:S01]  /*10490*/  FFMA R17, R13, R0, R12 ;  /* 0x000000000d117223 */ /* 0x000fe2000000000c */
[----:B------:R-:W-:-:S02]  /*104a0*/  HADD2.F32 R13, -RZ, R7.H0_H0 ;  /* 0x20000007ff0d7230 */ /* 0x000fc40000004100 */
[----:B------:R-:W-:Y:S01]  /*104b0*/  FFMA R18, R14, R0, R15 ;  /* 0x000000000e127223 */ /* 0x000fe2000000000f */
[----:B------:R-:W-:Y:S02]  /*104c0*/  HADD2.F32 R12, -RZ, R7.H1_H1 ;  /* 0x30000007ff0c7230 */ /* 0x000fe40000004100 */
[-C--:B------:R-:W-:Y:S01]  /*104d0*/  FMUL R14, R224, R2.reuse ;  /* 0x00000002e00e7220 */ /* 0x080fe20000400000 */
[----:B------:R-:W-:Y:S01]  /*104e0*/  FMUL R15, R220, R2 ;  /* 0x00000002dc0f7220 */ /* 0x000fe20000400000 */
[----:B------:R-:W-:Y:S02]  /*104f0*/  IMAD.MOV.U32 R220, RZ, RZ, R16 ;  /* 0x000000ffffdc7224 */ /* 0x000fe400078e0010 */
[-C--:B------:R-:W-:Y:S01]  /*10500*/  FFMA R16, R13, R0.reuse, R14 ;  /* 0x000000000d107223 */ /* 0x080fe2000000000e */
[----:B------:R-:W-:Y:S01]  /*10510*/  FFMA R15, R12, R0, R15 ;  /* 0x000000000c0f7223 */ /* 0x000fe2000000000f */
[----:B------:R-:W-:Y:S02]  /*10520*/  F2FP.F16.F32.PACK_AB R12, R21, R218 ;  /* 0x000000da150c723e */ /* 0x000fe400000000ff */
[----:B------:R-:W-:-:S02]  /*10530*/  F2FP.F16.F32.PACK_AB R13, R19, R20 ;  /* 0x00000014130d723e */ /* 0x000fc400000000ff */
[----:B------:R-:W-:Y:S02]  /*10540*/  F2FP.F16.F32.PACK_AB R14, R17, R18 ;  /* 0x00000012110e723e */ /* 0x000fe400000000ff */
[----:B------:R-:W-:Y:S02]  /*10550*/  F2FP.F16.F32.PACK_AB R15, R15, R16 ;  /* 0x000000100f0f723e */ /* 0x000fe400000000ff */
[----:B------:R-:W-:-:S03]  /*10560*/  ISETP.NE.AND P2, PT, R220, RZ, PT ;  /* 0x000000ffdc00720c */ /* 0x000fc60003f45270 */
[----:B------:R1:W-:Y:S01]  /*10570*/  STSM.16.MT88.4 [R3+0x30800], R12 ;  /* 0x0308000c03007844 */ /* 0x0003e20000004200 */
[----:B------:R-:W-:Y:S01]  /*10580*/  @!PT LDS RZ, [RZ] ;  /* 0x00000000fffff984 */ /* 0x000fe20000000800 */
[----:B------:R-:W-:Y:S01]  /*10590*/  @!PT LDS RZ, [RZ] ;  /* 0x00000000fffff984 */ /* 0x000fe20000000800 */
[----:B------:R-:W-:Y:S01]  /*105a0*/  @!PT LDS RZ, [RZ] ;  /* 0x00000000fffff984 */ /* 0x000fe20000000800 */
[----:B------:R-:W-:Y:S01]  /*105b0*/  @!PT LDS RZ, [RZ] ;  /* 0x00000000fffff984 */ /* 0x000fe20000000800 */
[----:B------:R2:W-:Y:S06]  /*105c0*/  MEMBAR.ALL.CTA ;  /* 0x0000000000007992 */ /* 0x0005ec0000008000 */
[----:B--2---:R-:W2:Y:S02]  /*105d0*/  FENCE.VIEW.ASYNC.S ;  /* 0x00000000000073c6 */ /* 0x004ea40000000000 */
[----:B--2---:R-:W-:Y:S06]  /*105e0*/  BAR.SYNC.DEFER_BLOCKING 0x1, 0x80 ;  /* 0x0042000000007b1d */ /* 0x004fec0000010000 */
[----:B------:R-:W-:Y:S05]  /*105f0*/  @!P2 BRA `(.L_x_71) ;  /* 0x000000000010a947 */ /* 0x000fea0003800000 */
[----:B------:R-:W-:-:S09]  /*10600*/  UIADD3 UR44, UR47, 0x30000, URZ ;  /* 0x000300002f2c7890 */ /* 0x000fd2000fffe03f */
[----:B------:R2:W-:Y:S01]  /*10610*/  UTMASTG.2D [UR44], [UR36] ;  /* 0x0000002c240073b5 */ /* 0x0005e20008008000 */
[----:B------:R0:W-:Y:S01]  /*10620*/  UTMACMDFLUSH ;  /* 0x00000000000079b7 */ /* 0x0001e20000000000 */
[----:B--2---:R-:W-:-:S04]  /*10630*/  DEPBAR.LE SB0, 0x1 ;  /* 0x000080400000791a */ /* 0x004fc80000000000 */
.L_x_71:
[----:B------:R-:W-:Y:S05]  /*10640*/  BSYNC B0 ;  /* 0x0000000000007941 */ /* 0x000fea0003800000 */
.L_x_70:
[----:B------:R-:W-:Y:S06]  /*10650*/  BAR.SYNC.DEFER_BLOCKING 0x1, 0x80 ;  /* 0x0042000000007b1d */ /* 0x000fec0000010000 */
[----:B------:R-:W-:Y:S05]  /*10660*/  @!P0 BRA `(.L_x_72) ;  /* 0x0000000000048947 */ /* 0x000fea0003800000 */
[----:B------:R-:W-:Y:S01]  /*10670*/  BPT.TRAP 0x1 ;  /* 0x000000040000795c */ /* 0x000fe20000300000 */
.L_x_72:
[----:B------:R-:W2:Y:S02]  /*10680*/  SYNCS.PHASECHK.TRANS64.TRYWAIT P3, [UR47+0x344a8], R223 ;  /* 0x0344a8dfff0075a7 */ /* 0x000ea4000806016f */
[----:B--2---:R-:W-:Y:S05]  /*10690*/  @!P3 BRA `(.L_x_73) ;  /* 0x000000c400a0b947 */ /* 0x004fea0003800000 */
.L_x_365:
[----:B------:R-:W-:Y:S05]  /*106a0*/  @P1 WARPSYNC.ALL ;  /* 0x0000000000001948 */ /* 0x000fea0003800000 */
[----:B------:R-:W2:Y:S01]  /*106b0*/  @P1 LDSM.16.MT88.4 R8, [R3+0x31000] ;  /* 0x031000000308183b */ /* 0x000ea20000004200 */
[-C--:B------:R-:W-:Y:S01]  /*106c0*/  FMUL R156, R156, R2.reuse ;  /* 0x000000029c9c7220 */ /* 0x080fe20000400000 */
[-C--:B------:R-:W-:Y:S01]  /*106d0*/  FMUL R157, R157, R2.reuse ;  /* 0x000000029d9d7220 */ /* 0x080fe20000400000 */
[-C--:B------:R-:W-:Y:S01]  /*106e0*/  FMUL R152, R152, R2.reuse ;  /* 0x0000000298987220 */ /* 0x080fe20000400000 */
[----:B------:R-:W3:Y:S01]  /*106f0*/  @P1 LDSM.16.MT88.4 R4, [R3+0x31800] ;  /* 0x031800000304183b */ /* 0x000ee20000004200 */
[-C--:B------:R-:W-:Y:S01]  /*10700*/  FMUL R154, R154, R2.reuse ;  /* 0x000000029a9a7220 */ /* 0x080fe20000400000 */
[-C--:B------:R-:W-:Y:S01]  /*10710*/  FMUL R158, R158, R2.reuse ;  /* 0x000000029e9e7220 */ /* 0x080fe20000400000 */
[-C--:B------:R-:W-:Y:S01]  /*10720*/  FMUL R153, R153, R2.reuse ;  /* 0x0000000299997220 */ /* 0x080fe20000400000 */
[-C--:B------:R-:W-:Y:S01]  /*10730*/  FMUL R155, R155, R2.reuse ;  /* 0x000000029b9b7220 */ /* 0x080fe20000400000 */
[-C--:B-1----:R-:W-:Y:S01]  /*10740*/  FMUL R15, R159, R2.reuse ;  /* 0x000000029f0f7220 */ /* 0x082fe20000400000 */
[----:B------:R-:W-:Y:S05]  /*10750*/  WARPSYNC.ALL ;  /* 0x0000000000007948 */ /* 0x000fea0003800000 */
[-C--:B------:R-:W-:Y:S01]  /*10760*/  FMUL R160, R160, R2.reuse ;  /* 0x00000002a0a07220 */ /* 0x080fe20000400000 */
[-C--:B------:R-:W-:Y:S01]  /*10770*/  FMUL R161, R161, R2.reuse ;  /* 0x00000002a1a17220 */ /* 0x080fe20000400000 */
[-C--:B------:R-:W-:Y:S01]  /*10780*/  FMUL R162, R162, R2.reuse ;  /* 0x00000002a2a27220 */ /* 0x080fe20000400000 */
[-C--:B------:R-:W-:Y:S01]  /*10790*/  FMUL R163, R163, R2.reuse ;  /* 0x00000002a3a37220 */ /* 0x080fe20000400000 */
[-C--:B------:R-:W-:Y:S01]  /*107a0*/  FMUL R164, R164, R2.reuse ;  /* 0x00000002a4a47220 */ /* 0x080fe20000400000 */
[-C--:B------:R-:W-:Y:S01]  /*107b0*/  FMUL R165, R165, R2.reuse ;  /* 0x00000002a5a57220 */ /* 0x080fe20000400000 */
[-C--:B------:R-:W-:Y:S01]  /*107c0*/  FMUL R166, R166, R2.reuse ;  /* 0x00000002a6a67220 */ /* 0x080fe20000400000 */
[----:B------:R-:W-:Y:S01]  /*107d0*/  FMUL R167, R167, R2 ;  /* 0x00000002a7a77220 */ /* 0x000fe20000400000 */
[----:B------:R-:W-:Y:S01]  /*107e0*/  BSSY B0, `(.L_x_74) ;  /* 0x0000039000007945 */ /* 0x000fe20003800000 */
[----:B--2---:R-:W-:-:S02]  /*107f0*/  HADD2.F32 R14, -RZ, R10.H0_H0 ;  /* 0x2000000aff0e7230 */ /* 0x004fc40000004100 */
[----:B------:R-:W-:Y:S02]  /*10800*/  HADD2.F32 R12, -RZ, R8.H0_H0 ;  /* 0x20000008ff0c7230 */ /* 0x000fe40000004100 */
[--C-:B------:R-:W-:Y:S02]  /*10810*/  HADD2.F32 R13, -RZ, R9.reuse.H0_H0 ;  /* 0x20000009ff0d7230 */ /* 0x100fe40000004100 */
[-C--:B------:R-:W-:Y:S01]  /*10820*/  FFMA R156, R14, R0.reuse, R156 ;  /* 0x000000000e9c7223 */ /* 0x080fe2000000009c */
[----:B------:R-:W-:Y:S02]  /*10830*/  HADD2.F32 R14, -RZ, R10.H1_H1 ;  /* 0x3000000aff0e7230 */ /* 0x000fe40000004100 */
[-C--:B------:R-:W-:Y:S01]  /*10840*/  FFMA R152, R12, R0.reuse, R152 ;  /* 0x000000000c987223 */ /* 0x080fe20000000098 */
[----:B------:R-:W-:Y:S02]  /*10850*/  HADD2.F32 R12, -RZ, R8.H1_H1 ;  /* 0x30000008ff0c7230 */ /* 0x000fe40000004100 */
[----:B------:R-:W-:Y:S01]  /*10860*/  FFMA R154, R13, R0, R154 ;  /* 0x000000000d9a7223 */ /* 0x000fe2000000009a */
[----:B------:R-:W-:-:S02]  /*10870*/  HADD2.F32 R13, -RZ, R9.H1_H1 ;  /* 0x30000009ff0d7230 */ /* 0x000fc40000004100 */
[-C--:B------:R-:W-:Y:S01]  /*10880*/  FFMA R157, R14, R0.reuse, R157 ;  /* 0x000000000e9d7223 */ /* 0x080fe2000000009d */
[--C-:B------:R-:W-:Y:S02]  /*10890*/  HADD2.F32 R14, -RZ, R11.reuse.H0_H0 ;  /* 0x2000000bff0e7230 */ /* 0x100fe40000004100 */
[-C--:B------:R-:W-:Y:S01]  /*108a0*/  FFMA R12, R12, R0.reuse, R153 ;  /* 0x000000000c0c7223 */ /* 0x080fe20000000099 */
[-C--:B------:R-:W-:Y:S02]  /*108b0*/  FFMA R13, R13, R0.reuse, R155 ;  /* 0x000000000d0d7223 */ /* 0x080fe4000000009b */
[----:B------:R-:W-:Y:S01]  /*108c0*/  FFMA R158, R14, R0, R158 ;  /* 0x000000000e9e7223 */ /* 0x000fe2000000009e */
[----:B------:R-:W-:Y:S01]  /*108d0*/  HADD2.F32 R14, -RZ, R11.H1_H1 ;  /* 0x3000000bff0e7230 */ /* 0x000fe20000004100 */
[----:B------:R-:W-:Y:S02]  /*108e0*/  F2FP.F16.F32.PACK_AB R12, R12, R152 ;  /* 0x000000980c0c723e */ /* 0x000fe400000000ff */
[----:B------:R-:W-:-:S02]  /*108f0*/  F2FP.F16.F32.PACK_AB R13, R13, R154 ;  /* 0x0000009a0d0d723e */ /* 0x000fc400000000ff */
[----:B------:R-:W-:Y:S01]  /*10900*/  FFMA R15, R14, R0, R15 ;  /* 0x000000000e0f7223 */ /* 0x000fe2000000000f */
[----:B------:R-:W-:-:S04]  /*10910*/  F2FP.F16.F32.PACK_AB R14, R157, R156 ;  /* 0x0000009c9d0e723e */ /* 0x000fc800000000ff */
[----:B------:R-:W-:-:S05]  /*10920*/  F2FP.F16.F32.PACK_AB R15, R15, R158 ;  /* 0x0000009e0f0f723e */ /* 0x000fca00000000ff */
[----:B------:R3:W-:Y:S02]  /*10930*/  STSM.16.MT88.4 [R3+0x31000], R12 ;  /* 0x0310000c03007844 */ /* 0x0007e40000004200 */
[--C-:B---3--:R-:W-:Y:S02]  /*10940*/  HADD2.F32 R13, -RZ, R4.reuse.H0_H0 ;  /* 0x20000004ff0d7230 */ /* 0x108fe40000004100 */
[----:B------:R-:W-:-:S03]  /*10950*/  HADD2.F32 R12, -RZ, R4.H1_H1 ;  /* 0x30000004ff0c7230 */ /* 0x000fc60000004100 */
[-C--:B------:R-:W-:Y:S01]  /*10960*/  FFMA R160, R13, R0.reuse, R160 ;  /* 0x000000000da07223 */ /* 0x080fe200000000a0 */
[--C-:B------:R-:W-:Y:S02]  /*10970*/  HADD2.F32 R13, -RZ, R5.reuse.H0_H0 ;  /* 0x20000005ff0d7230 */ /* 0x100fe40000004100 */
[-C--:B------:R-:W-:Y:S01]  /*10980*/  FFMA R161, R12, R0.reuse, R161 ;  /* 0x000000000ca17223 */ /* 0x080fe200000000a1 */
[----:B------:R-:W-:Y:S02]  /*10990*/  HADD2.F32 R12, -RZ, R5.H1_H1 ;  /* 0x30000005ff0c7230 */ /* 0x000fe40000004100 */
[-C--:B------:R-:W-:Y:S01]  /*109a0*/  FFMA R162, R13, R0.reuse, R162 ;  /* 0x000000000da27223 */ /* 0x080fe200000000a2 */
[--C-:B------:R-:W-:Y:S02]  /*109b0*/  HADD2.F32 R13, -RZ, R6.reuse.H0_H0 ;  /* 0x20000006ff0d7230 */ /* 0x100fe40000004100 */
[----:B------:R-:W-:Y:S01]  /*109c0*/  FFMA R163, R12, R0, R163 ;  /* 0x000000000ca37223 */ /* 0x000fe200000000a3 */
[----:B------:R-:W-:-:S02]  /*109d0*/  HADD2.F32 R12, -RZ, R6.H1_H1 ;  /* 0x30000006ff0c7230 */ /* 0x000fc40000004100 */
[-C--:B------:R-:W-:Y:S01]  /*109e0*/  FFMA R164, R13, R0.reuse, R164 ;  /* 0x000000000da47223 */ /* 0x080fe200000000a4 */
[--C-:B------:R-:W-:Y:S02]  /*109f0*/  HADD2.F32 R13, -RZ, R7.reuse.H0_H0 ;  /* 0x20000007ff0d7230 */ /* 0x100fe40000004100 */
[-C--:B------:R-:W-:Y:S01]  /*10a00*/  FFMA R14, R12, R0.reuse, R165 ;  /* 0x000000000c0e7223 */ /* 0x080fe200000000a5 */
[----:B------:R-:W-:Y:S02]  /*10a10*/  HADD2.F32 R12, -RZ, R7.H1_H1 ;  /* 0x30000007ff0c7230 */ /* 0x000fe40000004100 */
[----:B------:R-:W-:Y:S01]  /*10a20*/  FFMA R166, R13, R0, R166 ;  /* 0x000000000da67223 */ /* 0x000fe200000000a6 */
[----:B------:R-:W-:Y:S02]  /*10a30*/  F2FP.F16.F32.PACK_AB R13, R163, R162 ;  /* 0x000000a2a30d723e */ /* 0x000fe400000000ff */
[----:B------:R-:W-:Y:S01]  /*10a40*/  FFMA R15, R12, R0, R167 ;  /* 0x000000000c0f7223 */ /* 0x000fe200000000a7 */
[----:B------:R-:W-:-:S02]  /*10a50*/  F2FP.F16.F32.PACK_AB R12, R161, R160 ;  /* 0x000000a0a10c723e */ /* 0x000fc400000000ff */
[----:B------:R-:W-:Y:S02]  /*10a60*/  F2FP.F16.F32.PACK_AB R14, R14, R164 ;  /* 0x000000a40e0e723e */ /* 0x000fe400000000ff */
[----:B------:R-:W-:-:S05]  /*10a70*/  F2FP.F16.F32.PACK_AB R15, R15, R166 ;  /* 0x000000a60f0f723e */ /* 0x000fca00000000ff */
        /* <DEDUP_REMOVED lines=9> */
[----:B------:R-:W-:Y:S02]  /*10b10*/  UIADD3 UR5, UR45, 0x40, URZ ;  /* 0x000000402d057890 */ /* 0x000fe4000fffe03f */
[----:B------:R-:W-:Y:S01]  /*10b20*/  UIADD3 UR4, UR47, 0x31000, URZ ;  /* 0x000310002f047890 */ /* 0x000fe2000fffe03f */
[----:B------:R-:W-:-:S08]  /*10b30*/  UMOV UR6, UR46 ;  /* 0x0000002e00067c82 */ /* 0x000fd00008000000 */
[----:B------:R2:W-:Y:S01]  /*10b40*/  UTMASTG.2D [UR4], [UR36] ;  /* 0x00000004240073b5 */ /* 0x0005e20008008000 */
[----:B------:R0:W-:Y:S01]  /*10b50*/  UTMACMDFLUSH ;  /* 0x00000000000079b7 */ /* 0x0001e20000000000 */
[----:B--2---:R-:W-:-:S04]  /*10b60*/  DEPBAR.LE SB0, 0x1 ;  /* 0x000080400000791a */ /* 0x004fc80000000000 */
.L_x_75:
[----:B------:R-:W-:Y:S05]  /*10b70*/  BSYNC B0 ;  /* 0x0000000000007941 */ /* 0x000fea0003800000 */
.L_x_74:
[----:B------:R-:W-:Y:S06]  /*10b80*/  BAR.SYNC.DEFER_BLOCKING 0x1, 0x80 ;  /* 0x0042000000007b1d */ /* 0x000fec0000010000 */
[----:B------:R-:W-:Y:S05]  /*10b90*/  @!P0 BRA `(.L_x_76) ;  /* 0x0000000000048947 */ /* 0x000fea0003800000 */
[----:B------:R-:W-:Y:S01]  /*10ba0*/  BPT.TRAP 0x1 ;  /* 0x000000040000795c */ /* 0x000fe20000300000 */
.L_x_76:
[----:B------:R-:W-:-:S04]  /*10bb0*/  UIADD3 UR7, UR47, 0x344c0, URZ ;  /* 0x000344c02f077890 */ /* 0x000fc8000fffe03f */
[----:B------:R-:W-:-:S09]  /*10bc0*/  UPRMT UR7, UR57, 0x654, UR7 ;  /* 0x0000065439077896 */ /* 0x000fd20008000007 */
[----:B------:R-:W-:Y:S01]  /*10bd0*/  SYNCS.ARRIVE.TRANS64.RED.A1T0 RZ, [UR7], RZ ;  /* 0x000000ffffff79a7 */ /* 0x000fe20008100407 */
[----:B------:R-:W-:Y:S05]  /*10be0*/  @!P0 BRA `(.L_x_77) ;  /* 0x0000000000048947 */ /* 0x000fea0003800000 */
[----:B------:R-:W-:Y:S01]  /*10bf0*/  BPT.TRAP 0x1 ;  /* 0x000000040000795c */ /* 0x000fe20000300000 */
.L_x_77:
[----:B------:R-:W2:Y:S02]  /*10c00*/  SYNCS.PHASECHK.TRANS64.TRYWAIT P3, [UR47+0x344b0], R223 ;  /* 0x0344b0dfff0075a7 */ /* 0x000ea4000806016f */
[----:B--2---:R-:W-:Y:S05]  /*10c10*/  @!P3 BRA `(.L_x_78) ;  /* 0x000000c00058b947 */ /* 0x004fea0003800000 */
.L_x_366:
        /* <DEDUP_REMOVED lines=41> */
[-C--:B------:R-:W-:Y:S01]  /*10eb0*/  FMUL R14, R101, R2.reuse ;  /* 0x00000002650e7220 */ /* 0x080fe20000400000 */
[----:B------:R-:W-:Y:S02]  /*10ec0*/  HADD2.F32 R12, -RZ, R4.H1_H1 ;  /* 0x30000004ff0c7230 */ /* 0x000fe40000004100 */
[----:B------:R-:W-:Y:S01]  /*10ed0*/  FMUL R15, R102, R2 ;  /* 0x00000002660f7220 */ /* 0x000fe20000400000 */
[-C--:B------:R-:W-:Y:S01]  /*10ee0*/  FFMA R96, R13, R0.reuse, R96 ;  /* 0x000000000d607223 */ /* 0x080fe20000000060 */
[--C-:B------:R-:W-:Y:S02]  /*10ef0*/  HADD2.F32 R13, -RZ, R5.reuse.H0_H0 ;  /* 0x20000005ff0d7230 */ /* 0x100fe40000004100 */
[----:B------:R-:W-:Y:S01]  /*10f00*/  FFMA R97, R12, R0, R97 ;  /* 0x000000000c617223 */ /* 0x000fe20000000061 */
[----:B------:R-:W-:-:S02]  /*10f10*/  HADD2.F32 R12, -RZ, R5.H1_H1 ;  /* 0x30000005ff0c7230 */ /* 0x000fc40000004100 */
[-C--:B------:R-:W-:Y:S01]  /*10f20*/  FFMA R98, R13, R0.reuse, R98 ;  /* 0x000000000d627223 */ /* 0x080fe20000000062 */
[--C-:B------:R-:W-:Y:S02]  /*10f30*/  HADD2.F32 R13, -RZ, R6.reuse.H1_H1 ;  /* 0x30000006ff0d7230 */ /* 0x100fe40000004100 */
[-C--:B------:R-:W-:Y:S01]  /*10f40*/  FFMA R99, R12, R0.reuse, R99 ;  /* 0x000000000c637223 */ /* 0x080fe20000000063 */
[----:B------:R-:W-:Y:S02]  /*10f50*/  HADD2.F32 R12, -RZ, R6.H0_H0 ;  /* 0x20000006ff0c7230 */ /* 0x000fe40000004100 */
[-C--:B------:R-:W-:Y:S01]  /*10f60*/  FFMA R14, R13, R0.reuse, R14 ;  /* 0x000000000d0e7223 */ /* 0x080fe2000000000e */
[--C-:B------:R-:W-:Y:S02]  /*10f70*/  HADD2.F32 R13, -RZ, R7.reuse.H0_H0 ;  /* 0x20000007ff0d7230 */ /* 0x100fe40000004100 */
[----:B------:R-:W-:Y:S01]  /*10f80*/  FFMA R100, R12, R0, R100 ;  /* 0x000000000c647223 */ /* 0x000fe20000000064 */
[----:B------:R-:W-:-:S02]  /*10f90*/  HADD2.F32 R12, -RZ, R7.H1_H1 ;  /* 0x30000007ff0c7230 */ /* 0x000fc40000004100 */
[----:B------:R-:W-:Y:S01]  /*10fa0*/  FFMA R15, R13, R0, R15 ;  /* 0x000000000d0f7223 */ /* 0x000fe2000000000f */
[----:B------:R-:W-:Y:S02]  /*10fb0*/  F2FP.F16.F32.PACK_AB R13, R99, R98 ;  /* 0x00000062630d723e */ /* 0x000fe400000000ff */
[----:B------:R-:W-:Y:S01]  /*10fc0*/  FFMA R16, R12, R0, R16 ;  /* 0x000000000c107223 */ /* 0x000fe20000000010 */
[----:B------:R-:W-:Y:S02]  /*10fd0*/  F2FP.F16.F32.PACK_AB R12, R97, R96 ;  /* 0x00000060610c723e */ /* 0x000fe400000000ff */
        /* <DEDUP_REMOVED lines=17> */
.L_x_80:
[----:B------:R-:W-:Y:S05]  /*110f0*/  BSYNC B0 ;  /* 0x0000000000007941 */ /* 0x000fea0003800000 */
.L_x_79:
[----:B------:R-:W-:Y:S06]  /*11100*/  BAR.SYNC.DEFER_BLOCKING 0x1, 0x80 ;  /* 0x0042000000007b1d */ /* 0x000fec0000010000 */
[----:B------:R-:W-:Y:S05]  /*11110*/  @!P0 BRA `(.L_x_81) ;  /* 0x0000000000048947 */ /* 0x000fea0003800000 */
[----:B------:R-:W-:Y:S01]  /*11120*/  BPT.TRAP 0x1 ;  /* 0x000000040000795c */ /* 0x000fe20000300000 */
.L_x_81:
[----:B------:R-:W-:-:S04]  /*11130*/  UIADD3 UR8, UR47, 0x344c8, URZ ;  /* 0x000344c82f087890 */ /* 0x000fc8000fffe03f */
[----:B------:R-:W-:-:S09]  /*11140*/  UPRMT UR8, UR57, 0x654, UR8 ;  /* 0x0000065439087896 */ /* 0x000fd20008000008 */
[----:B------:R-:W-:Y:S01]  /*11150*/  SYNCS.ARRIVE.TRANS64.RED.A1T0 RZ, [UR8], RZ ;  /* 0x000000ffffff79a7 */ /* 0x000fe20008100408 */
[----:B------:R-:W-:Y:S05]  /*11160*/  @!P0 BRA `(.L_x_82) ;  /* 0x0000000000048947 */ /* 0x000fea0003800000 */
[----:B------:R-:W-:Y:S01]  /*11170*/  BPT.TRAP 0x1 ;  /* 0x000000040000795c */ /* 0x000fe20000300000 */
.L_x_82:
[----:B------:R-:W2:Y:S02]  /*11180*/  SYNCS.PHASECHK.TRANS64.TRYWAIT P3, [UR47+0x344b8], R223 ;  /* 0x0344b8dfff0075a7 */ /* 0x000ea4000806016f */
[----:B--2---:R-:W-:Y:S05]  /*11190*/  @!P3 BRA `(.L_x_83) ;  /* 0x000000bc0010b947 */ /* 0x004fea0003800000 */
.L_x_367:
[----:B------:R-:W-:Y:S05]  /*111a0*/  @P1 WARPSYNC.ALL ;  /* 0x0000000000001948 */ /* 0x000fea0003800000 */
[----:B------:R-:W2:Y:S01]  /*111b0*/  @P1 LDSM.16.MT88.4 R8, [R3+0x33000] ;  /* 0x033000000308183b */ /* 0x000ea20000004200 */
[-C--:B------:R-:W-:Y:S01]  /*111c0*/  FMUL R25, R25, R2.reuse ;  /* 0x0000000219197220 */ /* 0x080fe20000400000 */
[-C--:B-1----:R-:W-:Y:S01]  /*111d0*/  FMUL R13, R24, R2.reuse ;  /* 0x00000002180d7220 */ /* 0x082fe20000400000 */
[-C--:B------:R-:W-:Y:S01]  /*111e0*/  FMUL R27, R27, R2.reuse ;  /* 0x000000021b1b7220 */ /* 0x080fe20000400000 */
[----:B------:R-:W1:Y:S01]  /*111f0*/  @P1 LDSM.16.MT88.4 R4, [R3+0x33800] ;  /* 0x033800000304183b */ /* 0x000e620000004200 */
[-C--:B------:R-:W-:Y:S01]  /*11200*/  FMUL R15, R28, R2.reuse ;  /* 0x000000021c0f7220 */ /* 0x080fe20000400000 */
[-C--:B------:R-:W-:Y:S01]  /*11210*/  FMUL R17, R30, R2.reuse ;  /* 0x000000021e117220 */ /* 0x080fe20000400000 */
[-C--:B------:R-:W-:Y:S01]  /*11220*/  FMUL R31, R31, R2.reuse ;  /* 0x000000021f1f7220 */ /* 0x080fe20000400000 */
[-C--:B------:R-:W-:Y:S01]  /*11230*/  FMUL R33, R33, R2.reuse ;  /* 0x0000000221217220 */ /* 0x080fe20000400000 */
[----:B------:R-:W-:Y:S05]  /*11240*/  WARPSYNC.ALL ;  /* 0x0000000000007948 */ /* 0x000fea0003800000 */
[-C--:B------:R-:W-:Y:S01]  /*11250*/  FMUL R19, R34, R2.reuse ;  /* 0x0000000222137220 */ /* 0x080fe20000400000 */
[-C--:B------:R-:W-:Y:S01]  /*11260*/  FMUL R35, R35, R2.reuse ;  /* 0x0000000223237220 */ /* 0x080fe20000400000 */
[-C--:B------:R-:W-:Y:S01]  /*11270*/  FMUL R37, R37, R2.reuse ;  /* 0x0000000225257220 */ /* 0x080fe20000400000 */
[----:B------:R-:W-:Y:S01]  /*11280*/  FMUL R39, R39, R2 ;  /* 0x0000000227277220 */ /* 0x000fe20000400000 */
[----:B------:R-:W-:Y:S01]  /*11290*/  BSSY B0, `(.L_x_84) ;  /* 0x000003e000007945 */ /* 0x000fe20003800000 */
[----:B--2---:R-:W-:-:S02]  /*112a0*/  HADD2.F32 R14, -RZ, R8.H1_H1 ;  /* 0x30000008ff0e7230 */ /* 0x004fc40000004100 */
[----:B------:R-:W-:Y:S02]  /*112b0*/  HADD2.F32 R12, -RZ, R8.H0_H0 ;  /* 0x20000008ff0c7230 */ /* 0x000fe40000004100 */
[----:B------:R-:W-:Y:S02]  /*112c0*/  HADD2.F32 R16, -RZ, R10.H1_H1 ;  /* 0x3000000aff107230 */ /* 0x000fe40000004100 */
[-C--:B------:R-:W-:Y:S01]  /*112d0*/  FFMA R25, R14, R0.reuse, R25 ;  /* 0x000000000e197223 */ /* 0x080fe20000000019 */
[----:B------:R-:W-:Y:S02]  /*112e0*/  HADD2.F32 R14, -RZ, R9.H0_H0 ;  /* 0x20000009ff0e7230 */ /* 0x000fe40000004100 */
[----:B------:R-:W-:Y:S01]  /*112f0*/  FFMA R12, R12, R0, R13 ;  /* 0x000000000c0c7223 */ /* 0x000fe2000000000d */
[----:B------:R-:W-:Y:S01]  /*11300*/  FMUL R13, R26, R2 ;  /* 0x000000021a0d7220 */ /* 0x000fe20000400000 */
[----:B------:R-:W-:Y:S02]  /*11310*/  HADD2.F32 R18, -RZ, R11.H1_H1 ;  /* 0x3000000bff127230 */ /* 0x000fe40000004100 */
[----:B-1----:R-:W-:-:S02]  /*11320*/  HADD2.F32 R20, -RZ, R5.H1_H1 ;  /* 0x30000005ff147230 */ /* 0x002fc40000004100 */
[-C--:B------:R-:W-:Y:S01]  /*11330*/  FFMA R13, R14, R0.reuse, R13 ;  /* 0x000000000e0d7223 */ /* 0x080fe2000000000d */
[----:B------:R-:W-:Y:S02]  /*11340*/  HADD2.F32 R14, -RZ, R9.H1_H1 ;  /* 0x30000009ff0e7230 */ /* 0x000fe40000004100 */
[----:B------:R-:W-:Y:S01]  /*11350*/  FFMA R31, R18, R0, R31 ;  /* 0x00000000121f7223 */ /* 0x000fe2000000001f */
[----:B------:R-:W-:Y:S01]  /*11360*/  HADD2.F32 R18, -RZ, R4.H1_H1 ;  /* 0x30000004ff127230 */ /* 0x000fe20000004100 */
[----:B------:R-:W-:Y:S01]  /*11370*/  F2FP.F16.F32.PACK_AB R12, R25, R12 ;  /* 0x0000000c190c723e */ /* 0x000fe200000000ff */
[----:B------:R-:W-:-:S05]  /*11380*/  FFMA R14, R14, R0, R27 ;  /* 0x000000000e0e7223 */ /* 0x000fca000000001b */
[----:B------:R-:W-:Y:S01]  /*11390*/  F2FP.F16.F32.PACK_AB R13, R14, R13 ;  /* 0x0000000d0e0d723e */ /* 0x000fe200000000ff */
[----:B------:R-:W-:-:S05]  /*113a0*/  HADD2.F32 R14, -RZ, R10.H0_H0 ;  /* 0x2000000aff0e7230 */ /* 0x000fca0000004100 */
[----:B------:R-:W-:Y:S01]  /*113b0*/  FFMA R14, R14, R0, R15 ;  /* 0x000000000e0e7223 */ /* 0x000fe2000000000f */
[----:B------:R-:W-:-:S04]  /*113c0*/  FMUL R15, R29, R2 ;  /* 0x000000021d0f7220 */ /* 0x000fc80000400000 */
[----:B------:R-:W-:Y:S01]  /*113d0*/  FFMA R15, R16, R0, R15 ;  /* 0x00000000100f7223 */ /* 0x000fe2000000000f */
[----:B------:R-:W-:-:S04]  /*113e0*/  HADD2.F32 R16, -RZ, R11.H0_H0 ;  /* 0x2000000bff107230 */ /* 0x000fc80000004100 */
[----:B------:R-:W-:Y:S01]  /*113f0*/  F2FP.F16.F32.PACK_AB R14, R15, R14 ;  /* 0x0000000e0f0e723e */ /* 0x000fe200000000ff */
[----:B------:R-:W-:Y:S01]  /*11400*/  FFMA R16, R16, R0, R17 ;  /* 0x0000000010107223 */ /* 0x000fe20000000011 */
[----:B------:R-:W-:-:S04]  /*11410*/  FMUL R17, R32, R2 ;  /* 0x0000000220117220 */ /* 0x000fc80000400000 */
[----:B------:R-:W-:Y:S01]  /*11420*/  F2FP.F16.F32.PACK_AB R15, R31, R16 ;  /* 0x000000101f0f723e */ /* 0x000fe200000000ff */
[----:B------:R-:W-:-:S04]  /*11430*/  HADD2.F32 R16, -RZ, R4.H0_H0 ;  /* 0x20000004ff107230 */ /* 0x000fc80000004100 */
[----:B------:R1:W-:Y:S01]  /*11440*/  STSM.16.MT88.4 [R3+0x33000], R12 ;  /* 0x0330000c03007844 */ /* 0x0003e20000004200 */
[-C--:B------:R-:W-:Y:S01]  /*11450*/  FFMA R16, R16, R0.reuse, R17 ;  /* 0x0000000010107223 */ /* 0x080fe20000000011 */
[----:B------:R-:W-:Y:S01]  /*11460*/  FFMA R17, R18, R0, R33 ;  /* 0x0000000012117223 */ /* 0x000fe20000000021 */
[----:B------:R-:W-:Y:S02]  /*11470*/  HADD2.F32 R18, -RZ, R5.H0_H0 ;  /* 0x20000005ff127230 */ /* 0x000fe40000004100 */
[--C-:B-1----:R-:W-:Y:S02]  /*11480*/  HADD2.F32 R12, -RZ, R6.reuse.H0_H0 ;  /* 0x20000006ff0c7230 */ /* 0x102fe40000004100 */
[----:B------:R-:W-:Y:S01]  /*11490*/  FMUL R15, R36, R2 ;  /* 0x00000002240f7220 */ /* 0x000fe20000400000 */
[-C--:B------:R-:W-:Y:S01]  /*114a0*/  FFMA R13, R18, R0.reuse, R19 ;  /* 0x00000000120d7223 */ /* 0x080fe20000000013 */
[----:B------:R-:W-:Y:S01]  /*114b0*/  FFMA R14, R20, R0, R35 ;  /* 0x00000000140e7223 */ /* 0x000fe20000000023 */
[----:B------:R-:W-:-:S02]  /*114c0*/  HADD2.F32 R18, -RZ, R6.H1_H1 ;  /* 0x30000006ff127230 */ /* 0x000fc40000004100 */
[----:B------:R-:W-:Y:S01]  /*114d0*/  FFMA R15, R12, R0, R15 ;  /* 0x000000000c0f7223 */ /* 0x000fe2000000000f */
[--C-:B------:R-:W-:Y:S02]  /*114e0*/  HADD2.F32 R12, -RZ, R7.reuse.H0_H0 ;  /* 0x20000007ff0c7230 */ /* 0x100fe40000004100 */
[----:B------:R-:W-:Y:S01]  /*114f0*/  FMUL R19, R38, R2 ;  /* 0x0000000226137220 */ /* 0x000fe20000400000 */
[----:B------:R-:W-:Y:S02]  /*11500*/  HADD2.F32 R20, -RZ, R7.H1_H1 ;  /* 0x30000007ff147230 */ /* 0x000fe40000004100 */
[-C--:B------:R-:W-:Y:S01]  /*11510*/  FFMA R18, R18, R0.reuse, R37 ;  /* 0x0000000012127223 */ /* 0x080fe20000000025 */
[----:B------:R-:W-:Y:S01]  /*11520*/  F2FP.F16.F32.PACK_AB R13, R14, R13 ;  /* 0x0000000d0e0d723e */ /* 0x000fe200000000ff */
[----:B------:R-:W-:Y:S01]  /*11530*/  FFMA R19, R12, R0, R19 ;  /* 0x000000000c137223 */ /* 0x000fe20000000013 */
[----:B------:R-:W-:Y:S01]  /*11540*/  F2FP.F16.F32.PACK_AB R12, R17, R16 ;  /* 0x00000010110c723e */ /* 0x000fe200000000ff */
[----:B------:R-:W-:Y:S01]  /*11550*/  FFMA R20, R20, R0, R39 ;  /* 0x0000000014147223 */ /* 0x000fe20000000027 */
[----:B------:R-:W-:-:S04]  /*11560*/  F2FP.F16.F32.PACK_AB R14, R18, R15 ;  /* 0x0000000f120e723e */ /* 0x000fc800000000ff */
        /* <DEDUP_REMOVED lines=16> */
.L_x_85:
[----:B------:R-:W-:Y:S05]  /*11670*/  BSYNC B0 ;  /* 0x0000000000007941 */ /* 0x000fea0003800000 */
.L_x_84:
[----:B------:R-:W-:Y:S06]  /*11680*/  BAR.SYNC.DEFER_BLOCKING 0x1, 0x80 ;  /* 0x0042000000007b1d */ /* 0x000fec0000010000 */
[----:B------:R-:W-:Y:S05]  /*11690*/  @!P0 BRA `(.L_x_86) ;  /* 0x0000000000048947 */ /* 0x000fea0003800000 */
[----:B------:R-:W-:Y:S01]  /*116a0*/  BPT.TRAP 0x1 ;  /* 0x000000040000795c */ /* 0x000fe20000300000 */
.L_x_86:
[----:B------:R-:W-:-:S04]  /*116b0*/  UIADD3 UR9, UR47, 0x344d0, URZ ;  /* 0x000344d02f097890 */ /* 0x000fc8000fffe03f */
[----:B------:R-:W-:-:S09]  /*116c0*/  UPRMT UR9, UR57, 0x654, UR9 ;  /* 0x0000065439097896 */ /* 0x000fd20008000009 */
[----:B------:R-:W-:Y:S01]  /*116d0*/  SYNCS.ARRIVE.TRANS64.RED.A1T0 RZ, [UR9], RZ ;  /* 0x000000ffffff79a7 */ /* 0x000fe20008100409 */
[----:B------:R-:W-:Y:S05]  /*116e0*/  @!P0 BRA `(.L_x_87) ;  /* 0x0000000000048947 */ /* 0x000fea0003800000 */
[----:B------:R-:W-:Y:S01]  /*116f0*/  BPT.TRAP 0x1 ;  /* 0x000000040000795c */ /* 0x000fe20000300000 */
.L_x_87:
[----:B------:R-:W-:-:S04]  /*11700*/  MOV R20, 0x1 ;  /* 0x0000000100147802 */ /* 0x000fc80000000f00 */
[----:B------:R-:W-:-:S04]  /*11710*/  SHF.L.U32 R20, R20, 0x1f, RZ ;  /* 0x0000001f14147819 */ /* 0x000fc800000006ff */
[----:B------:R-:W2:Y:S02]  /*11720*/  SYNCS.PHASECHK.TRANS64.TRYWAIT P3, [UR47+0x344a0], R20 ;  /* 0x0344a014ff0075a7 */ /* 0x000ea4000806016f */
[----:B--2---:R-:W-:Y:S05]  /*11730*/  @!P3 BRA `(.L_x_88) ;  /* 0x000000b400c0b947 */ /* 0x004fea0003800000 */
.L_x_368:
[----:B-1----:R-:W2:Y:S04]  /*11740*/  LDL.LU R13, [R1+0x40] ;  /* 0x00004000010d7983 */ /* 0x002ea80000300800 */
[----:B------:R-:W3:Y:S04]  /*11750*/  LDL.LU R12, [R1+0x44] ;  /* 0x00004400010c7983 */ /* 0x000ee80000300800 */
[----:B------:R-:W4:Y:S04]  /*11760*/  LDL.LU R17, [R1+0x48] ;  /* 0x0000480001117983 */ /* 0x000f280000300800 */
[----:B------:R-:W5:Y:S04]  /*11770*/  LDL.LU R16, [R1+0x4c] ;  /* 0x00004c0001107983 */ /* 0x000f680000300800 */
        /* <DEDUP_REMOVED lines=11> */
[----:B------:R-:W5:Y:S01]  /*11830*/  LDL.LU R29, [R1+0x7c] ;  /* 0x00007c00011d7983 */ /* 0x000f620000300800 */
[----:B------:R-:W-:Y:S05]  /*11840*/  @P1 WARPSYNC.ALL ;  /* 0x0000000000001948 */ /* 0x000fea0003800000 */
[----:B------:R-:W1:Y:S04]  /*11850*/  @P1 LDSM.16.MT88.4 R8, [R3+0x30000] ;  /* 0x030000000308183b */ /* 0x000e680000004200 */
[----:B------:R-:W5:Y:S01]  /*11860*/  @P1 LDSM.16.MT88.4 R4, [R3+0x30800] ;  /* 0x030800000304183b */ /* 0x000f620000004200 */
[----:B------:R-:W-:Y:S05]  /*11870*/  WARPSYNC.ALL ;  /* 0x0000000000007948 */ /* 0x000fea0003800000 */
[----:B------:R-:W-:Y:S01]  /*11880*/  BSSY B0, `(.L_x_89) ;  /* 0x0000049000007945 */ /* 0x000fe20003800000 */
[----:B-1----:R-:W-:-:S02]  /*11890*/  HADD2.F32 R14, -RZ, R8.H1_H1 ;  /* 0x30000008ff0e7230 */ /* 0x002fc40000004100 */
[-C--:B--2---:R-:W-:Y:S01]  /*118a0*/  FMUL R13, R13, R2.reuse ;  /* 0x000000020d0d7220 */ /* 0x084fe20000400000 */
[----:B---3--:R-:W-:Y:S01]  /*118b0*/  FMUL R15, R12, R2 ;  /* 0x000000020c0f7220 */ /* 0x008fe20000400000 */
[----:B------:R-:W-:-:S03]  /*118c0*/  HADD2.F32 R12, -RZ, R8.H0_H0 ;  /* 0x20000008ff0c7230 */ /* 0x000fc60000004100 */
[-C--:B------:R-:W-:Y:S01]  /*118d0*/  FFMA R15, R14, R0.reuse, R15 ;  /* 0x000000000e0f7223 */ /* 0x080fe2000000000f */
[--C-:B------:R-:W-:Y:S02]  /*118e0*/  HADD2.F32 R14, -RZ, R9.reuse.H0_H0 ;  /* 0x20000009ff0e7230 */ /* 0x100fe40000004100 */
[----:B------:R-:W-:Y:S01]  /*118f0*/  FFMA R12, R12, R0, R13 ;  /* 0x000000000c0c7223 */ /* 0x000fe2000000000d */
[-C--:B----4-:R-:W-:Y:S01]  /*11900*/  FMUL R13, R17, R2.reuse ;  /* 0x00000002110d7220 */ /* 0x090fe20000400000 */
[----:B-----5:R-:W-:Y:S01]  /*11910*/  FMUL R17, R16, R2 ;  /* 0x0000000210117220 */ /* 0x020fe20000400000 */
[----:B------:R-:W-:Y:S02]  /*11920*/  HADD2.F32 R16, -RZ, R9.H1_H1 ;  /* 0x30000009ff107230 */ /* 0x000fe40000004100 */
[----:B------:R-:W-:Y:S01]  /*11930*/  FFMA R13, R14, R0, R13 ;  /* 0x000000000e0d7223 */ /* 0x000fe2000000000d */
[----:B------:R-:W-:Y:S01]  /*11940*/  F2FP.F16.F32.PACK_AB R12, R15, R12 ;  /* 0x0000000c0f0c723e */ /* 0x000fe200000000ff */
[----:B------:R-:W-:Y:S01]  /*11950*/  FMUL R15, R32, R2 ;  /* 0x00000002200f7220 */ /* 0x000fe20000400000 */
[----:B------:R-:W-:Y:S01]  /*11960*/  FFMA R14, R16, R0, R17 ;  /* 0x00000000100e7223 */ /* 0x000fe20000000011 */
[----:B------:R-:W-:-:S02]  /*11970*/  HADD2.F32 R16, -RZ, R10.H1_H1 ;  /* 0x3000000aff107230 */ /* 0x000fc40000004100 */
[----:B------:R-:W-:Y:S02]  /*11980*/  FMUL R17, R31, R2 ;  /* 0x000000021f117220 */ /* 0x000fe40000400000 */
[----:B------:R-:W-:Y:S01]  /*11990*/  F2FP.F16.F32.PACK_AB R13, R14, R13 ;  /* 0x0000000d0e0d723e */ /* 0x000fe200000000ff */
[----:B------:R-:W-:-:S05]  /*119a0*/  HADD2.F32 R14, -RZ, R10.H0_H0 ;  /* 0x2000000aff0e7230 */ /* 0x000fca0000004100 */
[-C--:B------:R-:W-:Y:S01]  /*119b0*/  FFMA R14, R14, R0.reuse, R15 ;  /* 0x000000000e0e7223 */ /* 0x080fe2000000000f */
[----:B------:R-:W-:Y:S01]  /*119c0*/  FFMA R15, R16, R0, R17 ;  /* 0x00000000100f7223 */ /* 0x000fe20000000011 */
[-C--:B------:R-:W-:Y:S01]  /*119d0*/  FMUL R17, R19, R2.reuse ;  /* 0x0000000213117220 */ /* 0x080fe20000400000 */
[-C--:B------:R-:W-:Y:S01]  /*119e0*/  FMUL R19, R18, R2.reuse ;  /* 0x0000000212137220 */ /* 0x080fe20000400000 */
[--C-:B------:R-:W-:Y:S02]  /*119f0*/  HADD2.F32 R16, -RZ, R11.reuse.H0_H0 ;  /* 0x2000000bff107230 */ /* 0x100fe40000004100 */
[----:B------:R-:W-:Y:S02]  /*11a00*/  HADD2.F32 R18, -RZ, R11.H1_H1 ;  /* 0x3000000bff127230 */ /* 0x000fe40000004100 */
[----:B------:R-:W-:Y:S01]  /*11a10*/  FMUL R21, R21, R2 ;  /* 0x0000000215157220 */ /* 0x000fe20000400000 */
[----:B------:R-:W-:Y:S01]  /*11a20*/  F2FP.F16.F32.PACK_AB R14, R15, R14 ;  /* 0x0000000e0f0e723e */ /* 0x000fe200000000ff */
[-C--:B------:R-:W-:Y:S01]  /*11a30*/  FFMA R16, R16, R0.reuse, R17 ;  /* 0x0000000010107223 */ /* 0x080fe20000000011 */
[----:B------:R-:W-:Y:S01]  /*11a40*/  FFMA R17, R18, R0, R19 ;  /* 0x0000000012117223 */ /* 0x000fe20000000013 */
[----:B------:R-:W-:Y:S01]  /*11a50*/  FMUL R19, R24, R2 ;  /* 0x0000000218137220 */ /* 0x000fe20000400000 */
[----:B------:R-:W-:-:S02]  /*11a60*/  HADD2.F32 R18, -RZ, R4.H0_H0 ;  /* 0x20000004ff127230 */ /* 0x000fc40000004100 */
[----:B------:R-:W-:Y:S02]  /*11a70*/  HADD2.F32 R24, -RZ, R4.H1_H1 ;  /* 0x30000004ff187230 */ /* 0x000fe40000004100 */
[----:B------:R-:W-:Y:S01]  /*11a80*/  FMUL R25, R25, R2 ;  /* 0x0000000219197220 */ /* 0x000fe20000400000 */
[----:B------:R-:W-:Y:S01]  /*11a90*/  F2FP.F16.F32.PACK_AB R15, R17, R16 ;  /* 0x00000010110f723e */ /* 0x000fe200000000ff */
[-C--:B------:R-:W-:Y:S01]  /*11aa0*/  FFMA R18, R18, R0.reuse, R19 ;  /* 0x0000000012127223 */ /* 0x080fe20000000013 */
[----:B------:R-:W-:Y:S01]  /*11ab0*/  FFMA R19, R24, R0, R21 ;  /* 0x0000000018137223 */ /* 0x000fe20000000015 */
[-C--:B------:R-:W-:Y:S01]  /*11ac0*/  FMUL R21, R26, R2.reuse ;  /* 0x000000021a157220 */ /* 0x080fe20000400000 */
[--C-:B------:R-:W-:Y:S02]  /*11ad0*/  HADD2.F32 R24, -RZ, R5.reuse.H0_H0 ;  /* 0x20000005ff187230 */ /* 0x100fe40000004100 */
[----:B------:R-:W-:Y:S01]  /*11ae0*/  FMUL R27, R27, R2 ;  /* 0x000000021b1b7220 */ /* 0x000fe20000400000 */
[----:B------:R-:W-:Y:S01]  /*11af0*/  HADD2.F32 R26, -RZ, R5.H1_H1 ;  /* 0x30000005ff1a7230 */ /* 0x000fe20000004100 */
[----:B------:R-:W-:Y:S01]  /*11b00*/  F2FP.F16.F32.PACK_AB R16, R19, R18 ;  /* 0x000000121310723e */ /* 0x000fe200000000ff */
[----:B------:R1:W-:Y:S01]  /*11b10*/  STSM.16.MT88.4 [R3+0x30000], R12 ;  /* 0x0300000c03007844 */ /* 0x0003e20000004200 */
[----:B------:R-:W-:-:S02]  /*11b20*/  FFMA R21, R24, R0, R21 ;  /* 0x0000000018157223 */ /* 0x000fc40000000015 */
[----:B------:R-:W-:Y:S01]  /*11b30*/  FFMA R24, R26, R0, R25 ;  /* 0x000000001a187223 */ /* 0x000fe20000000019 */
[-C--:B------:R-:W-:Y:S01]  /*11b40*/  FMUL R25, R28, R2.reuse ;  /* 0x000000021c197220 */ /* 0x080fe20000400000 */
[--C-:B------:R-:W-:Y:S02]  /*11b50*/  HADD2.F32 R26, -RZ, R6.reuse.H0_H0 ;  /* 0x20000006ff1a7230 */ /* 0x100fe40000004100 */
[----:B------:R-:W-:Y:S01]  /*11b60*/  FMUL R29, R29, R2 ;  /* 0x000000021d1d7220 */ /* 0x000fe20000400000 */
[----:B------:R-:W-:Y:S01]  /*11b70*/  HADD2.F32 R28, -RZ, R6.H1_H1 ;  /* 0x30000006ff1c7230 */ /* 0x000fe20000004100 */
[----:B------:R-:W-:Y:S01]  /*11b80*/  F2FP.F16.F32.PACK_AB R17, R24, R21 ;  /* 0x000000151811723e */ /* 0x000fe200000000ff */
[----:B------:R-:W-:-:S03]  /*11b90*/  FFMA R25, R26, R0, R25 ;  /* 0x000000001a197223 */ /* 0x000fc60000000019 */
[----:B------:R-:W-:Y:S01]  /*11ba0*/  FFMA R26, R28, R0, R27 ;  /* 0x000000001c1a7223 */ /* 0x000fe2000000001b */
[----:B------:R-:W-:Y:S01]  /*11bb0*/  FMUL R27, R30, R2 ;  /* 0x000000021e1b7220 */ /* 0x000fe20000400000 */
[--C-:B------:R-:W-:Y:S02]  /*11bc0*/  HADD2.F32 R28, -RZ, R7.reuse.H0_H0 ;  /* 0x20000007ff1c7230 */ /* 0x100fe40000004100 */
[----:B------:R-:W-:Y:S01]  /*11bd0*/  HADD2.F32 R30, -RZ, R7.H1_H1 ;  /* 0x30000007ff1e7230 */ /* 0x000fe20000004100 */
[----:B------:R-:W-:Y:S02]  /*11be0*/  F2FP.F16.F32.PACK_AB R18, R26, R25 ;  /* 0x000000191a12723e */ /* 0x000fe400000000ff */
[-C--:B------:R-:W-:Y:S02]  /*11bf0*/  FFMA R27, R28, R0.reuse, R27 ;  /* 0x000000001c1b7223 */ /* 0x080fe4000000001b */
[----:B------:R-:W-:-:S05]  /*11c00*/  FFMA R28, R30, R0, R29 ;  /* 0x000000001e1c7223 */ /* 0x000fca000000001d */
        /* <DEDUP_REMOVED lines=16> */
.L_x_90:
[----:B------:R-:W-:Y:S05]  /*11d10*/  BSYNC B0 ;  /* 0x0000000000007941 */ /* 0x000fea0003800000 */
.L_x_89:
[----:B------:R-:W-:Y:S06]  /*11d20*/  BAR.SYNC.DEFER_BLOCKING 0x1, 0x80 ;  /* 0x0042000000007b1d */ /* 0x000fec0000010000 */
[----:B------:R-:W-:Y:S05]  /*11d30*/  @!P0 BRA `(.L_x_91) ;  /* 0x0000000000048947 */ /* 0x000fea0003800000 */
[----:B------:R-:W-:Y:S01]  /*11d40*/  BPT.TRAP 0x1 ;  /* 0x000000040000795c */ /* 0x000fe20000300000 */
.L_x_91:
[----:B------:R-:W-:-:S04]  /*11d50*/  UIADD3 UR10, UR47, 0x344d8, URZ ;  /* 0x000344d82f0a7890 */ /* 0x000fc8000fffe03f */
[----:B------:R-:W-:-:S09]  /*11d60*/  UPRMT UR10, UR57, 0x654, UR10 ;  /* 0x00000654390a7896 */ /* 0x000fd2000800000a */
[----:B------:R-:W-:Y:S01]  /*11d70*/  SYNCS.ARRIVE.TRANS64.RED.A1T0 RZ, [UR10], RZ ;  /* 0x000000ffffff79a7 */ /* 0x000fe2000810040a */
[----:B------:R-:W-:Y:S05]  /*11d80*/  @!P0 BRA `(.L_x_92) ;  /* 0x0000000000048947 */ /* 0x000fea0003800000 */
[----:B------:R-:W-:Y:S01]  /*11d90*/  BPT.TRAP 0x1 ;  /* 0x000000040000795c */ /* 0x000fe20000300000 */
.L_x_92:
[----:B------:R-:W2:Y:S02]  /*11da0*/  SYNCS.PHASECHK.TRANS64.TRYWAIT P3, [UR47+0x344a8], R20 ;  /* 0x0344a814ff0075a7 */ /* 0x000ea4000806016f */
[----:B--2---:R-:W-:Y:S05]  /*11db0*/  @!P3 BRA `(.L_x_93) ;  /* 0x000000b00038b947 */ /* 0x004fea0003800000 */
.L_x_369:
[----:B------:R-:W-:Y:S05]  /*11dc0*/  @P1 WARPSYNC.ALL ;  /* 0x0000000000001948 */ /* 0x000fea0003800000 */
[----:B------:R-:W2:Y:S01]  /*11dd0*/  @P1 LDSM.16.MT88.4 R8, [R3+0x31000] ;  /* 0x031000000308183b */ /* 0x000ea20000004200 */
[-C--:B-1----:R-:W-:Y:S01]  /*11de0*/  FMUL R13, R168, R2.reuse ;  /* 0x00000002a80d7220 */ /* 0x082fe20000400000 */
[-C--:B------:R-:W-:Y:S01]  /*11df0*/  FMUL R169, R169, R2.reuse ;  /* 0x00000002a9a97220 */ /* 0x080fe20000400000 */
[-C--:B------:R-:W-:Y:S01]  /*11e00*/  FMUL R15, R170, R2.reuse ;  /* 0x00000002aa0f7220 */ /* 0x080fe20000400000 */
[----:B------:R-:W1:Y:S01]  /*11e10*/  @P1 LDSM.16.MT88.4 R4, [R3+0x31800] ;  /* 0x031800000304183b */ /* 0x000e620000004200 */
[-C--:B------:R-:W-:Y:S01]  /*11e20*/  FMUL R171, R171, R2.reuse ;  /* 0x00000002abab7220 */ /* 0x080fe20000400000 */
        /* <DEDUP_REMOVED lines=12> */
[----:B------:R-:W-:Y:S05]  /*11ef0*/  WARPSYNC.ALL ;  /* 0x0000000000007948 */ /* 0x000fea0003800000 */
[----:B------:R-:W-:Y:S01]  /*11f00*/  BSSY B0, `(.L_x_94) ;  /* 0x0000039000007945 */ /* 0x000fe20003800000 */
[----:B--2---:R-:W-:-:S02]  /*11f10*/  HADD2.F32 R12, -RZ, R8.H0_H0 ;  /* 0x20000008ff0c7230 */ /* 0x004fc40000004100 */
[----:B------:R-:W-:Y:S02]  /*11f20*/  HADD2.F32 R14, -RZ, R8.H1_H1 ;  /* 0x30000008ff0e7230 */ /* 0x000fe40000004100 */
[--C-:B------:R-:W-:Y:S02]  /*11f30*/  HADD2.F32 R16, -RZ, R9.reuse.H0_H0 ;  /* 0x20000009ff107230 */ /* 0x100fe40000004100 */
[-C--:B------:R-:W-:Y:S01]  /*11f40*/  FFMA R12, R12, R0.reuse, R13 ;  /* 0x000000000c0c7223 */ /* 0x080fe2000000000d */
[----:B------:R-:W-:Y:S02]  /*11f50*/  HADD2.F32 R18, -RZ, R9.H1_H1 ;  /* 0x30000009ff127230 */ /* 0x000fe40000004100 */
[-C--:B------:R-:W-:Y:S01]  /*11f60*/  FFMA R13, R14, R0.reuse, R169 ;  /* 0x000000000e0d7223 */ /* 0x080fe200000000a9 */
[----:B------:R-:W-:Y:S02]  /*11f70*/  HADD2.F32 R24, -RZ, R11.H0_H0 ;  /* 0x2000000bff187230 */ /* 0x000fe40000004100 */
[----:B------:R-:W-:Y:S01]  /*11f80*/  FFMA R14, R16, R0, R15 ;  /* 0x00000000100e7223 */ /* 0x000fe2000000000f */
[----:B------:R-:W-:-:S02]  /*11f90*/  HADD2.F32 R16, -RZ, R10.H0_H0 ;  /* 0x2000000aff107230 */ /* 0x000fc40000004100 */
[-C--:B------:R-:W-:Y:S01]  /*11fa0*/  FFMA R15, R18, R0.reuse, R171 ;  /* 0x00000000120f7223 */ /* 0x080fe200000000ab */
[----:B------:R-:W-:Y:S02]  /*11fb0*/  HADD2.F32 R18, -RZ, R10.H1_H1 ;  /* 0x3000000aff127230 */ /* 0x000fe40000004100 */
[-C--:B------:R-:W-:Y:S01]  /*11fc0*/  FFMA R19, R24, R0.reuse, R19 ;  /* 0x0000000018137223 */ /* 0x080fe20000000013 */
[----:B------:R-:W-:Y:S02]  /*11fd0*/  HADD2.F32 R26, -RZ, R11.H1_H1 ;  /* 0x3000000bff1a7230 */ /* 0x000fe40000004100 */
[-C--:B------:R-:W-:Y:S01]  /*11fe0*/  FFMA R17, R16, R0.reuse, R17 ;  /* 0x0000000010117223 */ /* 0x080fe20000000011 */
[----:B-1----:R-:W-:Y:S02]  /*11ff0*/  HADD2.F32 R24, -RZ, R4.H0_H0 ;  /* 0x20000004ff187230 */ /* 0x002fe40000004100 */
[----:B------:R-:W-:Y:S01]  /*12000*/  FFMA R16, R18, R0, R173 ;  /* 0x0000000012107223 */ /* 0x000fe200000000ad */
[----:B------:R-:W-:-:S02]  /*12010*/  HADD2.F32 R28, -RZ, R5.H0_H0 ;  /* 0x20000005ff1c7230 */ /* 0x000fc40000004100 */
[-C--:B------:R-:W-:Y:S01]  /*12020*/  FFMA R18, R26, R0.reuse, R175 ;  /* 0x000000001a127223 */ /* 0x080fe200000000af */
[----:B------:R-:W-:Y:S02]  /*12030*/  HADD2.F32 R26, -RZ, R4.H1_H1 ;  /* 0x30000004ff1a7230 */ /* 0x000fe40000004100 */
        /* <DEDUP_REMOVED lines=10> */
[----:B------:R-:W-:Y:S01]  /*120e0*/  FFMA R29, R32, R0, R29 ;  /* 0x00000000201d7223 */ /* 0x000fe2000000001d */
[----:B------:R-:W-:Y:S01]  /*120f0*/  F2FP.F16.F32.PACK_AB R12, R13, R12 ;  /* 0x0000000c0d0c723e */ /* 0x000fe200000000ff */
[----:B------:R-:W-:Y:S01]  /*12100*/  FFMA R28, R30, R0, R181 ;  /* 0x000000001e1c7223 */ /* 0x000fe200000000b5 */
[----:B------:R-:W-:Y:S01]  /*12110*/  F2FP.F16.F32.PACK_AB R13, R15, R14 ;  /* 0x0000000e0f0d723e */ /* 0x000fe200000000ff */
[----:B------:R-:W-:Y:S01]  /*12120*/  FFMA R30, R34, R0, R183 ;  /* 0x00000000221e7223 */ /* 0x000fe200000000b7 */
[----:B------:R-:W-:-:S02]  /*12130*/  F2FP.F16.F32.PACK_AB R14, R16, R17 ;  /* 0x00000011100e723e */ /* 0x000fc400000000ff */
[----:B------:R-:W-:Y:S02]  /*12140*/  F2FP.F16.F32.PACK_AB R15, R18, R19 ;  /* 0x00000013120f723e */ /* 0x000fe400000000ff */
[----:B------:R-:W-:Y:S02]  /*12150*/  F2FP.F16.F32.PACK_AB R16, R24, R21 ;  /* 0x000000151810723e */ /* 0x000fe400000000ff */
[----:B------:R-:W-:Y:S01]  /*12160*/  F2FP.F16.F32.PACK_AB R17, R26, R25 ;  /* 0x000000191a11723e */ /* 0x000fe200000000ff */
[----:B------:R1:W-:Y:S01]  /*12170*/  STSM.16.MT88.4 [R3+0x31000], R12 ;  /* 0x0310000c03007844 */ /* 0x0003e20000004200 */
        /* <DEDUP_REMOVED lines=12> */
[----:B------:R-:W-:Y:S02]  /*12240*/  UIADD3 UR5, UR45, 0x40, URZ ;  /* 0x000000402d057890 */ /* 0x000fe4000fffe03f */
[----:B------:R-:W-:-:S09]  /*12250*/  UIADD3 UR4, UR47, 0x31000, URZ ;  /* 0x000310002f047890 */ /* 0x000fd2000fffe03f */
[----:B------:R2:W-:Y:S01]  /*12260*/  UTMASTG.2D [UR4], [UR36] ;  /* 0x00000004240073b5 */ /* 0x0005e20008008000 */
[----:B------:R0:W-:Y:S01]  /*12270*/  UTMACMDFLUSH ;  /* 0x00000000000079b7 */ /* 0x0001e20000000000 */
[----:B--2---:R-:W-:-:S04]  /*12280*/  DEPBAR.LE SB0, 0x1 ;  /* 0x000080400000791a */ /* 0x004fc80000000000 */
.L_x_95:
[----:B------:R-:W-:Y:S05]  /*12290*/  BSYNC B0 ;  /* 0x0000000000007941 */ /* 0x000fea0003800000 */
.L_x_94:
[----:B------:R-:W-:Y:S06]  /*122a0*/  BAR.SYNC.DEFER_BLOCKING 0x1, 0x80 ;  /* 0x0042000000007b1d */ /* 0x000fec0000010000 */
[----:B------:R-:W-:Y:S05]  /*122b0*/  @!P0 BRA `(.L_x_96) ;  /* 0x0000000000048947 */ /* 0x000fea0003800000 */
[----:B------:R-:W-:Y:S01]  /*122c0*/  BPT.TRAP 0x1 ;  /* 0x000000040000795c */ /* 0x000fe20000300000 */
.L_x_96:
[----:B------:R-:W-:Y:S01]  /*122d0*/  SYNCS.ARRIVE.TRANS64.RED.A1T0 RZ, [UR7], RZ ;  /* 0x000000ffffff79a7 */ /* 0x000fe20008100407 */
[----:B------:R-:W-:Y:S05]  /*122e0*/  @!P0 BRA `(.L_x_97) ;  /* 0x0000000000048947 */ /* 0x000fea0003800000 */
[----:B------:R-:W-:Y:S01]  /*122f0*/  BPT.TRAP 0x1 ;  /* 0x000000040000795c */ /* 0x000fe20000300000 */
.L_x_97:
[----:B------:R-:W2:Y:S02]  /*12300*/  SYNCS.PHASECHK.TRANS64.TRYWAIT P3, [UR47+0x344b0], R20 ;  /* 0x0344b014ff0075a7 */ /* 0x000ea4000806016f */
[----:B--2---:R-:W-:Y:S05]  /*12310*/  @!P3 BRA `(.L_x_98) ;  /* 0x000000a800f8b947 */ /* 0x004fea0003800000 */
.L_x_370:
        /* <DEDUP_REMOVED lines=29> */
[----:B------:R-:W-:Y:S01]  /*124f0*/  FFMA R14, R18, R0, R107 ;  /* 0x00000000120e7223 */ /* 0x000fe2000000006b */
[----:B------:R-:W-:Y:S01]  /*12500*/  FMUL R15, R108, R2 ;  /* 0x000000026c0f7220 */ /* 0x000fe20000400000 */
        /* <DEDUP_REMOVED lines=20> */
[----:B------:R-:W-:Y:S01]  /*12650*/  F2FP.F16.F32.PACK_AB R13, R14, R13 ;  /* 0x0000000d0e0d723e */ /* 0x000fe200000000ff */
[-C--:B------:R-:W-:Y:S01]  /*12660*/  FFMA R28, R30, R0.reuse, R117 ;  /* 0x000000001e1c7223 */ /* 0x080fe20000000075 */
        /* <DEDUP_REMOVED lines=24> */
.L_x_100:
[----:B------:R-:W-:Y:S05]  /*127f0*/  BSYNC B0 ;  /* 0x0000000000007941 */ /* 0x000fea0003800000 */
.L_x_99:
[----:B------:R-:W-:Y:S06]  /*12800*/  BAR.SYNC.DEFER_BLOCKING 0x1, 0x80 ;  /* 0x0042000000007b1d */ /* 0x000fec0000010000 */
[----:B------:R-:W-:Y:S05]  /*12810*/  @!P0 BRA `(.L_x_101) ;  /* 0x0000000000048947 */ /* 0x000fea0003800000 */
[----:B------:R-:W-:Y:S01]  /*12820*/  BPT.TRAP 0x1 ;  /* 0x000000040000795c */ /* 0x000fe20000300000 */
.L_x_101:
[----:B------:R-:W-:Y:S01]  /*12830*/  SYNCS.ARRIVE.TRANS64.RED.A1T0 RZ, [UR8], RZ ;  /* 0x000000ffffff79a7 */ /* 0x000fe20008100408 */
[----:B------:R-:W-:Y:S05]  /*12840*/  @!P0 BRA `(.L_x_102) ;  /* 0x0000000000048947 */ /* 0x000fea0003800000 */
[----:B------:R-:W-:Y:S01]  /*12850*/  BPT.TRAP 0x1 ;  /* 0x000000040000795c */ /* 0x000fe20000300000 */
.L_x_102:
[----:B------:R-:W2:Y:S02]  /*12860*/  SYNCS.PHASECHK.TRANS64.TRYWAIT P3, [UR47+0x344b8], R20 ;  /* 0x0344b814ff0075a7 */ /* 0x000ea4000806016f */
[----:B--2---:R-:W-:Y:S05]  /*12870*/  @!P3 BRA `(.L_x_103) ;  /* 0x000000a400b8b947 */ /* 0x004fea0003800000 */
.L_x_371:
        /* <DEDUP_REMOVED lines=77> */
.L_x_105:
[----:B------:R-:W-:Y:S05]  /*12d50*/  BSYNC B0 ;  /* 0x0000000000007941 */ /* 0x000fea0003800000 */
.L_x_104:
[----:B------:R-:W-:Y:S06]  /*12d60*/  BAR.SYNC.DEFER_BLOCKING 0x1, 0x80 ;  /* 0x0042000000007b1d */ /* 0x000fec0000010000 */
[----:B------:R-:W-:Y:S05]  /*12d70*/  @!P0 BRA `(.L_x_106) ;  /* 0x0000000000048947 */ /* 0x000fea0003800000 */
[----:B------:R-:W-:Y:S01]  /*12d80*/  BPT.TRAP 0x1 ;  /* 0x000000040000795c */ /* 0x000fe20000300000 */
.L_x_106:
[----:B------:R-:W-:Y:S01]  /*12d90*/  SYNCS.ARRIVE.TRANS64.RED.A1T0 RZ, [UR9], RZ ;  /* 0x000000ffffff79a7 */ /* 0x000fe20008100409 */
[----:B------:R-:W-:Y:S05]  /*12da0*/  @!P0 BRA `(.L_x_107) ;  /* 0x0000000000048947 */ /* 0x000fea0003800000 */
[----:B------:R-:W-:Y:S01]  /*12db0*/  BPT.TRAP 0x1 ;  /* 0x000000040000795c */ /* 0x000fe20000300000 */
.L_x_107:
[----:B------:R-:W2:Y:S02]  /*12dc0*/  SYNCS.PHASECHK.TRANS64.TRYWAIT P3, [UR47+0x344a0], R223 ;  /* 0x0344a0dfff0075a7 */ /* 0x000ea4000806016f */
[----:B--2---:R-:W-:Y:S05]  /*12dd0*/  @!P3 BRA `(.L_x_108) ;  /* 0x000000a00078b947 */ /* 0x004fea0003800000 */
.L_x_372:
        /* <DEDUP_REMOVED lines=21> */
[----:B-1----:R-:W-:-:S02]  /*12f30*/  HADD2.F32 R16, -RZ, R9.H0_H0 ;  /* 0x20000009ff107230 */ /* 0x002fc40000004100 */
[----:B------:R-:W-:Y:S02]  /*12f40*/  HADD2.F32 R18, -RZ, R9.H1_H1 ;  /* 0x30000009ff127230 */ /* 0x000fe40000004100 */
[-C--:B--2---:R-:W-:Y:S01]  /*12f50*/  FMUL R13, R13, R2.reuse ;  /* 0x000000020d0d7220 */ /* 0x084fe20000400000 */
[-C--:B---3--:R-:W-:Y:S01]  /*12f60*/  FMUL R15, R14, R2.reuse ;  /* 0x000000020e0f7220 */ /* 0x088fe20000400000 */
[--C-:B------:R-:W-:Y:S02]  /*12f70*/  HADD2.F32 R14, -RZ, R8.reuse.H1_H1 ;  /* 0x30000008ff0e7230 */ /* 0x100fe40000004100 */
[----:B----4-:R-:W-:Y:S01]  /*12f80*/  FMUL R17, R12, R2 ;  /* 0x000000020c117220 */ /* 0x010fe20000400000 */
[----:B------:R-:W-:Y:S02]  /*12f90*/  HADD2.F32 R12, -RZ, R8.H0_H0 ;  /* 0x20000008ff0c7230 */ /* 0x000fe40000004100 */
[----:B------:R-:W-:Y:S01]  /*12fa0*/  FFMA R15, R14, R0, R15 ;  /* 0x000000000e0f7223 */ /* 0x000fe2000000000f */
[----:B-----5:R-:W-:-:S02]  /*12fb0*/  FMUL R19, R19, R2 ;  /* 0x0000000213137220 */ /* 0x020fc40000400000 */
[-C--:B------:R-:W-:Y:S01]  /*12fc0*/  FFMA R12, R12, R0.reuse, R13 ;  /* 0x000000000c0c7223 */ /* 0x080fe2000000000d */
[-C--:B------:R-:W-:Y:S01]  /*12fd0*/  FFMA R13, R16, R0.reuse, R17 ;  /* 0x00000000100d7223 */ /* 0x080fe20000000011 */
[----:B------:R-:W-:Y:S01]  /*12fe0*/  FFMA R14, R18, R0, R19 ;  /* 0x00000000120e7223 */ /* 0x000fe20000000013 */
[--C-:B------:R-:W-:Y:S02]  /*12ff0*/  HADD2.F32 R16, -RZ, R10.reuse.H0_H0 ;  /* 0x2000000aff107230 */ /* 0x100fe40000004100 */
[-C--:B------:R-:W-:Y:S01]  /*13000*/  FMUL R17, R26, R2.reuse ;  /* 0x000000021a117220 */ /* 0x080fe20000400000 */
[----:B------:R-:W-:Y:S02]  /*13010*/  HADD2.F32 R18, -RZ, R10.H1_H1 ;  /* 0x3000000aff127230 */ /* 0x000fe40000004100 */
[----:B------:R-:W-:Y:S01]  /*13020*/  FMUL R19, R24, R2 ;  /* 0x0000000218137220 */ /* 0x000fe20000400000 */
[--C-:B------:R-:W-:Y:S02]  /*13030*/  HADD2.F32 R24, -RZ, R11.reuse.H0_H0 ;  /* 0x2000000bff187230 */ /* 0x100fe40000004100 */
[----:B------:R-:W-:Y:S01]  /*13040*/  FFMA R17, R16, R0, R17 ;  /* 0x0000000010117223 */ /* 0x000fe20000000011 */
[----:B------:R-:W-:-:S02]  /*13050*/  HADD2.F32 R26, -RZ, R11.H1_H1 ;  /* 0x3000000bff1a7230 */ /* 0x000fc40000004100 */
[----:B------:R-:W-:Y:S01]  /*13060*/  FMUL R21, R21, R2 ;  /* 0x0000000215157220 */ /* 0x000fe20000400000 */
[----:B------:R-:W-:Y:S01]  /*13070*/  FFMA R16, R18, R0, R19 ;  /* 0x0000000012107223 */ /* 0x000fe20000000013 */
[----:B------:R-:W-:Y:S01]  /*13080*/  F2FP.F16.F32.PACK_AB R13, R14, R13 ;  /* 0x0000000d0e0d723e */ /* 0x000fe200000000ff */
[----:B------:R-:W-:Y:S01]  /*13090*/  FMUL R25, R25, R2 ;  /* 0x0000000219197220 */ /* 0x000fe20000400000 */
[----:B------:R-:W-:Y:S01]  /*130a0*/  FFMA R21, R24, R0, R21 ;  /* 0x0000000018157223 */ /* 0x000fe20000000015 */
[--C-:B------:R-:W-:Y:S01]  /*130b0*/  HADD2.F32 R24, -RZ, R4.reuse.H0_H0 ;  /* 0x20000004ff187230 */ /* 0x100fe20000004100 */
[----:B------:R-:W-:Y:S01]  /*130c0*/  F2FP.F16.F32.PACK_AB R12, R15, R12 ;  /* 0x0000000c0f0c723e */ /* 0x000fe200000000ff */
[----:B------:R-:W-:Y:S01]  /*130d0*/  FFMA R18, R26, R0, R25 ;  /* 0x000000001a127223 */ /* 0x000fe20000000019 */
[-C--:B------:R-:W-:Y:S01]  /*130e0*/  FMUL R19, R30, R2.reuse ;  /* 0x000000021e137220 */ /* 0x080fe20000400000 */
[----:B------:R-:W-:Y:S01]  /*130f0*/  HADD2.F32 R26, -RZ, R4.H1_H1 ;  /* 0x30000004ff1a7230 */ /* 0x000fe20000004100 */
[----:B------:R-:W-:Y:S01]  /*13100*/  F2FP.F16.F32.PACK_AB R14, R16, R17 ;  /* 0x00000011100e723e */ /* 0x000fe200000000ff */
[----:B------:R-:W-:Y:S01]  /*13110*/  FMUL R25, R28, R2 ;  /* 0x000000021c197220 */ /* 0x000fe20000400000 */
[----:B------:R-:W-:-:S02]  /*13120*/  HADD2.F32 R28, -RZ, R5.H0_H0 ;  /* 0x20000005ff1c7230 */ /* 0x000fc40000004100 */
[----:B------:R-:W-:Y:S01]  /*13130*/  FFMA R19, R24, R0, R19 ;  /* 0x0000000018137223 */ /* 0x000fe20000000013 */
[----:B------:R-:W-:Y:S02]  /*13140*/  HADD2.F32 R30, -RZ, R5.H1_H1 ;  /* 0x30000005ff1e7230 */ /* 0x000fe40000004100 */
[----:B------:R-:W-:Y:S01]  /*13150*/  FMUL R27, R27, R2 ;  /* 0x000000021b1b7220 */ /* 0x000fe20000400000 */
[----:B------:R-:W-:Y:S01]  /*13160*/  FFMA R24, R26, R0, R25 ;  /* 0x000000001a187223 */ /* 0x000fe20000000019 */
[----:B------:R-:W-:Y:S01]  /*13170*/  F2FP.F16.F32.PACK_AB R15, R18, R21 ;  /* 0x00000015120f723e */ /* 0x000fe200000000ff */
[----:B------:R-:W-:Y:S01]  /*13180*/  FMUL R29, R29, R2 ;  /* 0x000000021d1d7220 */ /* 0x000fe20000400000 */
[-C--:B------:R-:W-:Y:S01]  /*13190*/  FFMA R27, R28, R0.reuse, R27 ;  /* 0x000000001c1b7223 */ /* 0x080fe2000000001b */
[--C-:B------:R-:W-:Y:S01]  /*131a0*/  HADD2.F32 R28, -RZ, R6.reuse.H0_H0 ;  /* 0x20000006ff1c7230 */ /* 0x100fe20000004100 */
[----:B------:R-:W-:Y:S01]  /*131b0*/  F2FP.F16.F32.PACK_AB R16, R24, R19 ;  /* 0x000000131810723e */ /* 0x000fe200000000ff */
[----:B------:R-:W-:Y:S01]  /*131c0*/  FFMA R26, R30, R0, R29 ;  /* 0x000000001e1a7223 */ /* 0x000fe2000000001d */
[-C--:B------:R-:W-:Y:S01]  /*131d0*/  FMUL R25, R34, R2.reuse ;  /* 0x0000000222197220 */ /* 0x080fe20000400000 */
[----:B------:R-:W-:Y:S01]  /*131e0*/  HADD2.F32 R30, -RZ, R6.H1_H1 ;  /* 0x30000006ff1e7230 */ /* 0x000fe20000004100 */
[----:B------:R1:W-:Y:S01]  /*131f0*/  STSM.16.MT88.4 [R3+0x30000], R12 ;  /* 0x0300000c03007844 */ /* 0x0003e20000004200 */
        /* <DEDUP_REMOVED lines=8> */
[-C--:B------:R-:W-:Y:S02]  /*13280*/  FFMA R31, R32, R0.reuse, R31 ;  /* 0x00000000201f7223 */ /* 0x080fe4000000001f */
[----:B------:R-:W-:Y:S01]  /*13290*/  F2FP.F16.F32.PACK_AB R18, R28, R25 ;  /* 0x000000191c12723e */ /* 0x000fe200000000ff */
        /* <DEDUP_REMOVED lines=17> */
.L_x_110:
[----:B------:R-:W-:Y:S05]  /*133b0*/  BSYNC B0 ;  /* 0x0000000000007941 */ /* 0x000fea0003800000 */
.L_x_109:
[----:B------:R-:W-:Y:S06]  /*133c0*/  BAR.SYNC.DEFER_BLOCKING 0x1, 0x80 ;  /* 0x0042000000007b1d */ /* 0x000fec0000010000 */
[----:B------:R-:W-:Y:S05]  /*133d0*/  @!P0 BRA `(.L_x_111) ;  /* 0x0000000000048947 */ /* 0x000fea0003800000 */
[----:B------:R-:W-:Y:S01]  /*133e0*/  BPT.TRAP 0x1 ;  /* 0x000000040000795c */ /* 0x000fe20000300000 */
.L_x_111:
[----:B------:R-:W-:Y:S01]  /*133f0*/  SYNCS.ARRIVE.TRANS64.RED.A1T0 RZ, [UR10], RZ ;  /* 0x000000ffffff79a7 */ /* 0x000fe2000810040a */
[----:B------:R-:W-:Y:S05]  /*13400*/  @!P0 BRA `(.L_x_112) ;  /* 0x0000000000048947 */ /* 0x000fea0003800000 */
[----:B------:R-:W-:Y:S01]  /*13410*/  BPT.TRAP 0x1 ;  /* 0x000000040000795c */ /* 0x000fe20000300000 */
.L_x_112:
[----:B------:R-:W2:Y:S02]  /*13420*/  SYNCS.PHASECHK.TRANS64.TRYWAIT P3, [UR47+0x344a8], R223 ;  /* 0x0344a8dfff0075a7 */ /* 0x000ea4000806016f */
[----:B--2---:R-:W-:Y:S05]  /*13430*/  @!P3 BRA `(.L_x_113) ;  /* 0x0000009800f8b947 */ /* 0x004fea0003800000 */
.L_x_373:
        /* <DEDUP_REMOVED lines=58> */
[----:B------:R-:W-:Y:S02]  /*137e0*/  F2FP.F16.F32.PACK_AB R26, R28, R27 ;  /* 0x0000001b1c1a723e */ /* 0x000fe400000000ff */
[----:B------:R-:W-:Y:S01]  /*137f0*/  F2FP.F16.F32.PACK_AB R24, R24, R21 ;  /* 0x000000151818723e */ /* 0x000fe200000000ff */
[----:B------:R1:W-:Y:S01]  /*13800*/  STSM.16.MT88.4 [R3+0x31000], R12 ;  /* 0x0310000c03007844 */ /* 0x0003e20000004200 */
        /* <DEDUP_REMOVED lines=16> */
.L_x_115:
[----:B------:R-:W-:Y:S05]  /*13910*/  BSYNC B0 ;  /* 0x0000000000007941 */ /* 0x000fea0003800000 */
.L_x_114:
[----:B------:R-:W-:Y:S06]  /*13920*/  BAR.SYNC.DEFER_BLOCKING 0x1, 0x80 ;  /* 0x0042000000007b1d */ /* 0x000fec0000010000 */
[----:B------:R-:W-:Y:S05]  /*13930*/  @!P0 BRA `(.L_x_116) ;  /* 0x0000000000048947 */ /* 0x000fea0003800000 */
[----:B------:R-:W-:Y:S01]  /*13940*/  BPT.TRAP 0x1 ;  /* 0x000000040000795c */ /* 0x000fe20000300000 */
.L_x_116:
[----:B------:R-:W-:Y:S01]  /*13950*/  SYNCS.ARRIVE.TRANS64.RED.A1T0 RZ, [UR7], RZ ;  /* 0x000000ffffff79a7 */ /* 0x000fe20008100407 */
[----:B------:R-:W-:Y:S05]  /*13960*/  @!P0 BRA `(.L_x_117) ;  /* 0x0000000000048947 */ /* 0x000fea0003800000 */
[----:B------:R-:W-:Y:S01]  /*13970*/  BPT.TRAP 0x1 ;  /* 0x000000040000795c */ /* 0x000fe20000300000 */
.L_x_117:
[----:B------:R-:W2:Y:S02]  /*13980*/  SYNCS.PHASECHK.TRANS64.TRYWAIT P3, [UR47+0x344b0], R223 ;  /* 0x0344b0dfff0075a7 */ /* 0x000ea4000806016f */
[----:B--2---:R-:W-:Y:S05]  /*13990*/  @!P3 BRA `(.L_x_118) ;  /* 0x0000009400b8b947 */ /* 0x004fea0003800000 */
.L_x_374:
        /* <DEDUP_REMOVED lines=77> */
.L_x_120:
[----:B------:R-:W-:Y:S05]  /*13e70*/  BSYNC B0 ;  /* 0x0000000000007941 */ /* 0x000fea0003800000 */
.L_x_119:
[----:B------:R-:W-:Y:S06]  /*13e80*/  BAR.SYNC.DEFER_BLOCKING 0x1, 0x80 ;  /* 0x0042000000007b1d */ /* 0x000fec0000010000 */
[----:B------:R-:W-:Y:S05]  /*13e90*/  @!P0 BRA `(.L_x_121) ;  /* 0x0000000000048947 */ /* 0x000fea0003800000 */
[----:B------:R-:W-:Y:S01]  /*13ea0*/  BPT.TRAP 0x1 ;  /* 0x000000040000795c */ /* 0x000fe20000300000 */
.L_x_121:
[----:B------:R-:W-:Y:S01]  /*13eb0*/  SYNCS.ARRIVE.TRANS64.RED.A1T0 RZ, [UR8], RZ ;  /* 0x000000ffffff79a7 */ /* 0x000fe20008100408 */
[----:B------:R-:W-:Y:S05]  /*13ec0*/  @!P0 BRA `(.L_x_122) ;  /* 0x0000000000048947 */ /* 0x000fea0003800000 */
[----:B------:R-:W-:Y:S01]  /*13ed0*/  BPT.TRAP 0x1 ;  /* 0x000000040000795c */ /* 0x000fe20000300000 */
.L_x_122:
[----:B------:R-:W2:Y:S02]  /*13ee0*/  SYNCS.PHASECHK.TRANS64.TRYWAIT P3, [UR47+0x344b8], R223 ;  /* 0x0344b8dfff0075a7 */ /* 0x000ea4000806016f */
[----:B--2---:R-:W-:Y:S05]  /*13ef0*/  @!P3 BRA `(.L_x_123) ;  /* 0x000000900078b947 */ /* 0x004fea0003800000 */
.L_x_375:
        /* <DEDUP_REMOVED lines=77> */
.L_x_125:
[----:B------:R-:W-:Y:S05]  /*143d0*/  BSYNC B0 ;  /* 0x0000000000007941 */ /* 0x000fea0003800000 */
.L_x_124:
[----:B------:R-:W-:Y:S06]  /*143e0*/  BAR.SYNC.DEFER_BLOCKING 0x1, 0x80 ;  /* 0x0042000000007b1d */ /* 0x000fec0000010000 */
[----:B------:R-:W-:Y:S05]  /*143f0*/  @!P0 BRA `(.L_x_126) ;  /* 0x0000000000048947 */ /* 0x000fea0003800000 */
[----:B------:R-:W-:Y:S01]  /*14400*/  BPT.TRAP 0x1 ;  /* 0x000000040000795c */ /* 0x000fe20000300000 */
.L_x_126:
[----:B------:R-:W-:Y:S01]  /*14410*/  SYNCS.ARRIVE.TRANS64.RED.A1T0 RZ, [UR9], RZ ;  /* 0x000000ffffff79a7 */ /* 0x000fe20008100409 */
[----:B------:R-:W-:Y:S05]  /*14420*/  @!P0 BRA `(.L_x_127) ;  /* 0x0000000000048947 */ /* 0x000fea0003800000 */
[----:B------:R-:W-:Y:S01]  /*14430*/  BPT.TRAP 0x1 ;  /* 0x000000040000795c */ /* 0x000fe20000300000 */
.L_x_127:
[----:B------:R-:W2:Y:S02]  /*14440*/  SYNCS.PHASECHK.TRANS64.TRYWAIT P3, [UR47+0x344a0], R20 ;  /* 0x0344a014ff0075a7 */ /* 0x000ea4000806016f */
[----:B--2---:R-:W-:Y:S05]  /*14450*/  @!P3 BRA `(.L_x_128) ;  /* 0x0000008c0038b947 */ /* 0x004fea0003800000 */
.L_x_376:
        /* <DEDUP_REMOVED lines=17> */
[----:B------:R-:W-:Y:S04]  /*14570*/  @P1 LDSM.16.MT88.4 R8, [R3+0x30000] ;  /* 0x030000000308183b */ /* 0x000fe80000004200 */
[----:B------:R-:W1:Y:S01]  /*14580*/  @P1 LDSM.16.MT88.4 R4, [R3+0x30800] ;  /* 0x030800000304183b */ /* 0x000e620000004200 */
[----:B------:R-:W-:Y:S05]  /*14590*/  WARPSYNC.ALL ;  /* 0x0000000000007948 */ /* 0x000fea0003800000 */
[----:B------:R-:W-:Y:S01]  /*145a0*/  BSSY B0, `(.L_x_129) ;  /* 0x0000049000007945 */ /* 0x000fe20003800000 */
[----:B-1----:R-:W-:-:S02]  /*145b0*/  HADD2.F32 R32, -RZ, R7.H0_H0 ;  /* 0x20000007ff207230 */ /* 0x002fc40000004100 */
[----:B------:R-:W-:Y:S02]  /*145c0*/  HADD2.F32 R34, -RZ, R7.H1_H1 ;  /* 0x30000007ff227230 */ /* 0x000fe40000004100 */
[-C--:B--2---:R-:W-:Y:S01]  /*145d0*/  FMUL R13, R13, R2.reuse ;  /* 0x000000020d0d7220 */ /* 0x084fe20000400000 */
[-C--:B---3--:R-:W-:Y:S01]  /*145e0*/  FMUL R15, R15, R2.reuse ;  /* 0x000000020f0f7220 */ /* 0x088fe20000400000 */
[-C--:B----4-:R-:W-:Y:S01]  /*145f0*/  FMUL R17, R17, R2.reuse ;  /* 0x0000000211117220 */ /* 0x090fe20000400000 */
[-C--:B-----5:R-:W-:Y:S01]  /*14600*/  FMUL R19, R19, R2.reuse ;  /* 0x0000000213137220 */ /* 0x0a0fe20000400000 */
[-C--:B------:R-:W-:Y:S01]  /*14610*/  FMUL R21, R21, R2.reuse ;  /* 0x0000000215157220 */ /* 0x080fe20000400000 */
[-C--:B------:R-:W-:Y:S01]  /*14620*/  FMUL R25, R25, R2.reuse ;  /* 0x0000000219197220 */ /* 0x080fe20000400000 */
[-C--:B------:R-:W-:Y:S01]  /*14630*/  FMUL R27, R27, R2.reuse ;  /* 0x000000021b1b7220 */ /* 0x080fe20000400000 */
[-C--:B------:R-:W-:Y:S01]  /*14640*/  FMUL R29, R29, R2.reuse ;  /* 0x000000021d1d7220 */ /* 0x080fe20000400000 */
[----:B------:R-:W-:Y:S01]  /*14650*/  FMUL R31, R30, R2 ;  /* 0x000000021e1f7220 */ /* 0x000fe20000400000 */
[----:B------:R-:W-:-:S02]  /*14660*/  HADD2.F32 R30, -RZ, R5.H0_H0 ;  /* 0x20000005ff1e7230 */ /* 0x000fc40000004100 */
[-C--:B------:R-:W-:Y:S01]  /*14670*/  FMUL R33, R28, R2.reuse ;  /* 0x000000021c217220 */ /* 0x080fe20000400000 */
[--C-:B------:R-:W-:Y:S02]  /*14680*/  HADD2.F32 R28, -RZ, R4.reuse.H1_H1 ;  /* 0x30000004ff1c7230 */ /* 0x100fe40000004100 */
[-C--:B------:R-:W-:Y:S01]  /*14690*/  FMUL R35, R26, R2.reuse ;  /* 0x000000021a237220 */ /* 0x080fe20000400000 */
[----:B------:R-:W-:Y:S02]  /*146a0*/  HADD2.F32 R26, -RZ, R4.H0_H0 ;  /* 0x20000004ff1a7230 */ /* 0x000fe40000004100 */
[----:B------:R-:W-:Y:S01]  /*146b0*/  FMUL R37, R12, R2 ;  /* 0x000000020c257220 */ /* 0x000fe20000400000 */
[----:B------:R-:W-:Y:S02]  /*146c0*/  HADD2.F32 R12, -RZ, R8.H0_H0 ;  /* 0x20000008ff0c7230 */ /* 0x000fe40000004100 */
[-C--:B------:R-:W-:Y:S01]  /*146d0*/  FFMA R31, R26, R0.reuse, R31 ;  /* 0x000000001a1f7223 */ /* 0x080fe2000000001f */
[----:B------:R-:W-:Y:S01]  /*146e0*/  FFMA R35, R30, R0, R35 ;  /* 0x000000001e237223 */ /* 0x000fe20000000023 */
[----:B------:R-:W-:Y:S01]  /*146f0*/  FMUL R39, R24, R2 ;  /* 0x0000000218277220 */ /* 0x000fe20000400000 */
[----:B------:R-:W-:-:S02]  /*14700*/  HADD2.F32 R24, -RZ, R10.H1_H1 ;  /* 0x3000000aff187230 */ /* 0x000fc40000004100 */
[----:B------:R-:W-:Y:S01]  /*14710*/  FFMA R13, R12, R0, R13 ;  /* 0x000000000c0d7223 */ /* 0x000fe2000000000d */
[----:B------:R-:W-:Y:S02]  /*14720*/  HADD2.F32 R12, -RZ, R8.H1_H1 ;  /* 0x30000008ff0c7230 */ /* 0x000fe40000004100 */
[-C--:B------:R-:W-:Y:S01]  /*14730*/  FMUL R41, R18, R2.reuse ;  /* 0x0000000212297220 */ /* 0x080fe20000400000 */
[----:B------:R-:W-:Y:S02]  /*14740*/  HADD2.F32 R18, -RZ, R10.H0_H0 ;  /* 0x2000000aff127230 */ /* 0x000fe40000004100 */
[----:B------:R-:W-:Y:S02]  /*14750*/  HADD2.F32 R26, -RZ, R5.H1_H1 ;  /* 0x30000005ff1a7230 */ /* 0x000fe40000004100 */
[----:B------:R-:W-:Y:S01]  /*14760*/  FMUL R43, R16, R2 ;  /* 0x00000002102b7220 */ /* 0x000fe20000400000 */
[----:B------:R-:W-:Y:S02]  /*14770*/  HADD2.F32 R16, -RZ, R9.H1_H1 ;  /* 0x30000009ff107230 */ /* 0x000fe40000004100 */
[----:B------:R-:W-:Y:S01]  /*14780*/  FFMA R21, R18, R0, R21 ;  /* 0x0000000012157223 */ /* 0x000fe20000000015 */
[----:B------:R-:W-:-:S02]  /*14790*/  HADD2.F32 R18, -RZ, R11.H0_H0 ;  /* 0x2000000bff127230 */ /* 0x000fc40000004100 */
[----:B------:R-:W-:Y:S01]  /*147a0*/  FMUL R45, R14, R2 ;  /* 0x000000020e2d7220 */ /* 0x000fe20000400000 */
[----:B------:R-:W-:Y:S02]  /*147b0*/  HADD2.F32 R14, -RZ, R9.H0_H0 ;  /* 0x20000009ff0e7230 */ /* 0x000fe40000004100 */
[-C--:B------:R-:W-:Y:S01]  /*147c0*/  FFMA R12, R12, R0.reuse, R15 ;  /* 0x000000000c0c7223 */ /* 0x080fe2000000000f */
[----:B------:R-:W-:Y:S02]  /*147d0*/  HADD2.F32 R30, -RZ, R6.H1_H1 ;  /* 0x30000006ff1e7230 */ /* 0x000fe40000004100 */
[-C--:B------:R-:W-:Y:S01]  /*147e0*/  FFMA R27, R18, R0.reuse, R27 ;  /* 0x00000000121b7223 */ /* 0x080fe2000000001b */
[-C--:B------:R-:W-:Y:S01]  /*147f0*/  FFMA R26, R26, R0.reuse, R37 ;  /* 0x000000001a1a7223 */ /* 0x080fe20000000025 */
[-C--:B------:R-:W-:Y:S01]  /*14800*/  FFMA R17, R14, R0.reuse, R17 ;  /* 0x000000000e117223 */ /* 0x080fe20000000011 */
[-C--:B------:R-:W-:Y:S01]  /*14810*/  FFMA R14, R16, R0.reuse, R19 ;  /* 0x00000000100e7223 */ /* 0x080fe20000000013 */
[----:B------:R-:W-:Y:S01]  /*14820*/  FFMA R16, R24, R0, R25 ;  /* 0x0000000018107223 */ /* 0x000fe20000000019 */
[----:B------:R-:W-:-:S02]  /*14830*/  HADD2.F32 R24, -RZ, R11.H1_H1 ;  /* 0x3000000bff187230 */ /* 0x000fc40000004100 */
[-C--:B------:R-:W-:Y:S01]  /*14840*/  FFMA R43, R32, R0.reuse, R43 ;  /* 0x00000000202b7223 */ /* 0x080fe2000000002b */
[----:B------:R-:W-:Y:S02]  /*14850*/  F2FP.F16.F32.PACK_AB R12, R12, R13 ;  /* 0x0000000d0c0c723e */ /* 0x000fe400000000ff */
[----:B------:R-:W-:Y:S01]  /*14860*/  F2FP.F16.F32.PACK_AB R13, R14, R17 ;  /* 0x000000110e0d723e */ /* 0x000fe200000000ff */
[-C--:B------:R-:W-:Y:S01]  /*14870*/  FFMA R18, R24, R0.reuse, R29 ;  /* 0x0000000018127223 */ /* 0x080fe2000000001d */
[-C--:B------:R-:W-:Y:S01]  /*14880*/  FFMA R24, R28, R0.reuse, R33 ;  /* 0x000000001c187223 */ /* 0x080fe20000000021 */
[----:B------:R-:W-:Y:S01]  /*14890*/  HADD2.F32 R28, -RZ, R6.H0_H0 ;  /* 0x20000006ff1c7230 */ /* 0x000fe20000004100 */
[----:B------:R-:W-:Y:S02]  /*148a0*/  F2FP.F16.F32.PACK_AB R14, R16, R21 ;  /* 0x00000015100e723e */ /* 0x000fe400000000ff */
[----:B------:R-:W-:Y:S02]  /*148b0*/  F2FP.F16.F32.PACK_AB R15, R18, R27 ;  /* 0x0000001b120f723e */ /* 0x000fe400000000ff */
[-C--:B------:R-:W-:Y:S01]  /*148c0*/  FFMA R39, R28, R0.reuse, R39 ;  /* 0x000000001c277223 */ /* 0x080fe20000000027 */
[-C--:B------:R-:W-:Y:S01]  /*148d0*/  FFMA R28, R30, R0.reuse, R41 ;  /* 0x000000001e1c7223 */ /* 0x080fe20000000029 */
[----:B------:R-:W-:Y:S01]  /*148e0*/  FFMA R30, R34, R0, R45 ;  /* 0x00000000221e7223 */ /* 0x000fe2000000002d */
[----:B------:R-:W-:Y:S01]  /*148f0*/  F2FP.F16.F32.PACK_AB R25, R26, R35 ;  /* 0x000000231a19723e */ /* 0x000fe200000000ff */
[----:B------:R1:W-:Y:S01]  /*14900*/  STSM.16.MT88.4 [R3+0x30000], R12 ;  /* 0x0300000c03007844 */ /* 0x0003e20000004200 */
        /* <DEDUP_REMOVED lines=18> */
.L_x_130:
[----:B------:R-:W-:Y:S05]  /*14a30*/  BSYNC B0 ;  /* 0x0000000000007941 */ /* 0x000fea0003800000 */
.L_x_129:
[----:B------:R-:W-:Y:S06]  /*14a40*/  BAR.SYNC.DEFER_BLOCKING 0x1, 0x80 ;  /* 0x0042000000007b1d */ /* 0x000fec0000010000 */
[----:B------:R-:W-:Y:S05]  /*14a50*/  @!P0 BRA `(.L_x_131) ;  /* 0x0000000000048947 */ /* 0x000fea0003800000 */
[----:B------:R-:W-:Y:S01]  /*14a60*/  BPT.TRAP 0x1 ;  /* 0x000000040000795c */ /* 0x000fe20000300000 */
.L_x_131:
[----:B------:R-:W-:Y:S01]  /*14a70*/  SYNCS.ARRIVE.TRANS64.RED.A1T0 RZ, [UR10], RZ ;  /* 0x000000ffffff79a7 */ /* 0x000fe2000810040a */
[----:B------:R-:W-:Y:S05]  /*14a80*/  @!P0 BRA `(.L_x_132) ;  /* 0x0000000000048947 */ /* 0x000fea0003800000 */
[----:B------:R-:W-:Y:S01]  /*14a90*/  BPT.TRAP 0x1 ;  /* 0x000000040000795c */ /* 0x000fe20000300000 */
.L_x_132:
[----:B------:R-:W2:Y:S02]  /*14aa0*/  SYNCS.PHASECHK.TRANS64.TRYWAIT P3, [UR47+0x344a8], R20 ;  /* 0x0344a814ff0075a7 */ /* 0x000ea4000806016f */
[----:B--2---:R-:W-:Y:S05]  /*14ab0*/  @!P3 BRA `(.L_x_133) ;  /* 0x0000008400b8b947 */ /* 0x004fea0003800000 */
.L_x_377:
        /* <DEDUP_REMOVED lines=33> */
[--C-:B-1----:R-:W-:Y:S02]  /*14cd0*/  HADD2.F32 R26, -RZ, R4.reuse.H0_H0 ;  /* 0x20000004ff1a7230 */ /* 0x102fe40000004100 */
[-C--:B------:R-:W-:Y:S01]  /*14ce0*/  FFMA R19, R18, R0.reuse, R19 ;  /* 0x0000000012137223 */ /* 0x080fe20000000013 */
[----:B------:R-:W-:Y:S02]  /*14cf0*/  HADD2.F32 R28, -RZ, R4.H1_H1 ;  /* 0x30000004ff1c7230 */ /* 0x000fe40000004100 */
[----:B------:R-:W-:Y:S01]  /*14d00*/  FFMA R18, R24, R0, R207 ;  /* 0x0000000018127223 */ /* 0x000fe200000000cf */
[----:B------:R-:W-:-:S02]  /*14d10*/  HADD2.F32 R30, -RZ, R5.H0_H0 ;  /* 0x20000005ff1e7230 */ /* 0x000fc40000004100 */
[-C--:B------:R-:W-:Y:S01]  /*14d20*/  FFMA R21, R26, R0.reuse, R21 ;  /* 0x000000001a157223 */ /* 0x080fe20000000015 */
[----:B------:R-:W-:Y:S02]  /*14d30*/  HADD2.F32 R12, -RZ, R8.H1_H1 ;  /* 0x30000008ff0c7230 */ /* 0x000fe40000004100 */
        /* <DEDUP_REMOVED lines=37> */
.L_x_135:
[----:B------:R-:W-:Y:S05]  /*14f90*/  BSYNC B0 ;  /* 0x0000000000007941 */ /* 0x000fea0003800000 */
.L_x_134:
[----:B------:R-:W-:Y:S06]  /*14fa0*/  BAR.SYNC.DEFER_BLOCKING 0x1, 0x80 ;  /* 0x0042000000007b1d */ /* 0x000fec0000010000 */
[----:B------:R-:W-:Y:S05]  /*14fb0*/  @!P0 BRA `(.L_x_136) ;  /* 0x0000000000048947 */ /* 0x000fea0003800000 */
[----:B------:R-:W-:Y:S01]  /*14fc0*/  BPT.TRAP 0x1 ;  /* 0x000000040000795c */ /* 0x000fe20000300000 */
.L_x_136:
[----:B------:R-:W-:Y:S01]  /*14fd0*/  SYNCS.ARRIVE.TRANS64.RED.A1T0 RZ, [UR7], RZ ;  /* 0x000000ffffff79a7 */ /* 0x000fe20008100407 */
[----:B------:R-:W-:Y:S05]  /*14fe0*/  @!P0 BRA `(.L_x_137) ;  /* 0x0000000000048947 */ /* 0x000fea0003800000 */
[----:B------:R-:W-:Y:S01]  /*14ff0*/  BPT.TRAP 0x1 ;  /* 0x000000040000795c */ /* 0x000fe20000300000 */
.L_x_137:
[----:B------:R-:W2:Y:S02]  /*15000*/  SYNCS.PHASECHK.TRANS64.TRYWAIT P3, [UR47+0x344b0], R20 ;  /* 0x0344b014ff0075a7 */ /* 0x000ea4000806016f */
[----:B--2---:R-:W-:Y:S05]  /*15010*/  @!P3 BRA `(.L_x_138) ;  /* 0x000000800078b947 */ /* 0x004fea0003800000 */
.L_x_378:
        /* <DEDUP_REMOVED lines=77> */
.L_x_140:
[----:B------:R-:W-:Y:S05]  /*154f0*/  BSYNC B0 ;  /* 0x0000000000007941 */ /* 0x000fea0003800000 */
.L_x_139:
[----:B------:R-:W-:Y:S06]  /*15500*/  BAR.SYNC.DEFER_BLOCKING 0x1, 0x80 ;  /* 0x0042000000007b1d */ /* 0x000fec0000010000 */
[----:B------:R-:W-:Y:S05]  /*15510*/  @!P0 BRA `(.L_x_141) ;  /* 0x0000000000048947 */ /* 0x000fea0003800000 */
[----:B------:R-:W-:Y:S01]  /*15520*/  BPT.TRAP 0x1 ;  /* 0x000000040000795c */ /* 0x000fe20000300000 */
.L_x_141:
[----:B------:R-:W-:Y:S01]  /*15530*/  SYNCS.ARRIVE.TRANS64.RED.A1T0 RZ, [UR8], RZ ;  /* 0x000000ffffff79a7 */ /* 0x000fe20008100408 */
[----:B------:R-:W-:Y:S05]  /*15540*/  @!P0 BRA `(.L_x_142) ;  /* 0x0000000000048947 */ /* 0x000fea0003800000 */
[----:B------:R-:W-:Y:S01]  /*15550*/  BPT.TRAP 0x1 ;  /* 0x000000040000795c */ /* 0x000fe20000300000 */
.L_x_142:
[----:B------:R-:W2:Y:S02]  /*15560*/  SYNCS.PHASECHK.TRANS64.TRYWAIT P3, [UR47+0x344b8], R20 ;  /* 0x0344b814ff0075a7 */ /* 0x000ea4000806016f */
[----:B--2---:R-:W-:Y:S05]  /*15570*/  @!P3 BRA `(.L_x_143) ;  /* 0x0000007c0038b947 */ /* 0x004fea0003800000 */
.L_x_379:
        /* <DEDUP_REMOVED lines=39> */
[--C-:B------:R-:W-:Y:S02]  /*157f0*/  HADD2.F32 R27, -RZ, R4.reuse.H0_H0 ;  /* 0x20000004ff1b7230 */ /* 0x100fe40000004100 */
[-C--:B------:R-:W-:Y:S01]  /*15800*/  FFMA R31, R31, R0.reuse, R82 ;  /* 0x000000001f1f7223 */ /* 0x080fe20000000052 */
[----:B------:R-:W-:Y:S02]  /*15810*/  HADD2.F32 R29, -RZ, R4.H1_H1 ;  /* 0x30000004ff1d7230 */ /* 0x000fe40000004100 */
        /* <DEDUP_REMOVED lines=35> */
.L_x_145:
[----:B------:R-:W-:Y:S05]  /*15a50*/  BSYNC B0 ;  /* 0x0000000000007941 */ /* 0x000fea0003800000 */
.L_x_144:
[----:B------:R-:W-:Y:S06]  /*15a60*/  BAR.SYNC.DEFER_BLOCKING 0x1, 0x80 ;  /* 0x0042000000007b1d */ /* 0x000fec0000010000 */
[----:B------:R-:W-:Y:S05]  /*15a70*/  @!P0 BRA `(.L_x_146) ;  /* 0x0000000000048947 */ /* 0x000fea0003800000 */
[----:B------:R-:W-:Y:S01]  /*15a80*/  BPT.TRAP 0x1 ;  /* 0x000000040000795c */ /* 0x000fe20000300000 */
.L_x_146:
[----:B------:R-:W-:Y:S01]  /*15a90*/  UISETP.NE.AND UP0, UPT, UR53, 0x3, UPT ;  /* 0x000000033500788c */ /* 0x000fe2000bf05270 */
[----:B------:R-:W-:Y:S05]  /*15aa0*/  SYNCS.ARRIVE.TRANS64.RED.A1T0 RZ, [UR9], RZ ;  /* 0x000000ffffff79a7 */ /* 0x000fea0008100409 */
[----:B------:R-:W-:-:S13]  /*15ab0*/  PLOP3.LUT P1, PT, PT, PT, UP0, 0x80, 0x0 ;  /* 0x000000000000781c */ /* 0x000fda0003f2f008 */
[----:B------:R-:W-:Y:S05]  /*15ac0*/  @!P1 BRA `(.L_x_147) ;  /* 0x0000000000049947 */ /* 0x000fea0003800000 */
[----:B------:R-:W-:Y:S01]  /*15ad0*/  BPT.TRAP 0x1 ;  /* 0x000000040000795c */ /* 0x000fe20000300000 */
.L_x_147:
[----:B------:R-:W2:Y:S01]  /*15ae0*/  LDL R2, [R1+0x100] ;  /* 0x0001000001027983 */ /* 0x000ea20000100800 */
[----:B------:R-:W-:Y:S02]  /*15af0*/  SHF.L.U32 R0, R216, 0x1f, RZ ;  /* 0x0000001fd8007819 */ /* 0x000fe400000006ff */
[C---:B--2---:R-:W-:Y:S02]  /*15b00*/  R2UR UR4, R2.reuse ;  /* 0x00000000020472ca */ /* 0x044fe400000e0000 */
[----:B------:R-:W-:-:S11]  /*15b10*/  LEA R19, R2, UR47, 0x4 ;  /* 0x0000002f02137c11 */ /* 0x000fd6000f8e20ff */
[----:B------:R-:W-:-:S09]  /*15b20*/  ULEA UR4, UR4, UR47, 0x3 ;  /* 0x0000002f04047291 */ /* 0x000fd2000f8e183f */
[----:B------:R-:W2:Y:S02]  /*15b30*/  SYNCS.PHASECHK.TRANS64.TRYWAIT P2, [UR4+0x34400], R0 ;  /* 0x03440000ff0075a7 */ /* 0x000ea40008040144 */
[----:B--2---:R-:W-:Y:S05]  /*15b40*/  @!P2 BRA `(.L_x_148) ;  /* 0x0000007400dca947 */ /* 0x004fea0003800000 */
.L_x_380:
[----:B------:R-:W2:Y:S01]  /*15b50*/  LDS.128 R16, [R19+0x34510] ;  /* 0x0345100013107984 */ /* 0x000ea20000000c00 */
        /* <DEDUP_REMOVED lines=8> */
.L_x_149:
[----:B-1----:R-:W4:Y:S01]  /*15be0*/  LDL.LU R0, [R1+0x100] ;  /* 0x0001000001007983 */ /* 0x002f220000300800 */
[----:B------:R-:W-:Y:S01]  /*15bf0*/  UIADD3 UR4, UR4, 0x34440, URZ ;  /* 0x0003444004047890 */ /* 0x000fe2000fffe03f */
[----:B--2---:R-:W-:Y:S02]  /*15c00*/  ISETP.NE.AND P3, PT, R19, RZ, PT ;  /* 0x000000ff1300720c */ /* 0x004fe40003f65270 */
[----:B------:R-:W-:Y:S01]  /*15c10*/  MOV R19, RZ ;  /* 0x000000ff00137202 */ /* 0x000fe20000000f00 */
[----:B------:R-:W-:-:S09]  /*15c20*/  UPRMT UR4, UR57, 0x654, UR4 ;  /* 0x0000065439047896 */ /* 0x000fd20008000004 */
[----:B---3--:R-:W-:Y:S01]  /*15c30*/  SYNCS.ARRIVE.TRANS64.RED.A1T0 RZ, [UR4], RZ ;  /* 0x000000ffffff79a7 */ /* 0x008fe20008100404 */
[----:B----4-:R-:W-:-:S05]  /*15c40*/  VIADD R0, R0, 0x1 ;  /* 0x0000000100007836 */ /* 0x010fca0000000000 */
[----:B------:R-:W-:-:S04]  /*15c50*/  ISETP.NE.AND P2, PT, R0, 0x8, PT ;  /* 0x000000080000780c */ /* 0x000fc80003f45270 */
[----:B------:R-:W-:Y:S02]  /*15c60*/  SEL R4, R0, RZ, P2 ;  /* 0x000000ff00047207 */ /* 0x000fe40001000000 */
[----:B------:R-:W-:-:S03]  /*15c70*/  SEL R3, RZ, 0x1, P2 ;  /* 0x00000001ff037807 */ /* 0x000fc60001000000 */
[----:B------:R1:W-:Y:S01]  /*15c80*/  STL [R1+0x100], R4 ;  /* 0x0001000401007387 */ /* 0x0003e20000100800 */
[----:B------:R-:W-:Y:S01]  /*15c90*/  LOP3.LUT R216, R216, R3, RZ, 0x3c, !PT ;  /* 0x00000003d8d87212 */ /* 0x000fe200078e3cff */
[----:B------:R-:W-:Y:S06]  /*15ca0*/  @!P3 BRA `(.L_x_150) ;  /* 0x0000000000b8b947 */ /* 0x000fec0003800000 */
[----:B------:R-:W2:Y:S02]  /*15cb0*/  LDC.64 R2, c[0x0][0x290] ;  /* 0x0000a400ff027b82 */ /* 0x000ea40000000a00 */
[----:B--2---:R-:W-:-:S06]  /*15cc0*/  IMAD.WIDE R2, R18, 0xc, R2 ;  /* 0x0000000c12027825 */ /* 0x004fcc00078e0202 */
[----:B------:R-:W2:Y:S02]  /*15cd0*/  LDG.E R2, desc[UR38][R2.64+0x8] ;  /* 0x0000082602027981 */ /* 0x000ea4000c1e1900 */
[----:B--2---:R-:W-:-:S13]  /*15ce0*/  R2UR UR4, R2 ;  /* 0x00000000020472ca */ /* 0x004fda00000e0000 */
[----:B------:R-:W-:-:S04]  /*15cf0*/  UIADD3 UR4, UR4, 0x7f, URZ ;  /* 0x0000007f04047890 */ /* 0x000fc8000fffe03f */
[----:B------:R-:W-:-:S04]  /*15d00*/  USHF.R.S32.HI UR5, URZ, 0x1f, UR4 ;  /* 0x0000001f3f057899 */ /* 0x000fc80008011404 */
[----:B------:R-:W-:-:S04]  /*15d10*/  ULEA.HI UR5, UR5, UR4, URZ, 0x7 ;  /* 0x0000000405057291 */ /* 0x000fc8000f8f383f */
[----:B------:R-:W-:-:S04]  /*15d20*/  USHF.R.S32.HI UR5, URZ, 0x7, UR5 ;  /* 0x000000073f057899 */ /* 0x000fc80008011405 */
[----:B------:R-:W-:-:S04]  /*15d30*/  UIADD3 UR41, UR41, UR5, URZ ;  /* 0x0000000529297290 */ /* 0x000fc8000fffe03f */
[----:B------:R-:W-:Y:S02]  /*15d40*/  USHF.R.U32.HI UR4, URZ, 0x1, UR41 ;  /* 0x000000013f047899 */ /* 0x000fe40008011629 */
[----:B------:R-:W-:Y:S02]  /*15d50*/  UISETP.GT.U32.AND UP0, UPT, UR41, 0x1, UPT ;  /* 0x000000012900788c */ /* 0x000fe4000bf04070 */
[----:B------:R-:W-:Y:S02]  /*15d60*/  ULOP3.LUT UR4, UR4, 0x1, URZ, 0xc0, !UPT ;  /* 0x0000000104047892 */ /* 0x000fe4000f8ec03f */
[----:B------:R-:W-:Y:S02]  /*15d70*/  UISETP.LT.U32.AND UP0, UPT, UR5, 0x2, UP0 ;  /* 0x000000020500788c */ /* 0x000fe40008701070 */
[----:B------:R-:W-:-:S04]  /*15d80*/  UISETP.NE.U32.AND UP1, UPT, UR4, 0x1, UPT ;  /* 0x000000010400788c */ /* 0x000fc8000bf25070 */
[----:B------:R-:W-:Y:S02]  /*15d90*/  UISETP.GT.U32.AND UP1, UPT, UR5, 0x1, !UP1 ;  /* 0x000000010500788c */ /* 0x000fe4000cf24070 */
[----:B------:R-:W-:Y:S02]  /*15da0*/  USEL UR5, URZ, 0x1, !UP0 ;  /* 0x000000013f057887 */ /* 0x000fe4000c000000 */
[----:B------:R-:W-:-:S04]  /*15db0*/  USEL UR4, URZ, 0x1, !UP1 ;  /* 0x000000013f047887 */ /* 0x000fc8000c800000 */
[----:B------:R-:W-:Y:S01]  /*15dc0*/  ULOP3.LUT UR42, UR4, UR42, UR5, 0x96, !UPT ;  /* 0x0000002a042a7292 */ /* 0x000fe2000f8e9605 */
[----:B------:R-:W-:Y:S11]  /*15dd0*/  @!P1 BRA `(.L_x_151) ;  /* 0x0000000000049947 */ /* 0x000ff60003800000 */
[----:B------:R-:W-:Y:S01]  /*15de0*/  BPT.TRAP 0x1 ;  /* 0x000000040000795c */ /* 0x000fe20000300000 */
.L_x_151:
[----:B------:R-:W-:Y:S02]  /*15df0*/  R2UR UR4, R4 ;  /* 0x00000000040472ca */ /* 0x000fe400000e0000 */
[----:B------:R-:W-:Y:S02]  /*15e00*/  SHF.L.U32 R2, R216, 0x1f, RZ ;  /* 0x0000001fd8027819 */ /* 0x000fe400000006ff */
[----:B------:R-:W-:-:S09]  /*15e10*/  LEA R0, R4, UR47, 0x4 ;  /* 0x0000002f04007c11 */ /* 0x000fd2000f8e20ff */
[----:B------:R-:W-:-:S09]  /*15e20*/  ULEA UR4, UR4, UR47, 0x3 ;  /* 0x0000002f04047291 */ /* 0x000fd2000f8e183f */
[----:B------:R-:W2:Y:S02]  /*15e30*/  SYNCS.PHASECHK.TRANS64.TRYWAIT P2, [UR4+0x34400], R2 ;  /* 0x03440002ff0075a7 */ /* 0x000ea40008040144 */
[----:B--2---:R-:W-:Y:S05]  /*15e40*/  @!P2 BRA `(.L_x_152) ;  /* 0x000000740034a947 */ /* 0x004fea0003800000 */
.L_x_381:
[----:B------:R3:W4:Y:S01]  /*15e50*/  LDS.128 R16, [R0+0x34510] ;  /* 0x0345100000107984 */ /* 0x0007220000000c00 */
[----:B------:R-:W-:Y:S01]  /*15e60*/  @!PT LDS RZ, [RZ] ;  /* 0x00000000fffff984 */ /* 0x000fe20000000800 */
[----:B------:R-:W-:Y:S01]  /*15e70*/  @!PT LDS RZ, [RZ] ;  /* 0x00000000fffff984 */ /* 0x000fe20000000800 */
[----:B------:R-:W-:Y:S01]  /*15e80*/  @!PT LDS RZ, [RZ] ;  /* 0x00000000fffff984 */ /* 0x000fe20000000800 */
[----:B------:R-:W-:Y:S01]  /*15e90*/  @!PT LDS RZ, [RZ] ;  /* 0x00000000fffff984 */ /* 0x000fe20000000800 */
[----:B------:R5:W-:Y:S06]  /*15ea0*/  MEMBAR.ALL.CTA ;  /* 0x0000000000007992 */ /* 0x000bec0000008000 */
[----:B-----5:R-:W1:Y:S01]  /*15eb0*/  FENCE.VIEW.ASYNC.S ;  /* 0x00000000000073c6 */ /* 0x020e620000000000 */
[----:B---3--:R-:W-:Y:S05]  /*15ec0*/  @!P1 BRA `(.L_x_153) ;  /* 0x0000000000049947 */ /* 0x008fea0003800000 */
[----:B------:R-:W-:Y:S01]  /*15ed0*/  BPT.TRAP 0x1 ;  /* 0x000000040000795c */ /* 0x000fe20000300000 */
.L_x_153:
[----:B------:R-:W3:Y:S01]  /*15ee0*/  LDL.LU R0, [R1+0x100] ;  /* 0x0001000001007983 */ /* 0x000ee20000300800 */
[----:B------:R-:W-:Y:S02]  /*15ef0*/  UIADD3 UR4, UR4, 0x34440, URZ ;  /* 0x0003444004047890 */ /* 0x000fe4000fffe03f */
[----:B------:R-:W-:Y:S02]  /*15f00*/  ULOP3.LUT UR41, UR41, 0x1, URZ, 0xc0, !UPT ;  /* 0x0000000129297892 */ /* 0x000fe4000f8ec03f */
[----:B------:R-:W-:-:S09]  /*15f10*/  UPRMT UR4, UR57, 0x654, UR4 ;  /* 0x0000065439047896 */ /* 0x000fd20008000004 */
[----:B-1----:R-:W-:Y:S01]  /*15f20*/  SYNCS.ARRIVE.TRANS64.RED.A1T0 RZ, [UR4], RZ ;  /* 0x000000ffffff79a7 */ /* 0x002fe20008100404 */
[----:B---3--:R-:W-:-:S05]  /*15f30*/  VIADD R0, R0, 0x1 ;  /* 0x0000000100007836 */ /* 0x008fca0000000000 */
[----:B------:R-:W-:-:S04]  /*15f40*/  ISETP.NE.AND P1, PT, R0, 0x8, PT ;  /* 0x000000080000780c */ /* 0x000fc80003f25270 */
[----:B------:R-:W-:Y:S02]  /*15f50*/  SEL R0, R0, RZ, P1 ;  /* 0x000000ff00007207 */ /* 0x000fe40000800000 */
[----:B--2---:R-:W-:-:S03]  /*15f60*/  SEL R3, RZ, 0x1, P1 ;  /* 0x00000001ff037807 */ /* 0x004fc60000800000 */
[----:B------:R2:W-:Y:S01]  /*15f70*/  STL [R1+0x100], R0 ;  /* 0x0001000001007387 */ /* 0x0005e20000100800 */
[----:B------:R-:W-:-:S07]  /*15f80*/  LOP3.LUT R216, R216, R3, RZ, 0x3c, !PT ;  /* 0x00000003d8d87212 */ /* 0x000fce00078e3cff */
.L_x_150:
[----:B----4-:R-:W-:Y:S02]  /*15f90*/  ISETP.NE.AND P1, PT, R19, RZ, PT ;  /* 0x000000ff1300720c */ /* 0x010fe40003f25270 */
[CC--:B------:R-:W-:Y:S02]  /*15fa0*/  ISETP.NE.AND P2, PT, R219.reuse, R18.reuse, PT ;  /* 0x00000012db00720c */ /* 0x0c0fe40003f45270 */
[----:B------:R-:W-:-:S13]  /*15fb0*/  ISETP.EQ.OR P3, PT, R219, R18, !P1 ;  /* 0x00000012db00720c */ /* 0x000fda0004f62670 */
[----:B------:R-:W-:Y:S05]  /*15fc0*/  @P3 BRA `(.L_x_154) ;  /* 0x0000000000fc3947 */ /* 0x000fea0003800000 */
[----:B------:R-:W-:-:S13]  /*15fd0*/  ISETP.NE.AND P3, PT, RZ, UR51, PT ;  /* 0x00000033ff007c0c */ /* 0x000fda000bf65270 */
[----:B------:R-:W-:Y:S05]  /*15fe0*/  @P3 BRA `(.L_x_154) ;  /* 0x0000000000f43947 */ /* 0x000fea0003800000 */
[----:B--2---:R-:W2:Y:S01]  /*15ff0*/  S2R R0, SR_LANEID ;  /* 0x0000000000007919 */ /* 0x004ea20000000000 */
[----:B------:R-:W-:Y:S01]  /*16000*/  ELECT P3, URZ, PT ;  /* 0x00000000003f782f */ /* 0x000fe20003860000 */
[----:B------:R-:W-:Y:S01]  /*16010*/  BSSY B0, `(.L_x_155) ;  /* 0x000002f000007945 */ /* 0x000fe20003800000 */
[----:B--2---:R-:W-:-:S11]  /*16020*/  SHF.L.U32 R15, R0, 0x2, RZ ;  /* 0x00000002000f7819 */ /* 0x004fd600000006ff */
[----:B------:R-:W-:Y:S05]  /*16030*/  @!P3 BRA `(.L_x_156) ;  /* 0x0000000000b0b947 */ /* 0x000fea0003800000 */
[----:B------:R-:W-:Y:S01]  /*16040*/  IMAD.SHL.U32 R0, R18, 0x8, RZ ;  /* 0x0000000812007824 */ /* 0x000fe200078e00ff */
[----:B------:R-:W-:Y:S01]  /*16050*/  SHF.R.S32.HI R3, RZ, 0x1f, R18 ;  /* 0x0000001fff037819 */ /* 0x000fe20000011412 */
[----:B------:R-:W-:-:S03]  /*16060*/  ULDC.64 UR4, c[0x0][0x820] ;  /* 0x0002080000047ab9 */ /* 0x000fc60000000a00 */
[----:B------:R-:W-:Y:S02]  /*16070*/  SHF.L.U64.HI R8, R18, 0x3, R3 ;  /* 0x0000000312087819 */ /* 0x000fe40000010203 */
[----:B-1----:R-:W-:Y:S01]  /*16080*/  IADD3 R4, P3, R0, UR4, RZ ;  /* 0x0000000400047c10 */ /* 0x002fe2000ff7e0ff */
[----:B------:R-:W1:Y:S03]  /*16090*/  LDC.64 R2, c[0x0][0x290] ;  /* 0x0000a400ff027b82 */ /* 0x000e660000000a00 */
[----:B------:R-:W-:Y:S01]  /*160a0*/  IADD3.X R5, R8, UR5, RZ, P3, !PT ;  /* 0x0000000508057c10 */ /* 0x000fe20009ffe4ff */
[----:B------:R-:W-:-:S05]  /*160b0*/  ULDC.64 UR4, c[0x0][0x818] ;  /* 0x0002060000047ab9 */ /* 0x000fca0000000a00 */
[----:B------:R-:W2:Y:S01]  /*160c0*/  LDG.E.64 R4, desc[UR38][R4.64] ;  /* 0x0000002604047981 */ /* 0x000ea2000c1e1b00 */
[----:B-1----:R-:W-:Y:S01]  /*160d0*/  IMAD.WIDE R6, R18, 0xc, R2 ;  /* 0x0000000c12067825 */ /* 0x002fe200078e0202 */
[----:B------:R-:W-:Y:S02]  /*160e0*/  IADD3 R2, P3, R0, UR4, RZ ;  /* 0x0000000400027c10 */ /* 0x000fe4000ff7e0ff */
[----:B------:R-:W1:Y:S02]  /*160f0*/  LDS R0, [UR49+0x1c] ;  /* 0x00001c31ff007984 */ /* 0x000e640008000800 */
[----:B------:R-:W-:Y:S02]  /*16100*/  IADD3.X R3, R8, UR5, RZ, P3, !PT ;  /* 0x0000000508037c10 */ /* 0x000fe40009ffe4ff */
[----:B------:R-:W3:Y:S04]  /*16110*/  LDG.E R12, desc[UR38][R6.64] ;  /* 0x00000026060c7981 */ /* 0x000ee8000c1e1900 */
[----:B------:R4:W5:Y:S04]  /*16120*/  LDG.E R13, desc[UR38][R6.64+0x4] ;  /* 0x00000426060d7981 */ /* 0x000968000c1e1900 */
[----:B------:R-:W5:Y:S01]  /*16130*/  LDG.E.64 R2, desc[UR38][R2.64] ;  /* 0x0000002602027981 */ /* 0x000f62000c1e1b00 */
[----:B------:R-:W-:-:S03]  /*16140*/  MOV R8, UR49 ;  /* 0x0000003100087c02 */ /* 0x000fc60008000f00 */
[----:B------:R-:W-:Y:S01]  /*16150*/  STS [UR49+0x30], RZ ;  /* 0x000030ffff007988 */ /* 0x000fe20008000831 */
[----:B------:R-:W-:Y:S02]  /*16160*/  SHF.R.U64 R8, R8, 0x4, RZ ;  /* 0x0000000408087819 */ /* 0x000fe400000012ff */
[----:B----4-:R-:W-:-:S03]  /*16170*/  CS2R R6, SRZ ;  /* 0x0000000000067805 */ /* 0x010fc6000001ff00 */
[----:B------:R-:W-:Y:S04]  /*16180*/  STS [UR49+0x10], R8 ;  /* 0x00001008ff007988 */ /* 0x000fe80008000831 */
[----:B------:R-:W-:Y:S01]  /*16190*/  STS [UR49+0x14], R8 ;  /* 0x00001408ff007988 */ /* 0x000fe20008000831 */
[C---:B--2---:R-:W-:Y:S01]  /*161a0*/  SHF.L.U64.HI R11, R4.reuse, 0x1, R5 ;  /* 0x00000001040b7819 */ /* 0x044fe20000010205 */
[----:B------:R-:W-:-:S03]  /*161b0*/  IMAD.SHL.U32 R10, R4, 0x2, RZ ;  /* 0x00000002040a7824 */ /* 0x000fc600078e00ff */
[----:B------:R-:W-:Y:S02]  /*161c0*/  LOP3.LUT R11, R11, 0x1fffffff, RZ, 0xc0, !PT ;  /* 0x1fffffff0b0b7812 */ /* 0x000fe400078ec0ff */
[----:B------:R-:W-:Y:S02]  /*161d0*/  LOP3.LUT R10, R10, 0xfffffffe, RZ, 0xc0, !PT ;  /* 0xfffffffe0a0a7812 */ /* 0x000fe400078ec0ff */
[--C-:B------:R-:W-:Y:S02]  /*161e0*/  SHF.R.U32.HI R5, RZ, 0x4, R11.reuse ;  /* 0x00000004ff057819 */ /* 0x100fe4000001160b */
[----:B------:R-:W-:Y:S02]  /*161f0*/  SHF.R.U64 R10, R10, 0x4, R11 ;  /* 0x000000040a0a7819 */ /* 0x000fe4000000120b */
[----:B-1----:R-:W-:-:S03]  /*16200*/  LOP3.LUT R0, R0, 0xf, R5, 0xb8, !PT ;  /* 0x0000000f00007812 */ /* 0x002fc600078eb805 */
[----:B------:R-:W-:Y:S04]  /*16210*/  STS [UR49+0xc], R10 ;  /* 0x00000c0aff007988 */ /* 0x000fe80008000831 */
[----:B------:R-:W-:Y:S01]  /*16220*/  STS [UR49+0x1c], R0 ;  /* 0x00001c00ff007988 */ /* 0x000fe20008000831 */
[----:B---3--:R-:W-:-:S03]  /*16230*/  IADD3 R4, R12, -0x1, RZ ;  /* 0xffffffff0c047810 */ /* 0x008fc60007ffe0ff */
[----:B------:R-:W1:Y:S04]  /*16240*/  LDS R5, [UR49+0x1c] ;  /* 0x00001c31ff057984 */ /* 0x000e680008000800 */
[----:B-----5:R-:W-:Y:S01]  /*16250*/  STS.64 [UR49], R2 ;  /* 0x00000002ff007988 */ /* 0x020fe20008000a31 */
[----:B-1----:R-:W-:-:S05]  /*16260*/  LOP3.LUT R5, R5, 0xf0, RZ, 0xb8, !PT ;  /* 0x000000f005057812 */ /* 0x002fca00078eb8ff */
[----:B------:R1:W-:Y:S04]  /*16270*/  STS [UR49+0x1c], R5 ;  /* 0x00001c05ff007988 */ /* 0x0003e80008000831 */
[----:B------:R-:W2:Y:S01]  /*16280*/  LDS R9, [UR49+0x1c] ;  /* 0x00001c31ff097984 */ /* 0x000ea20008000800 */
[----:B-1----:R-:W-:-:S05]  /*16290*/  VIADD R5, R13, 0xffffffff ;  /* 0xffffffff0d057836 */ /* 0x002fca0000000000 */
[----:B------:R-:W-:Y:S01]  /*162a0*/  STS.128 [UR49+0x20], R4 ;  /* 0x00002004ff007988 */ /* 0x000fe20008000c31 */
[----:B--2---:R-:W-:-:S05]  /*162b0*/  LOP3.LUT R9, R9, 0xf00, RZ, 0xb8, !PT ;  /* 0x00000f0009097812 */ /* 0x004fca00078eb8ff */
[----:B------:R-:W-:Y:S04]  /*162c0*/  STS.64 [UR49+0x18], R8 ;  /* 0x00001808ff007988 */ /* 0x000fe80008000a31 */
[----:B------:R-:W1:Y:S02]  /*162d0*/  LDS R14, [UR49+0x1c] ;  /* 0x00001c31ff0e7984 */ /* 0x000e640008000800 */
[----:B-1----:R-:W-:-:S05]  /*162e0*/  LOP3.LUT R0, R14, 0xf000, RZ, 0xb8, !PT ;  /* 0x0000f0000e007812 */ /* 0x002fca00078eb8ff */
[----:B------:R2:W-:Y:S02]  /*162f0*/  STS [UR49+0x1c], R0 ;  /* 0x00001c00ff007988 */ /* 0x0005e40008000831 */
.L_x_156:
[----:B------:R-:W-:Y:S05]  /*16300*/  BSYNC B0 ;  /* 0x0000000000007941 */ /* 0x000fea0003800000 */
.L_x_155:
[----:B------:R-:W-:Y:S01]  /*16310*/  NOP ;  /* 0x0000000000007918 */ /* 0x000fe20000000000 */
[----:B------:R3:W4:Y:S01]  /*16320*/  LDS R5, [R15+UR49] ;  /* 0x000000310f057984 */ /* 0x0007220008000800 */
[----:B------:R-:W-:Y:S02]  /*16330*/  ELECT P3, URZ, PT ;  /* 0x00000000003f782f */ /* 0x000fe40003860000 */
[----:B------:R-:W-:Y:S01]  /*16340*/  IADD3 R2, P4, R15, UR36, RZ ;  /* 0x000000240f027c10 */ /* 0x000fe2000ff9e0ff */
[----:B------:R-:W-:Y:S03]  /*16350*/  BSSY B0, `(.L_x_157) ;  /* 0x0000005000007945 */ /* 0x000fe60003800000 */
[----:B------:R-:W-:-:S07]  /*16360*/  IADD3.X R3, RZ, UR37, RZ, P4, !PT ;  /* 0x00000025ff037c10 */ /* 0x000fce000a7fe4ff */
[----:B---3--:R-:W-:Y:S05]  /*16370*/  @!P3 BRA `(.L_x_158) ;  /* 0x000000000008b947 */ /* 0x008fea0003800000 */
[----:B------:R0:W-:Y:S01]  /*16380*/  UTMACMDFLUSH ;  /* 0x00000000000079b7 */ /* 0x0001e20000000000 */
[----:B------:R-:W-:-:S04]  /*16390*/  DEPBAR.LE SB0, 0x0 ;  /* 0x000080000000791a */ /* 0x000fc80000000000 */
.L_x_158:
[----:B------:R-:W-:Y:S05]  /*163a0*/  BSYNC B0 ;  /* 0x0000000000007941 */ /* 0x000fea0003800000 */
.L_x_157:
[----:B----4-:R3:W5:Y:S02]  /*163b0*/  ATOMG.E.EXCH.STRONG.GPU PT, RZ, [R2], R5 ;  /* 0x0000000502ff73a8 */ /* 0x01076400041ee100 */
.L_x_154:
[----:B------:R-:W-:-:S04]  /*163c0*/  DEPBAR.LE SB0, 0x0 ;  /* 0x000080000000791a */ /* 0x000fc80000000000 */
[----:B------:R-:W-:Y:S05]  /*163d0*/  @!P0 BRA `(.L_x_159) ;  /* 0x0000000000048947 */ /* 0x000fea0003800000 */
[----:B------:R-:W-:Y:S01]  /*163e0*/  BPT.TRAP 0x1 ;  /* 0x000000040000795c */ /* 0x000fe20000300000 */
.L_x_159:
[----:B--2---:R-:W-:Y:S01]  /*163f0*/  IMAD.U32 R0, RZ, RZ, UR54 ;  /* 0x00000036ff007e24 */ /* 0x004fe2000f8e00ff */
[----:B-----5:R-:W-:Y:S01]  /*16400*/  SYNCS.ARRIVE.TRANS64.RED.A1T0 RZ, [UR10], RZ ;  /* 0x000000ffffff79a7 */ /* 0x020fe2000810040a */
[----:B------:R-:W-:Y:S02]  /*16410*/  SEL R7, RZ, 0x1, !P2 ;  /* 0x00000001ff077807 */ /* 0x000fe40005000000 */
[----:B------:R-:W-:Y:S01]  /*16420*/  LOP3.LUT R217, R217, 0x1, RZ, 0x3c, !PT ;  /* 0x00000001d9d97812 */ /* 0x000fe200078e3cff */
[----:B------:R2:W-:Y:S01]  /*16430*/  SYNCS.ARRIVE.TRANS64.A1T0 RZ, [R0+UR48], RZ ;  /* 0x000000ff00ff79a7 */ /* 0x0005e20008100030 */
[----:B------:R-:W-:Y:S05]  /*16440*/  @P1 BRA `(.L_x_160) ;  /* 0xfffffed800441947 */ /* 0x000fea000383ffff */
[----:B------:R-:W-:Y:S05]  /*16450*/  EXIT ;  /* 0x000000000000794d */ /* 0x000fea0003800000 */
.L_x_27:
[----:B------:R-:W-:-:S08]  /*16460*/  NOP ;  /* 0x0000000000007918 */ /* 0x000fd00000000000 */
[----:B----45:R-:W1:-:S00]  /*16470*/  USETMAXREG.DEALLOC.CTAPOOL 0x28 ;  /* 0x00000028000079c8 */ /* 0x030e4000080e0500 */
[----:B------:R-:W-:-:S06]  /*16480*/  UISETP.NE.AND UP1, UPT, UR51, 0x3, UPT ;  /* 0x000000033300788c */ /* 0x000fcc000bf25270 */
[----:B------:R-:W-:-:S13]  /*16490*/  PLOP3.LUT P1, PT, PT, PT, UP1, 0x80, 0x0 ;  /* 0x000000000000781c */ /* 0x000fda0003f2f018 */
[----:B-1----:R-:W-:Y:S05]  /*164a0*/  @!P1 BRA `(.L_x_161) ;  /* 0x0000004000a09947 */ /* 0x002fea0003800000 */
[----:B------:R-:W-:-:S13]  /*164b0*/  ISETP.NE.AND P0, PT, RZ, UR51, PT ;  /* 0x00000033ff007c0c */ /* 0x000fda000bf05270 */
[----:B------:R-:W-:Y:S05]  /*164c0*/  @!P0 BRA `(.L_x_162) ;  /* 0x0000002400b08947 */ /* 0x000fea0003800000 */
[----:B------:R-:W-:-:S06]  /*164d0*/  UISETP.NE.AND UP0, UPT, UR51, 0x2, UPT ;  /* 0x000000023300788c */ /* 0x000fcc000bf05270 */
[----:B------:R-:W-:-:S13]  /*164e0*/  PLOP3.LUT P0, PT, PT, PT, UP0, 0x80, 0x0 ;  /* 0x000000000000781c */ /* 0x000fda0003f0f008 */
[----:B--2---:R-:W-:Y:S05]  /*164f0*/  @P0 EXIT ;  /* 0x000000000000094d */ /* 0x004fea0003800000 */
[----:B------:R-:W1:Y:S01]  /*16500*/  S2UR UR4, SR_CTAID.Y ;  /* 0x00000000000479c3 */ /* 0x000e620000002600 */
[----:B------:R-:W-:Y:S01]  /*16510*/  ELECT P0, URZ, PT ;  /* 0x00000000003f782f */ /* 0x000fe20003800000 */
[----:B------:R-:W-:Y:S01]  /*16520*/  BSSY B0, `(.L_x_163) ;  /* 0x000001f000007945 */ /* 0x000fe20003800000 */
[----:B-1----:R-:W-:-:S11]  /*16530*/  UIMAD UR4, UR4, UR60, UR52 ;  /* 0x0000003c040472a4 */ /* 0x002fd6000f8e0234 */
[----:B------:R-:W-:Y:S05]  /*16540*/  @!P0 BRA `(.L_x_164) ;  /* 0x0000000000708947 */ /* 0x000fea0003800000 */
[----:B------:R1:W-:Y:S01]  /*16550*/  STL [R1+0x104], R13 ;  /* 0x0001040d01007387 */ /* 0x0003e20000100800 */
[----:B------:R-:W2:Y:S01]  /*16560*/  LDC.64 R14, c[0x0][0x618] ;  /* 0x00018600ff0e7b82 */ /* 0x000ea20000000a00 */
[----:B------:R-:W-:Y:S02]  /*16570*/  UMOV UR5, 0x400 ;  /* 0x0000040000057882 */ /* 0x000fe40000000000 */
[----:B------:R-:W-:-:S05]  /*16580*/  ULEA UR5, UR58, UR5, 0x18 ;  /* 0x000000053a057291 */ /* 0x000fca000f8ec03f */
[----:B------:R-:W3:Y:S08]  /*16590*/  LDC.64 R4, c[0x0][0x600] ;  /* 0x00018000ff047b82 */ /* 0x000ef00000000a00 */
[----:B-1----:R-:W2:Y:S08]  /*165a0*/  LDC.64 R12, c[0x0][0x610] ;  /* 0x00018400ff0c7b82 */ /* 0x002eb00000000a00 */
[----:B------:R-:W3:Y:S08]  /*165b0*/  LDC.64 R6, c[0x0][0x608] ;  /* 0x00018200ff067b82 */ /* 0x000ef00000000a00 */
[----:B------:R-:W1:Y:S01]  /*165c0*/  LDC.64 R32, c[0x0][0x620] ;  /* 0x00018800ff207b82 */ /* 0x000e620000000a00 */
[----:B--2---:R2:W-:Y:S07]  /*165d0*/  STS.128 [UR5+0x34710], R12 ;  /* 0x0347100cff007988 */ /* 0x0045ee0008000c05 */
[----:B------:R-:W1:Y:S01]  /*165e0*/  LDC.64 R34, c[0x0][0x628] ;  /* 0x00018a00ff227b82 */ /* 0x000e620000000a00 */
[----:B---3--:R3:W-:Y:S07]  /*165f0*/  STS.128 [UR5+0x34700], R4 ;  /* 0x03470004ff007988 */ /* 0x0087ee0008000c05 */
[----:B------:R-:W4:Y:S01]  /*16600*/  LDC.64 R28, c[0x0][0x630] ;  /* 0x00018c00ff1c7b82 */ /* 0x000f220000000a00 */
[----:B--2---:R2:W5:Y:S07]  /*16610*/  LDL.LU R13, [R1+0x104] ;  /* 0x00010400010d7983 */ /* 0x00456e0000300800 */
[----:B------:R-:W4:Y:S08]  /*16620*/  LDC.64 R30, c[0x0][0x638] ;  /* 0x00018e00ff1e7b82 */ /* 0x000f300000000a00 */
[----:B------:R-:W2:Y:S08]  /*16630*/  LDC.64 R24, c[0x0][0x640] ;  /* 0x00019000ff187b82 */ /* 0x000eb00000000a00 */
[----:B------:R-:W2:Y:S08]  /*16640*/  LDC.64 R26, c[0x0][0x648] ;  /* 0x00019200ff1a7b82 */ /* 0x000eb00000000a00 */
[----:B------:R-:W2:Y:S08]  /*16650*/  LDC.64 R20, c[0x0][0x650] ;  /* 0x00019400ff147b82 */ /* 0x000eb00000000a00 */
[----:B------:R-:W2:Y:S08]  /*16660*/  LDC.64 R22, c[0x0][0x658] ;  /* 0x00019600ff167b82 */ /* 0x000eb00000000a00 */
[----:B------:R-:W2:Y:S08]  /*16670*/  LDC.64 R8, c[0x0][0x660] ;  /* 0x00019800ff087b82 */ /* 0x000eb00000000a00 */
[----:B------:R-:W2:Y:S08]  /*16680*/  LDC.64 R10, c[0x0][0x668] ;  /* 0x00019a00ff0a7b82 */ /* 0x000eb00000000a00 */
[----:B---3--:R-:W3:Y:S08]  /*16690*/  LDC.64 R4, c[0x0][0x670] ;  /* 0x00019c00ff047b82 */ /* 0x008ef00000000a00 */
[----:B------:R-:W3:Y:S01]  /*166a0*/  LDC.64 R6, c[0x0][0x678] ;  /* 0x00019e00ff067b82 */ /* 0x000ee20000000a00 */
[----:B-1----:R1:W-:Y:S04]  /*166b0*/  STS.128 [UR5+0x34720], R32 ;  /* 0x03472020ff007988 */ /* 0x0023e80008000c05 */
[----:B----4-:R1:W-:Y:S04]  /*166c0*/  STS.128 [UR5+0x34730], R28 ;  /* 0x0347301cff007988 */ /* 0x0103e80008000c05 */
[----:B--2---:R1:W-:Y:S04]  /*166d0*/  STS.128 [UR5+0x34740], R24 ;  /* 0x03474018ff007988 */ /* 0x0043e80008000c05 */
[----:B------:R1:W-:Y:S04]  /*166e0*/  STS.128 [UR5+0x34750], R20 ;  /* 0x03475014ff007988 */ /* 0x0003e80008000c05 */
[----:B------:R1:W-:Y:S04]  /*166f0*/  STS.128 [UR5+0x34760], R8 ;  /* 0x03476008ff007988 */ /* 0x0003e80008000c05 */
[----:B---3--:R1:W-:Y:S02]  /*16700*/  STS.128 [UR5+0x34770], R4 ;  /* 0x03477004ff007988 */ /* 0x0083e40008000c05 */
.L_x_164:
[----:B------:R-:W-:Y:S05]  /*16710*/  BSYNC B0 ;  /* 0x0000000000007941 */ /* 0x000fea0003800000 */
.L_x_163:
[----:B------:R-:W-:Y:S01]  /*16720*/  ELECT P0, URZ, PT ;  /* 0x00000000003f782f */ /* 0x000fe20003800000 */
[----:B------:R-:W-:Y:S01]  /*16730*/  NOP ;  /* 0x0000000000007918 */ /* 0x000fe20000000000 */
[----:B------:R-:W-:Y:S01]  /*16740*/  ULDC UR5, c[0x0][0x884] ;  /* 0x0002210000057ab9 */ /* 0x000fe20000000800 */
[----:B------:R-:W-:Y:S01]  /*16750*/  ULDC.64 UR12, c[0x0][0x800] ;  /* 0x00020000000c7ab9 */ /* 0x000fe20000000a00 */
[----:B------:R-:W-:Y:S01]  /*16760*/  ULEA UR4, UR5, UR4, 0x1 ;  /* 0x0000000405047291 */ /* 0x000fe2000f8e083f */
[----:B------:R-:W-:Y:S03]  /*16770*/  BSSY B0, `(.L_x_165) ;  /* 0x0000033000007945 */ /* 0x000fe60003800000 */
[----:B------:R-:W-:-:S05]  /*16780*/  UIMAD.WIDE UR12, UR4, 0x80, UR12 ;  /* 0x00000080040c78a5 */ /* 0x000fca000f8e020c */
[----:B------:R-:W-:Y:S07]  /*16790*/  @!P0 BRA `(.L_x_166) ;  /* 0x0000000000c08947 */ /* 0x000fee0003800000 */
[----:B------:R-:W-:Y:S01]  /*167a0*/  ULDC.64 UR4, c[0x0][0x808] ;  /* 0x0002020000047ab9 */ /* 0x000fe20000000a00 */
[----:B------:R-:W-:Y:S01]  /*167b0*/  ULDC.64 UR6, c[0x0][0x810] ;  /* 0x0002040000067ab9 */ /* 0x000fe20000000a00 */
[----:B------:R-:W-:Y:S02]  /*167c0*/  ISETP.NE.U32.AND P0, PT, RZ, UR4, PT ;  /* 0x00000004ff007c0c */ /* 0x000fe4000bf05070 */
[----:B------:R-:W-:Y:S02]  /*167d0*/  ISETP.NE.U32.AND P1, PT, RZ, UR6, PT ;  /* 0x00000006ff007c0c */ /* 0x000fe4000bf25070 */
[----:B------:R-:W-:Y:S02]  /*167e0*/  ISETP.NE.AND.EX P0, PT, RZ, UR5, PT, P0 ;  /* 0x00000005ff007c0c */ /* 0x000fe4000bf05300 */
[----:B------:R-:W-:-:S11]  /*167f0*/  ISETP.NE.AND.EX P1, PT, RZ, UR7, PT, P1 ;  /* 0x00000007ff007c0c */ /* 0x000fd6000bf25310 */
[----:B------:R-:W-:Y:S05]  /*16800*/  @!P0 BRA `(.L_x_167) ;  /* 0x0000000000188947 */ /* 0x000fea0003800000 */
[----:B------:R-:W2:Y:S02]  /*16810*/  LDC.64 R2, c[0x0][0x808] ;  /* 0x00020200ff027b82 */ /* 0x000ea40000000a00 */
[----:B--2---:R-:W-:-:S06]  /*16820*/  IMAD.WIDE R2, R18, 0x8, R2 ;  /* 0x0000000812027825 */ /* 0x004fcc00078e0202 */
[----:B------:R-:W2:Y:S01]  /*16830*/  LDG.E.64 R2, desc[UR38][R2.64] ;  /* 0x0000002602027981 */ /* 0x000ea2000c1e1b00 */
[----:B------:R-:W-:Y:S02]  /*16840*/  UMOV UR4, 0x400 ;  /* 0x0000040000047882 */ /* 0x000fe40000000000 */
[----:B------:R-:W-:-:S09]  /*16850*/  ULEA UR4, UR58, UR4, 0x18 ;  /* 0x000000043a047291 */ /* 0x000fd2000f8ec03f */
[----:B--2---:R2:W-:Y:S03]  /*16860*/  STS.64 [UR4+0x34700], R2 ;  /* 0x03470002ff007988 */ /* 0x0045e60008000a04 */
.L_x_167:
[----:B------:R-:W-:Y:S05]  /*16870*/  @!P1 BRA `(.L_x_166) ;  /* 0x0000000000889947 */ /* 0x000fea0003800000 */
[----:B--2---:R-:W2:Y:S02]  /*16880*/  LDC.64 R2, c[0x0][0x810] ;  /* 0x00020400ff027b82 */ /* 0x004ea40000000a00 */
[----:B--2---:R-:W-:-:S06]  /*16890*/  IMAD.WIDE R2, R18, 0x8, R2 ;  /* 0x0000000812027825 */ /* 0x004fcc00078e0202 */
[----:B------:R-:W2:Y:S01]  /*168a0*/  LDG.E.64 R2, desc[UR38][R2.64] ;  /* 0x0000002602027981 */ /* 0x000ea2000c1e1b00 */
[----:B------:R-:W-:Y:S01]  /*168b0*/  UMOV UR4, 0x400 ;  /* 0x0000040000047882 */ /* 0x000fe20000000000 */
[----:B-1---5:R-:W-:Y:S01]  /*168c0*/  IADD3 R4, R13, -0x1, RZ ;  /* 0xffffffff0d047810 */ /* 0x022fe20007ffe0ff */
[----:B------:R-:W-:-:S04]  /*168d0*/  ULEA UR4, UR58, UR4, 0x18 ;  /* 0x000000043a047291 */ /* 0x000fc8000f8ec03f */
[----:B------:R-:W-:-:S05]  /*168e0*/  UIADD3 UR5, UR4, 0x34700, URZ ;  /* 0x0003470004057890 */ /* 0x000fca000fffe03f */
[----:B------:R-:W1:Y:S01]  /*168f0*/  LDS R0, [UR4+0x3471c] ;  /* 0x03471c04ff007984 */ /* 0x000e620008000800 */
[----:B------:R-:W-:-:S03]  /*16900*/  MOV R8, UR5 ;  /* 0x0000000500087c02 */ /* 0x000fc60008000f00 */
[----:B------:R-:W-:Y:S01]  /*16910*/  STS [UR4+0x34730], RZ ;  /* 0x034730ffff007988 */ /* 0x000fe20008000804 */
[----:B------:R-:W-:-:S05]  /*16920*/  SHF.R.U64 R8, R8, 0x4, RZ ;  /* 0x0000000408087819 */ /* 0x000fca00000012ff */
        /* <DEDUP_REMOVED lines=8> */
[----:B-1----:R-:W-:Y:S01]  /*169b0*/  LOP3.LUT R0, R0, 0xf, R5, 0xb8, !PT ;  /* 0x0000000f00007812 */ /* 0x002fe200078eb805 */
[----:B------:R-:W-:Y:S02]  /*169c0*/  VIADD R5, R19, 0xffffffff ;  /* 0xffffffff13057836 */ /* 0x000fe40000000000 */
[----:B------:R-:W-:Y:S04]  /*169d0*/  STS [UR4+0x3470c], R2 ;  /* 0x03470c02ff007988 */ /* 0x000fe80008000804 */
[----:B------:R-:W-:Y:S04]  /*169e0*/  STS [UR4+0x3471c], R0 ;  /* 0x03471c00ff007988 */ /* 0x000fe80008000804 */
[----:B------:R-:W1:Y:S02]  /*169f0*/  LDS R6, [UR4+0x3471c] ;  /* 0x03471c04ff067984 */ /* 0x000e640008000800 */
[----:B-1----:R-:W-:-:S05]  /*16a00*/  LOP3.LUT R6, R6, 0xf0, RZ, 0xb8, !PT ;  /* 0x000000f006067812 */ /* 0x002fca00078eb8ff */
[----:B------:R1:W-:Y:S04]  /*16a10*/  STS [UR4+0x3471c], R6 ;  /* 0x03471c06ff007988 */ /* 0x0003e80008000804 */
[----:B------:R-:W2:Y:S01]  /*16a20*/  LDS R9, [UR4+0x3471c] ;  /* 0x03471c04ff097984 */ /* 0x000ea20008000800 */
[----:B-1----:R-:W-:-:S05]  /*16a30*/  CS2R R6, SRZ ;  /* 0x0000000000067805 */ /* 0x002fca000001ff00 */
[----:B------:R-:W-:Y:S01]  /*16a40*/  STS.128 [UR4+0x34720], R4 ;  /* 0x03472004ff007988 */ /* 0x000fe20008000c04 */
[----:B--2---:R-:W-:-:S05]  /*16a50*/  LOP3.LUT R9, R9, 0xf00, RZ, 0xb8, !PT ;  /* 0x00000f0009097812 */ /* 0x004fca00078eb8ff */
[----:B------:R-:W-:Y:S04]  /*16a60*/  STS.64 [UR4+0x34718], R8 ;  /* 0x03471808ff007988 */ /* 0x000fe80008000a04 */
[----:B------:R-:W1:Y:S02]  /*16a70*/  LDS R3, [UR4+0x3471c] ;  /* 0x03471c04ff037984 */ /* 0x000e640008000800 */
[----:B-1----:R-:W-:-:S05]  /*16a80*/  LOP3.LUT R0, R3, 0xf000, RZ, 0xb8, !PT ;  /* 0x0000f00003007812 */ /* 0x002fca00078eb8ff */
[----:B------:R3:W-:Y:S02]  /*16a90*/  STS [UR4+0x3471c], R0 ;  /* 0x03471c00ff007988 */ /* 0x0007e40008000804 */
.L_x_166:
[----:B------:R-:W-:Y:S05]  /*16aa0*/  BSYNC B0 ;  /* 0x0000000000007941 */ /* 0x000fea0003800000 */
.L_x_165:
[----:B---3--:R-:W3:Y:S01]  /*16ab0*/  S2R R0, SR_LANEID ;  /* 0x0000000000007919 */ /* 0x008ee20000000000 */
[----:B------:R-:W-:Y:S01]  /*16ac0*/  ELECT P0, URZ, PT ;  /* 0x00000000003f782f */ /* 0x000fe20003800000 */
[----:B------:R-:W-:Y:S01]  /*16ad0*/  NOP ;  /* 0x0000000000007918 */ /* 0x000fe20000000000 */
[----:B------:R-:W-:Y:S11]  /*16ae0*/  BSSY B0, `(.L_x_168) ;  /* 0x0000004000007945 */ /* 0x000ff60003800000 */
[----:B------:R-:W-:Y:S05]  /*16af0*/  @!P0 BRA `(.L_x_169) ;  /* 0x0000000000088947 */ /* 0x000fea0003800000 */
[----:B------:R0:W-:Y:S01]  /*16b00*/  UTMACMDFLUSH ;  /* 0x00000000000079b7 */ /* 0x0001e20000000000 */
[----:B------:R-:W-:-:S04]  /*16b10*/  DEPBAR.LE SB0, 0x0 ;  /* 0x000080000000791a */ /* 0x000fc80000000000 */
.L_x_169:
[----:B------:R-:W-:Y:S05]  /*16b20*/  BSYNC B0 ;  /* 0x0000000000007941 */ /* 0x000fea0003800000 */
.L_x_168:
[----:B------:R-:W-:Y:S01]  /*16b30*/  UMOV UR6, 0x400 ;  /* 0x0000040000067882 */ /* 0x000fe20000000000 */
[----:B-1-3--:R-:W-:Y:S01]  /*16b40*/  SHF.L.U32 R4, R0, 0x2, RZ ;  /* 0x0000000200047819 */ /* 0x00afe200000006ff */
[----:B------:R-:W-:-:S03]  /*16b50*/  ULEA UR6, UR58, UR6, 0x18 ;  /* 0x000000063a067291 */ /* 0x000fc6000f8ec03f */
[----:B--2---:R-:W-:Y:S01]  /*16b60*/  IADD3 R2, P0, R4, UR12, RZ ;  /* 0x0000000c04027c10 */ /* 0x004fe2000ff1e0ff */
[----:B------:R-:W-:Y:S01]  /*16b70*/  UIADD3 UR5, UR6, 0x34700, URZ ;  /* 0x0003470006057890 */ /* 0x000fe2000fffe03f */
[----:B------:R-:W-:-:S03]  /*16b80*/  MOV R0, RZ ;  /* 0x000000ff00007202 */ /* 0x000fc60000000f00 */
[----:B------:R-:W-:-:S05]  /*16b90*/  IMAD.X R3, RZ, RZ, UR13, P0 ;  /* 0x0000000dff037e24 */ /* 0x000fca00080e06ff */
[----:B------:R-:W1:Y:S01]  /*16ba0*/  LDS R5, [R4+UR5] ;  /* 0x0000000504057984 */ /* 0x000e620008000800 */
[----:B------:R-:W-:-:S03]  /*16bb0*/  SHF.L.U32 R0, R0, 0x1f, RZ ;  /* 0x0000001f00007819 */ /* 0x000fc600000006ff */
[----:B-1----:R1:W2:Y:S02]  /*16bc0*/  ATOMG.E.EXCH.STRONG.GPU PT, RZ, [R2], R5 ;  /* 0x0000000502ff73a8 */ /* 0x0022a400041ee100 */
[----:B--2---:R-:W2:Y:S01]  /*16bd0*/  SYNCS.PHASECHK.TRANS64.TRYWAIT P0, [UR6+0x344e8], R0 ;  /* 0x0344e800ff0075a7 */ /* 0x004ea20008000146 */
[----:B------:R-:W-:Y:S02]  /*16be0*/  ULOP3.LUT UR4, UR59, 0x1, URZ, 0xfc, !UPT ;  /* 0x000000013b047892 */ /* 0x000fe4000f8efc3f */
[----:B------:R-:W-:Y:S01]  /*16bf0*/  ULOP3.LUT UR37, UR61, 0x2, URZ, 0xfc, !UPT ;  /* 0x000000023d257892 */ /* 0x000fe2000f8efc3f */
[----:B-12---:R-:W-:Y:S11]  /*16c00*/  @!P0 BRA `(.L_x_170) ;  /* 0x0000006400dc8947 */ /* 0x006ff60003800000 */
.L_x_382:
[----:B------:R-:W-:Y:S01]  /*16c10*/  IMAD.MOV.U32 R2, RZ, RZ, 0x1 ;  /* 0x00000001ff027424 */ /* 0x000fe200078e00ff */
[----:B-1----:R-:W-:Y:S01]  /*16c20*/  MOV R0, RZ ;  /* 0x000000ff00007202 */ /* 0x002fe20000000f00 */
[----:B------:R-:W-:Y:S01]  /*16c30*/  ULDC UR41, c[0x0][0x598] ;  /* 0x0001660000297ab9 */ /* 0x000fe20000000800 */
[----:B------:R-:W-:Y:S01]  /*16c40*/  ULDC UR42, c[0x0][0x580] ;  /* 0x00016000002a7ab9 */ /* 0x000fe20000000800 */
[----:B------:R-:W-:Y:S01]  /*16c50*/  ULDC.64 UR10, c[0x0][0x590] ;  /* 0x00016400000a7ab9 */ /* 0x000fe20000000a00 */
[----:B------:R-:W-:-:S05]  /*16c60*/  ULDC.64 UR8, c[0x0][0x588] ;  /* 0x0001620000087ab9 */ /* 0x000fca0000000a00 */
.L_x_279:
[----:B------:R-:W-:-:S06]  /*16c70*/  UISETP.NE.AND UP0, UPT, UR4, 0x3, UPT ;  /* 0x000000030400788c */ /* 0x000fcc000bf05270 */
[----:B------:R-:W-:-:S13]  /*16c80*/  PLOP3.LUT P1, PT, PT, PT, UP0, 0x80, 0x0 ;  /* 0x000000000000781c */ /* 0x000fda0003f2f008 */
[----:B-1---5:R-:W-:Y:S05]  /*16c90*/  @!P1 BRA `(.L_x_171) ;  /* 0x0000000000049947 */ /* 0x022fea0003800000 */
[----:B------:R-:W-:Y:S01]  /*16ca0*/  BPT.TRAP 0x1 ;  /* 0x000000040000795c */ /* 0x000fe20000300000 */
.L_x_171:
[----:B------:R-:W2:Y:S01]  /*16cb0*/  LDL R4, [R1+0x100] ;  /* 0x0001000001047983 */ /* 0x000ea20000100800 */
[----:B------:R-:W-:Y:S02]  /*16cc0*/  SHF.L.U32 R3, R0, 0x1f, RZ ;  /* 0x0000001f00037819 */ /* 0x000fe400000006ff */
[C---:B--2---:R-:W-:Y:S02]  /*16cd0*/  R2UR UR7, R4.reuse ;  /* 0x00000000040772ca */ /* 0x044fe400000e0000 */
[----:B------:R-:W-:-:S11]  /*16ce0*/  LEA R4, R4, UR6, 0x4 ;  /* 0x0000000604047c11 */ /* 0x000fd6000f8e20ff */
[----:B------:R-:W-:-:S09]  /*16cf0*/  ULEA UR7, UR7, UR6, 0x3 ;  /* 0x0000000607077291 */ /* 0x000fd2000f8e183f */
[----:B------:R-:W1:Y:S02]  /*16d00*/  SYNCS.PHASECHK.TRANS64.TRYWAIT P0, [UR7+0x34400], R3 ;  /* 0x03440003ff0075a7 */ /* 0x000e640008000147 */
[----:B-1----:R-:W-:Y:S05]  /*16d10*/  @!P0 BRA `(.L_x_172) ;  /* 0x0000006400b08947 */ /* 0x002fea0003800000 */
.L_x_383:
[----:B-1----:R-:W1:Y:S01]  /*16d20*/  LDS.128 R4, [R4+0x34510] ;  /* 0x0345100004047984 */ /* 0x002e620000000c00 */
[----:B------:R-:W-:Y:S01]  /*16d30*/  @!PT LDS RZ, [RZ] ;  /* 0x00000000fffff984 */ /* 0x000fe20000000800 */
[----:B------:R-:W-:Y:S01]  /*16d40*/  @!PT LDS RZ, [RZ] ;  /* 0x00000000fffff984 */ /* 0x000fe20000000800 */
[----:B------:R-:W-:Y:S01]  /*16d50*/  @!PT LDS RZ, [RZ] ;  /* 0x00000000fffff984 */ /* 0x000fe20000000800 */
[----:B------:R-:W-:Y:S01]  /*16d60*/  @!PT LDS RZ, [RZ] ;  /* 0x00000000fffff984 */ /* 0x000fe20000000800 */
[----:B------:R2:W-:Y:S06]  /*16d70*/  MEMBAR.ALL.CTA ;  /* 0x0000000000007992 */ /* 0x0005ec0000008000 */
[----:B--2---:R-:W2:Y:S01]  /*16d80*/  FENCE.VIEW.ASYNC.S ;  /* 0x00000000000073c6 */ /* 0x004ea20000000000 */
[----:B------:R-:W-:Y:S05]  /*16d90*/  @!P1 BRA `(.L_x_173) ;  /* 0x0000000000049947 */ /* 0x000fea0003800000 */
[----:B------:R-:W-:Y:S01]  /*16da0*/  BPT.TRAP 0x1 ;  /* 0x000000040000795c */ /* 0x000fe20000300000 */
.L_x_173:
[----:B------:R-:W-:Y:S01]  /*16db0*/  UIADD3 UR7, UR7, 0x34440, URZ ;  /* 0x0003444007077890 */ /* 0x000fe2000fffe03f */
[----:B------:R-:W-:Y:S02]  /*16dc0*/  R2UR UR18, R16 ;  /* 0x00000000101272ca */ /* 0x000fe400000e0000 */
[----:B------:R-:W-:Y:S01]  /*16dd0*/  R2UR UR19, R17 ;  /* 0x00000000111372ca */ /* 0x000fe200000e0000 */
[----:B------:R-:W-:Y:S01]  /*16de0*/  UPRMT UR7, UR58, 0x654, UR7 ;  /* 0x000006543a077896 */ /* 0x000fe20008000007 */
[----:B------:R-:W-:Y:S02]  /*16df0*/  LOP3.LUT P1, RZ, R2, 0xff, RZ, 0xc0, !PT ;  /* 0x000000ff02ff7812 */ /* 0x000fe4000782c0ff */
[----:B------:R-:W-:-:S04]  /*16e00*/  ISETP.NE.U32.AND P0, PT, RZ, UR10, PT ;  /* 0x0000000aff007c0c */ /* 0x000fc8000bf05070 */
[----:B------:R-:W-:Y:S02]  /*16e10*/  ISETP.NE.AND.EX P0, PT, RZ, UR11, PT, P0 ;  /* 0x0000000bff007c0c */ /* 0x000fe4000bf05300 */
[----:B--2---:R-:W-:Y:S01]  /*16e20*/  SYNCS.ARRIVE.TRANS64.RED.A1T0 RZ, [UR7], RZ ;  /* 0x000000ffffff79a7 */ /* 0x004fe20008100407 */
[----:B------:R-:W-:Y:S02]  /*16e30*/  USHF.L.U32 UR18, UR18, 0x8, URZ ;  /* 0x0000000812127899 */ /* 0x000fe4000800063f */
[----:B------:R-:W-:Y:S02]  /*16e40*/  USHF.L.U32 UR19, UR19, 0x7, URZ ;  /* 0x0000000713137899 */ /* 0x000fe4000800063f */
[----:B------:R-:W-:Y:S10]  /*16e50*/  @!P1 BRA `(.L_x_174) ;  /* 0x00000000000c9947 */ /* 0x000ff40003800000 */
[----:B------:R-:W-:-:S04]  /*16e60*/  DEPBAR {5,4,3,2,1,0} ;  /* 0x0000003f0000791a */ /* 0x000fc80000000000 */
[----:B------:R2:W-:Y:S02]  /*16e70*/  UTMACCTL.IV [UR12] ;  /* 0x000000000c0079b9 */ /* 0x0005e40008000000 */
[----:B--2---:R-:W-:Y:S01]  /*16e80*/  NOP ;  /* 0x0000000000007918 */ /* 0x004fe20000000000 */
.L_x_174:
[----:B------:R-:W-:Y:S05]  /*16e90*/  @!P0 BRA `(.L_x_175) ;  /* 0x0000000000188947 */ /* 0x000fea0003800000 */
[----:B------:R-:W2:Y:S02]  /*16ea0*/  LDC.64 R2, c[0x0][0x590] ;  /* 0x00016400ff027b82 */ /* 0x000ea40000000a00 */
[----:B--2---:R-:W-:-:S06]  /*16eb0*/  IMAD.WIDE R2, R18, 0x8, R2 ;  /* 0x0000000812027825 */ /* 0x004fcc00078e0202 */
[----:B------:R-:W2:Y:S04]  /*16ec0*/  LDG.E.64 R2, desc[UR38][R2.64] ;  /* 0x0000002602027981 */ /* 0x000ea8000c1e1b00 */
[----:B--2---:R-:W2:Y:S02]  /*16ed0*/  LD.E R8, desc[UR38][R2.64] ;  /* 0x0000002602087980 */ /* 0x004ea4000c101900 */
[----:B--2---:R-:W-:Y:S01]  /*16ee0*/  FSETP.NEU.AND P0, PT, R8, RZ, PT ;  /* 0x000000ff0800720b */ /* 0x004fe20003f0d000 */
[----:B------:R-:W-:-:S12]  /*16ef0*/  BRA `(.L_x_176) ;  /* 0x0000000000247947 */ /* 0x000fd80003800000 */
.L_x_175:
[----:B------:R-:W-:Y:S02]  /*16f00*/  ISETP.NE.U32.AND P1, PT, RZ, UR8, PT ;  /* 0x00000008ff007c0c */ /* 0x000fe4000bf25070 */
[----:B------:R-:W-:Y:S02]  /*16f10*/  FSETP.NEU.AND P0, PT, RZ, UR42, PT ;  /* 0x0000002aff007c0b */ /* 0x000fe4000bf0d000 */
[----:B------:R-:W-:-:S13]  /*16f20*/  ISETP.NE.AND.EX P1, PT, RZ, UR9, PT, P1 ;  /* 0x00000009ff007c0c */ /* 0x000fda000bf25310 */
[----:B------:R-:W-:Y:S05]  /*16f30*/  @!P1 BRA `(.L_x_176) ;  /* 0x0000000000149947 */ /* 0x000fea0003800000 */
[----:B------:R-:W2:Y:S01]  /*16f40*/  LDC.64 R2, c[0x0][0x588] ;  /* 0x00016200ff027b82 */ /* 0x000ea20000000a00 */
[----:B------:R-:W-:-:S04]  /*16f50*/  IMAD R9, R18, UR41, RZ ;  /* 0x0000002912097c24 */ /* 0x000fc8000f8e02ff */
[----:B--2---:R-:W-:-:S06]  /*16f60*/  IMAD.WIDE R2, R9, 0x4, R2 ;  /* 0x0000000409027825 */ /* 0x004fcc00078e0202 */
[----:B------:R-:W2:Y:S02]  /*16f70*/  LDG.E R2, desc[UR38][R2.64] ;  /* 0x0000002602027981 */ /* 0x000ea4000c1e1900 */
[----:B--2---:R-:W-:-:S13]  /*16f80*/  FSETP.NEU.AND P0, PT, R2, RZ, PT ;  /* 0x000000ff0200720b */ /* 0x004fda0003f0d000 */
.L_x_176:
[----:B------:R-:W-:Y:S01]  /*16f90*/  UISETP.NE.AND UP0, UPT, UR37, 0x3, UPT ;  /* 0x000000032500788c */ /* 0x000fe2000bf05270 */
[----:B------:R-:W-:-:S05]  /*16fa0*/  ELECT P1, URZ, PT ;  /* 0x00000000003f782f */ /* 0x000fca0003820000 */
[----:B------:R-:W-:Y:S02]  /*16fb0*/  PLOP3.LUT P2, PT, PT, PT, UP0, 0x80, 0x0 ;  /* 0x000000000000781c */ /* 0x000fe40003f4f008 */
[----:B------:R-:W-:-:S11]  /*16fc0*/  PLOP3.LUT P0, PT, P0, P1, PT, 0x2a, 0x0 ;  /* 0x000000000000781c */ /* 0x000fd60000702572 */
[----:B------:R-:W-:Y:S05]  /*16fd0*/  @!P2 BRA `(.L_x_177) ;  /* 0x000000000004a947 */ /* 0x000fea0003800000 */
[----:B------:R-:W-:Y:S01]  /*16fe0*/  BPT.TRAP 0x1 ;  /* 0x000000040000795c */ /* 0x000fe20000300000 */
.L_x_177:
[----:B------:R-:W-:-:S05]  /*16ff0*/  IMAD.MOV.U32 R8, RZ, RZ, 0x1 ;  /* 0x00000001ff087424 */ /* 0x000fca00078e00ff */
[----:B------:R-:W-:-:S04]  /*17000*/  SHF.L.U32 R8, R8, 0x1f, RZ ;  /* 0x0000001f08087819 */ /* 0x000fc800000006ff */
[----:B------:R-:W2:Y:S02]  /*17010*/  SYNCS.PHASECHK.TRANS64.TRYWAIT P1, [UR6+0x344c0], R8 ;  /* 0x0344c008ff0075a7 */ /* 0x000ea40008020146 */
[----:B--2---:R-:W-:Y:S05]  /*17020*/  @!P1 BRA `(.L_x_178) ;  /* 0x0000006400049947 */ /* 0x004fea0003800000 */
.L_x_384:
[----:B------:R-:W-:Y:S04]  /*17030*/  BSSY B0, `(.L_x_179) ;  /* 0x000000b000007945 */ /* 0x000fe80003800000 */
[----:B------:R-:W-:Y:S05]  /*17040*/  @P0 BRA `(.L_x_180) ;  /* 0x0000000000240947 */ /* 0x000fea0003800000 */
[----:B------:R-:W-:Y:S02]  /*17050*/  UIADD3 UR16, UR6, 0x30000, URZ ;  /* 0x0003000006107890 */ /* 0x000fe4000fffe03f */
[----:B------:R-:W-:Y:S01]  /*17060*/  UIADD3 UR17, UR6, 0x344a0, URZ ;  /* 0x000344a006117890 */ /* 0x000fe2000fffe03f */
[----:B------:R-:W-:Y:S01]  /*17070*/  UMOV UR14, 0x0 ;  /* 0x00000000000e7882 */ /* 0x000fe20000000000 */
[----:B------:R-:W-:-:S07]  /*17080*/  UMOV UR15, 0x10000000 ;  /* 0x10000000000f7882 */ /* 0x000fce0000000000 */
[----:B------:R3:W-:Y:S02]  /*17090*/  UTMALDG.2D [UR16], [UR12], desc[UR14] ;  /* 0x00000e100c0075b4 */ /* 0x0007e40008009000 */
[----:B---3--:R-:W-:Y:S05]  /*170a0*/  @!P2 BRA `(.L_x_181) ;  /* 0x000000000004a947 */ /* 0x008fea0003800000 */
[----:B------:R-:W-:Y:S01]  /*170b0*/  BPT.TRAP 0x1 ;  /* 0x000000040000795c */ /* 0x000fe20000300000 */
.L_x_181:
[----:B------:R-:W3:Y:S02]  /*170c0*/  LDC R2, c[0x0][0x828] ;  /* 0x00020a00ff027b82 */ /* 0x000ee40000000800 */
[----:B---3--:R3:W-:Y:S02]  /*170d0*/  SYNCS.ARRIVE.TRANS64.RED.A0TR RZ, [UR6+0x344a0], R2 ;  /* 0x0344a002ffff79a7 */ /* 0x0087e40008300406 */
.L_x_180:
[----:B------:R-:W-:Y:S05]  /*170e0*/  BSYNC B0 ;  /* 0x0000000000007941 */ /* 0x000fea0003800000 */
.L_x_179:
[----:B------:R-:W-:Y:S05]  /*170f0*/  @!P2 BRA `(.L_x_182) ;  /* 0x000000000004a947 */ /* 0x000fea0003800000 */
[----:B------:R-:W-:Y:S01]  /*17100*/  BPT.TRAP 0x1 ;  /* 0x000000040000795c */ /* 0x000fe20000300000 */
.L_x_182:
[----:B------:R-:W-:-:S04]  /*17110*/  UIADD3 UR21, UR6, 0x344a0, URZ ;  /* 0x000344a006157890 */ /* 0x000fc8000fffe03f */
[----:B------:R-:W-:-:S09]  /*17120*/  UPRMT UR15, UR58, 0x654, UR21 ;  /* 0x000006543a0f7896 */ /* 0x000fd20008000015 */
[----:B------:R-:W-:Y:S01]  /*17130*/  SYNCS.ARRIVE.TRANS64.RED.A1T0 RZ, [UR15], RZ ;  /* 0x000000ffffff79a7 */ /* 0x000fe2000810040f */
[----:B------:R-:W-:Y:S05]  /*17140*/  @!P2 BRA `(.L_x_183) ;  /* 0x000000000004a947 */ /* 0x000fea0003800000 */
[----:B------:R-:W-:Y:S01]  /*17150*/  BPT.TRAP 0x1 ;  /* 0x000000040000795c */ /* 0x000fe20000300000 */
.L_x_183:
[----:B------:R-:W4:Y:S02]  /*17160*/  SYNCS.PHASECHK.TRANS64.TRYWAIT P1, [UR6+0x344c8], R8 ;  /* 0x0344c808ff0075a7 */ /* 0x000f240008020146 */
[----:B----4-:R-:W-:Y:S05]  /*17170*/  @!P1 BRA `(.L_x_184) ;  /* 0x0000006000c89947 */ /* 0x010fea0003800000 */
.L_x_385:
[----:B------:R-:W-:Y:S04]  /*17180*/  BSSY B0, `(.L_x_185) ;  /* 0x000000d000007945 */ /* 0x000fe80003800000 */
[----:B------:R-:W-:Y:S05]  /*17190*/  @P0 BRA `(.L_x_186) ;  /* 0x00000000002c0947 */ /* 0x000fea0003800000 */
[----:B------:R-:W-:Y:S02]  /*171a0*/  UIADD3 UR26, UR18, 0x40, URZ ;  /* 0x00000040121a7890 */ /* 0x000fe4000fffe03f */
[----:B------:R-:W-:Y:S02]  /*171b0*/  UIADD3 UR24, UR6, 0x31000, URZ ;  /* 0x0003100006187890 */ /* 0x000fe4000fffe03f */
[----:B------:R-:W-:Y:S01]  /*171c0*/  UIADD3 UR25, UR6, 0x344a8, URZ ;  /* 0x000344a806197890 */ /* 0x000fe2000fffe03f */
[----:B------:R-:W-:Y:S01]  /*171d0*/  UMOV UR16, 0x0 ;  /* 0x0000000000107882 */ /* 0x000fe20000000000 */
[----:B------:R-:W-:Y:S01]  /*171e0*/  UMOV UR17, 0x10000000 ;  /* 0x1000000000117882 */ /* 0x000fe20000000000 */
[----:B------:R-:W-:-:S06]  /*171f0*/  UMOV UR27, UR19 ;  /* 0x00000013001b7c82 */ /* 0x000fcc0008000000 */
[----:B------:R4:W-:Y:S02]  /*17200*/  UTMALDG.2D [UR24], [UR12], desc[UR16] ;  /* 0x000010180c0075b4 */ /* 0x0009e40008009000 */
[----:B----4-:R-:W-:Y:S05]  /*17210*/  @!P2 BRA `(.L_x_187) ;  /* 0x000000000004a947 */ /* 0x010fea0003800000 */
[----:B------:R-:W-:Y:S01]  /*17220*/  BPT.TRAP 0x1 ;  /* 0x000000040000795c */ /* 0x000fe20000300000 */
.L_x_187:
[----:B---3--:R-:W3:Y:S02]  /*17230*/  LDC R2, c[0x0][0x828] ;  /* 0x00020a00ff027b82 */ /* 0x008ee40000000800 */
[----:B---3--:R4:W-:Y:S02]  /*17240*/  SYNCS.ARRIVE.TRANS64.RED.A0TR RZ, [UR6+0x344a8], R2 ;  /* 0x0344a802ffff79a7 */ /* 0x0089e40008300406 */
.L_x_186:
[----:B------:R-:W-:Y:S05]  /*17250*/  BSYNC B0 ;  /* 0x0000000000007941 */ /* 0x000fea0003800000 */
.L_x_185:
[----:B------:R-:W-:Y:S05]  /*17260*/  @!P2 BRA `(.L_x_188) ;  /* 0x000000000004a947 */ /* 0x000fea0003800000 */
[----:B------:R-:W-:Y:S01]  /*17270*/  BPT.TRAP 0x1 ;  /* 0x000000040000795c */ /* 0x000fe20000300000 */
.L_x_188:
[----:B------:R-:W-:-:S04]  /*17280*/  UIADD3 UR25, UR6, 0x344a8, URZ ;  /* 0x000344a806197890 */ /* 0x000fc8000fffe03f */
[----:B------:R-:W-:-:S09]  /*17290*/  UPRMT UR7, UR58, 0x654, UR25 ;  /* 0x000006543a077896 */ /* 0x000fd20008000019 */
[----:B------:R-:W-:Y:S01]  /*172a0*/  SYNCS.ARRIVE.TRANS64.RED.A1T0 RZ, [UR7], RZ ;  /* 0x000000ffffff79a7 */ /* 0x000fe20008100407 */
[----:B------:R-:W-:Y:S05]  /*172b0*/  @!P2 BRA `(.L_x_189) ;  /* 0x000000000004a947 */ /* 0x000fea0003800000 */
[----:B------:R-:W-:Y:S01]  /*172c0*/  BPT.TRAP 0x1 ;  /* 0x000000040000795c */ /* 0x000fe20000300000 */
.L_x_189:
[----:B------:R-:W1:Y:S02]  /*172d0*/  SYNCS.PHASECHK.TRANS64.TRYWAIT P1, [UR6+0x344d0], R8 ;  /* 0x0344d008ff0075a7 */ /* 0x000e640008020146 */
[----:B-1----:R-:W-:Y:S05]  /*172e0*/  @!P1 BRA `(.L_x_190) ;  /* 0x0000006000849947 */ /* 0x002fea0003800000 */
.L_x_386:
        /* <DEDUP_REMOVED lines=9> */
[----:B-1----:R-:W-:Y:S05]  /*17380*/  @!P2 BRA `(.L_x_193) ;  /* 0x000000000004a947 */ /* 0x002fea0003800000 */
[----:B------:R-:W-:Y:S01]  /*17390*/  BPT.TRAP 0x1 ;  /* 0x000000040000795c */ /* 0x000fe20000300000 */
.L_x_193:
[----:B---34-:R-:W1:Y:S02]  /*173a0*/  LDC R2, c[0x0][0x828] ;  /* 0x00020a00ff027b82 */ /* 0x018e640000000800 */
[----:B-1----:R1:W-:Y:S02]  /*173b0*/  SYNCS.ARRIVE.TRANS64.RED.A0TR RZ, [UR6+0x344b0], R2 ;  /* 0x0344b002ffff79a7 */ /* 0x0023e40008300406 */
.L_x_192:
[----:B------:R-:W-:Y:S05]  /*173c0*/  BSYNC B0 ;  /* 0x0000000000007941 */ /* 0x000fea0003800000 */
.L_x_191:
[----:B------:R-:W-:Y:S05]  /*173d0*/  @!P2 BRA `(.L_x_194) ;  /* 0x000000000004a947 */ /* 0x000fea0003800000 */
[----:B------:R-:W-:Y:S01]  /*173e0*/  BPT.TRAP 0x1 ;  /* 0x000000040000795c */ /* 0x000fe20000300000 */
.L_x_194:
[----:B------:R-:W-:-:S04]  /*173f0*/  UIADD3 UR29, UR6, 0x344b0, URZ ;  /* 0x000344b0061d7890 */ /* 0x000fc8000fffe03f */
[----:B------:R-:W-:-:S09]  /*17400*/  UPRMT UR14, UR58, 0x654, UR29 ;  /* 0x000006543a0e7896 */ /* 0x000fd2000800001d */
[----:B------:R-:W-:Y:S01]  /*17410*/  SYNCS.ARRIVE.TRANS64.RED.A1T0 RZ, [UR14], RZ ;  /* 0x000000ffffff79a7 */ /* 0x000fe2000810040e */
[----:B------:R-:W-:Y:S05]  /*17420*/  @!P2 BRA `(.L_x_195) ;  /* 0x000000000004a947 */ /* 0x000fea0003800000 */
[----:B------:R-:W-:Y:S01]  /*17430*/  BPT.TRAP 0x1 ;  /* 0x000000040000795c */ /* 0x000fe20000300000 */
.L_x_195:
[----:B------:R-:W1:Y:S02]  /*17440*/  SYNCS.PHASECHK.TRANS64.TRYWAIT P1, [UR6+0x344d8], R8 ;  /* 0x0344d808ff0075a7 */ /* 0x000e640008020146 */
[----:B-1----:R-:W-:Y:S05]  /*17450*/  @!P1 BRA `(.L_x_196) ;  /* 0x0000006000409947 */ /* 0x002fea0003800000 */
.L_x_387:
        /* <DEDUP_REMOVED lines=11> */
.L_x_199:
[----:B---34-:R-:W1:Y:S02]  /*17510*/  LDC R2, c[0x0][0x828] ;  /* 0x00020a00ff027b82 */ /* 0x018e640000000800 */
[----:B-1----:R1:W-:Y:S02]  /*17520*/  SYNCS.ARRIVE.TRANS64.RED.A0TR RZ, [UR6+0x344b8], R2 ;  /* 0x0344b802ffff79a7 */ /* 0x0023e40008300406 */
.L_x_198:
[----:B------:R-:W-:Y:S05]  /*17530*/  BSYNC B0 ;  /* 0x0000000000007941 */ /* 0x000fea0003800000 */
.L_x_197:
[----:B------:R-:W-:Y:S05]  /*17540*/  @!P2 BRA `(.L_x_200) ;  /* 0x000000000004a947 */ /* 0x000fea0003800000 */
[----:B------:R-:W-:Y:S01]  /*17550*/  BPT.TRAP 0x1 ;  /* 0x000000040000795c */ /* 0x000fe20000300000 */
.L_x_200:
[----:B------:R-:W-:Y:S02]  /*17560*/  UIADD3 UR33, UR6, 0x344b8, URZ ;  /* 0x000344b806217890 */ /* 0x000fe4000fffe03f */
[----:B------:R-:W-:Y:S02]  /*17570*/  UIADD3 UR23, UR19, 0x20, URZ ;  /* 0x0000002013177890 */ /* 0x000fe4000fffe03f */
[----:B------:R-:W-:-:S09]  /*17580*/  UPRMT UR36, UR58, 0x654, UR33 ;  /* 0x000006543a247896 */ /* 0x000fd20008000021 */
[----:B------:R-:W-:Y:S01]  /*17590*/  SYNCS.ARRIVE.TRANS64.RED.A1T0 RZ, [UR36], RZ ;  /* 0x000000ffffff79a7 */ /* 0x000fe20008100424 */
[----:B------:R-:W-:Y:S05]  /*175a0*/  @!P2 BRA `(.L_x_201) ;  /* 0x000000000004a947 */ /* 0x000fea0003800000 */
[----:B------:R-:W-:Y:S01]  /*175b0*/  BPT.TRAP 0x1 ;  /* 0x000000040000795c */ /* 0x000fe20000300000 */
.L_x_201:
[----:B-1-34-:R-:W-:-:S04]  /*175c0*/  SHF.L.U32 R2, RZ, 0x1f, RZ ;  /* 0x0000001fff027819 */ /* 0x01afc800000006ff */
[----:B------:R-:W1:Y:S02]  /*175d0*/  SYNCS.PHASECHK.TRANS64.TRYWAIT P1, [UR6+0x344c0], R2 ;  /* 0x0344c002ff0075a7 */ /* 0x000e640008020146 */
[----:B-1----:R-:W-:Y:S05]  /*175e0*/  @!P1 BRA `(.L_x_202) ;  /* 0x0000005c00f49947 */ /* 0x002fea0003800000 */
.L_x_388:
[----:B------:R-:W-:Y:S04]  /*175f0*/  BSSY B0, `(.L_x_203) ;  /* 0x000000b000007945 */ /* 0x000fe80003800000 */
[----:B------:R-:W-:Y:S05]  /*17600*/  @P0 BRA `(.L_x_204) ;  /* 0x0000000000240947 */ /* 0x000fea0003800000 */
[----:B------:R-:W-:Y:S01]  /*17610*/  UIADD3 UR20, UR6, 0x30000, URZ ;  /* 0x0003000006147890 */ /* 0x000fe2000fffe03f */
[----:B------:R-:W-:Y:S01]  /*17620*/  UMOV UR16, 0x0 ;  /* 0x0000000000107882 */ /* 0x000fe20000000000 */
[----:B------:R-:W-:Y:S01]  /*17630*/  UMOV UR17, 0x10000000 ;  /* 0x1000000000117882 */ /* 0x000fe20000000000 */
[----:B------:R-:W-:-:S06]  /*17640*/  UMOV UR22, UR18 ;  /* 0x0000001200167c82 */ /* 0x000fcc0008000000 */
[----:B------:R3:W-:Y:S02]  /*17650*/  UTMALDG.2D [UR20], [UR12], desc[UR16] ;  /* 0x000010140c0075b4 */ /* 0x0007e40008009000 */
[----:B---3--:R-:W-:Y:S05]  /*17660*/  @!P2 BRA `(.L_x_205) ;  /* 0x000000000004a947 */ /* 0x008fea0003800000 */
[----:B------:R-:W-:Y:S01]  /*17670*/  BPT.TRAP 0x1 ;  /* 0x000000040000795c */ /* 0x000fe20000300000 */
.L_x_205:
[----:B-12---:R-:W1:Y:S02]  /*17680*/  LDC R3, c[0x0][0x828] ;  /* 0x00020a00ff037b82 */ /* 0x006e640000000800 */
[----:B-1----:R3:W-:Y:S02]  /*17690*/  SYNCS.ARRIVE.TRANS64.RED.A0TR RZ, [UR6+0x344a0], R3 ;  /* 0x0344a003ffff79a7 */ /* 0x0027e40008300406 */
.L_x_204:
[----:B------:R-:W-:Y:S05]  /*176a0*/  BSYNC B0 ;  /* 0x0000000000007941 */ /* 0x000fea0003800000 */
.L_x_203:
[----:B------:R-:W-:Y:S05]  /*176b0*/  @!P2 BRA `(.L_x_206) ;  /* 0x000000000004a947 */ /* 0x000fea0003800000 */
[----:B------:R-:W-:Y:S01]  /*176c0*/  BPT.TRAP 0x1 ;  /* 0x000000040000795c */ /* 0x000fe20000300000 */
.L_x_206:
[----:B------:R-:W-:Y:S01]  /*176d0*/  SYNCS.ARRIVE.TRANS64.RED.A1T0 RZ, [UR15], RZ ;  /* 0x000000ffffff79a7 */ /* 0x000fe2000810040f */
[----:B------:R-:W-:Y:S05]  /*176e0*/  @!P2 BRA `(.L_x_207) ;  /* 0x000000000004a947 */ /* 0x000fea0003800000 */
[----:B------:R-:W-:Y:S01]  /*176f0*/  BPT.TRAP 0x1 ;  /* 0x000000040000795c */ /* 0x000fe20000300000 */
.L_x_207:
[----:B------:R-:W4:Y:S02]  /*17700*/  SYNCS.PHASECHK.TRANS64.TRYWAIT P1, [UR6+0x344c8], R2 ;  /* 0x0344c802ff0075a7 */ /* 0x000f240008020146 */
[----:B----4-:R-:W-:Y:S05]  /*17710*/  @!P1 BRA `(.L_x_208) ;  /* 0x0000005c00c09947 */ /* 0x010fea0003800000 */
.L_x_389:
[----:B------:R-:W-:Y:S04]  /*17720*/  BSSY B0, `(.L_x_209) ;  /* 0x000000c000007945 */ /* 0x000fe80003800000 */
[----:B------:R-:W-:Y:S05]  /*17730*/  @P0 BRA `(.L_x_210) ;  /* 0x0000000000280947 */ /* 0x000fea0003800000 */
        /* <DEDUP_REMOVED lines=8> */
.L_x_211:
[----:B-123--:R-:W1:Y:S02]  /*177c0*/  LDC R3, c[0x0][0x828] ;  /* 0x00020a00ff037b82 */ /* 0x00ee640000000800 */
[----:B-1----:R4:W-:Y:S02]  /*177d0*/  SYNCS.ARRIVE.TRANS64.RED.A0TR RZ, [UR6+0x344a8], R3 ;  /* 0x0344a803ffff79a7 */ /* 0x0029e40008300406 */
.L_x_210:
[----:B------:R-:W-:Y:S05]  /*177e0*/  BSYNC B0 ;  /* 0x0000000000007941 */ /* 0x000fea0003800000 */
.L_x_209:
[----:B------:R-:W-:Y:S05]  /*177f0*/  @!P2 BRA `(.L_x_212) ;  /* 0x000000000004a947 */ /* 0x000fea0003800000 */
[----:B------:R-:W-:Y:S01]  /*17800*/  BPT.TRAP 0x1 ;  /* 0x000000040000795c */ /* 0x000fe20000300000 */
.L_x_212:
[----:B------:R-:W-:Y:S01]  /*17810*/  SYNCS.ARRIVE.TRANS64.RED.A1T0 RZ, [UR7], RZ ;  /* 0x000000ffffff79a7 */ /* 0x000fe20008100407 */
[----:B------:R-:W-:Y:S05]  /*17820*/  @!P2 BRA `(.L_x_213) ;  /* 0x000000000004a947 */ /* 0x000fea0003800000 */
[----:B------:R-:W-:Y:S01]  /*17830*/  BPT.TRAP 0x1 ;  /* 0x000000040000795c */ /* 0x000fe20000300000 */
.L_x_213:
[----:B------:R-:W1:Y:S02]  /*17840*/  SYNCS.PHASECHK.TRANS64.TRYWAIT P1, [UR6+0x344d0], R2 ;  /* 0x0344d002ff0075a7 */ /* 0x000e640008020146 */
[----:B-1----:R-:W-:Y:S05]  /*17850*/  @!P1 BRA `(.L_x_214) ;  /* 0x0000005c00889947 */ /* 0x002fea0003800000 */
.L_x_390:
        /* <DEDUP_REMOVED lines=10> */
.L_x_217:
[----:B--234-:R-:W1:Y:S02]  /*17900*/  LDC R3, c[0x0][0x828] ;  /* 0x00020a00ff037b82 */ /* 0x01ce640000000800 */
[----:B-1----:R1:W-:Y:S02]  /*17910*/  SYNCS.ARRIVE.TRANS64.RED.A0TR RZ, [UR6+0x344b0], R3 ;  /* 0x0344b003ffff79a7 */ /* 0x0023e40008300406 */
.L_x_216:
[----:B------:R-:W-:Y:S05]  /*17920*/  BSYNC B0 ;  /* 0x0000000000007941 */ /* 0x000fea0003800000 */
.L_x_215:
[----:B------:R-:W-:Y:S05]  /*17930*/  @!P2 BRA `(.L_x_218) ;  /* 0x000000000004a947 */ /* 0x000fea0003800000 */
[----:B------:R-:W-:Y:S01]  /*17940*/  BPT.TRAP 0x1 ;  /* 0x000000040000795c */ /* 0x000fe20000300000 */
.L_x_218:
[----:B------:R-:W-:Y:S01]  /*17950*/  SYNCS.ARRIVE.TRANS64.RED.A1T0 RZ, [UR14], RZ ;  /* 0x000000ffffff79a7 */ /* 0x000fe2000810040e */
[----:B------:R-:W-:Y:S05]  /*17960*/  @!P2 BRA `(.L_x_219) ;  /* 0x000000000004a947 */ /* 0x000fea0003800000 */
[----:B------:R-:W-:Y:S01]  /*17970*/  BPT.TRAP 0x1 ;  /* 0x000000040000795c */ /* 0x000fe20000300000 */
.L_x_219:
[----:B------:R-:W1:Y:S02]  /*17980*/  SYNCS.PHASECHK.TRANS64.TRYWAIT P1, [UR6+0x344d8], R2 ;  /* 0x0344d802ff0075a7 */ /* 0x000e640008020146 */
[----:B-1----:R-:W-:Y:S05]  /*17990*/  @!P1 BRA `(.L_x_220) ;  /* 0x0000005c00509947 */ /* 0x002fea0003800000 */
.L_x_391:
        /* <DEDUP_REMOVED lines=10> */
.L_x_223:
[----:B--234-:R-:W1:Y:S02]  /*17a40*/  LDC R3, c[0x0][0x828] ;  /* 0x00020a00ff037b82 */ /* 0x01ce640000000800 */
[----:B-1----:R1:W-:Y:S02]  /*17a50*/  SYNCS.ARRIVE.TRANS64.RED.A0TR RZ, [UR6+0x344b8], R3 ;  /* 0x0344b803ffff79a7 */ /* 0x0023e40008300406 */
.L_x_222:
[----:B------:R-:W-:Y:S05]  /*17a60*/  BSYNC B0 ;  /* 0x0000000000007941 */ /* 0x000fea0003800000 */
.L_x_221:
[----:B------:R-:W-:Y:S05]  /*17a70*/  @!P2 BRA `(.L_x_224) ;  /* 0x000000000004a947 */ /* 0x000fea0003800000 */
[----:B------:R-:W-:Y:S01]  /*17a80*/  BPT.TRAP 0x1 ;  /* 0x000000040000795c */ /* 0x000fe20000300000 */
.L_x_224:
[----:B------:R-:W-:Y:S01]  /*17a90*/  SYNCS.ARRIVE.TRANS64.RED.A1T0 RZ, [UR36], RZ ;  /* 0x000000ffffff79a7 */ /* 0x000fe20008100424 */
[----:B------:R-:W-:Y:S01]  /*17aa0*/  UIADD3 UR23, UR19, 0x40, URZ ;  /* 0x0000004013177890 */ /* 0x000fe2000fffe03f */
[----:B------:R-:W-:Y:S11]  /*17ab0*/  @!P2 BRA `(.L_x_225) ;  /* 0x000000000004a947 */ /* 0x000ff60003800000 */
[----:B------:R-:W-:Y:S01]  /*17ac0*/  BPT.TRAP 0x1 ;  /* 0x000000040000795c */ /* 0x000fe20000300000 */
.L_x_225:
[----:B------:R-:W1:Y:S02]  /*17ad0*/  SYNCS.PHASECHK.TRANS64.TRYWAIT P1, [UR6+0x344c0], R8 ;  /* 0x0344c008ff0075a7 */ /* 0x000e640008020146 */
[----:B-1----:R-:W-:Y:S05]  /*17ae0*/  @!P1 BRA `(.L_x_226) ;  /* 0x0000005c00149947 */ /* 0x002fea0003800000 */
.L_x_392:
[----:B------:R-:W-:Y:S04]  /*17af0*/  BSSY B0, `(.L_x_227) ;  /* 0x000000b000007945 */ /* 0x000fe80003800000 */
[----:B------:R-:W-:Y:S05]  /*17b00*/  @P0 BRA `(.L_x_228) ;  /* 0x0000000000240947 */ /* 0x000fea0003800000 */
[----:B------:R-:W-:Y:S01]  /*17b10*/  UIADD3 UR20, UR6, 0x30000, URZ ;  /* 0x0003000006147890 */ /* 0x000fe2000fffe03f */
[----:B------:R-:W-:Y:S01]  /*17b20*/  UMOV UR16, 0x0 ;  /* 0x0000000000107882 */ /* 0x000fe20000000000 */
[----:B------:R-:W-:Y:S01]  /*17b30*/  UMOV UR17, 0x10000000 ;  /* 0x1000000000117882 */ /* 0x000fe20000000000 */
[----:B------:R-:W-:-:S06]  /*17b40*/  UMOV UR22, UR18 ;  /* 0x0000001200167c82 */ /* 0x000fcc0008000000 */
[----:B------:R1:W-:Y:S02]  /*17b50*/  UTMALDG.2D [UR20], [UR12], desc[UR16] ;  /* 0x000010140c0075b4 */ /* 0x0003e40008009000 */
[----:B-1----:R-:W-:Y:S05]  /*17b60*/  @!P2 BRA `(.L_x_229) ;  /* 0x000000000004a947 */ /* 0x002fea0003800000 */
[----:B------:R-:W-:Y:S01]  /*17b70*/  BPT.TRAP 0x1 ;  /* 0x000000040000795c */ /* 0x000fe20000300000 */
.L_x_229:
[----:B--234-:R-:W1:Y:S02]  /*17b80*/  LDC R3, c[0x0][0x828] ;  /* 0x00020a00ff037b82 */ /* 0x01ce640000000800 */
[----:B-1----:R1:W-:Y:S02]  /*17b90*/  SYNCS.ARRIVE.TRANS64.RED.A0TR RZ, [UR6+0x344a0], R3 ;  /* 0x0344a003ffff79a7 */ /* 0x0023e40008300406 */
.L_x_228:
[----:B------:R-:W-:Y:S05]  /*17ba0*/  BSYNC B0 ;  /* 0x0000000000007941 */ /* 0x000fea0003800000 */
.L_x_227:
[----:B------:R-:W-:Y:S05]  /*17bb0*/  @!P2 BRA `(.L_x_230) ;  /* 0x000000000004a947 */ /* 0x000fea0003800000 */
[----:B------:R-:W-:Y:S01]  /*17bc0*/  BPT.TRAP 0x1 ;  /* 0x000000040000795c */ /* 0x000fe20000300000 */
.L_x_230:
[----:B------:R-:W-:Y:S01]  /*17bd0*/  SYNCS.ARRIVE.TRANS64.RED.A1T0 RZ, [UR15], RZ ;  /* 0x000000ffffff79a7 */ /* 0x000fe2000810040f */
[----:B------:R-:W-:Y:S05]  /*17be0*/  @!P2 BRA `(.L_x_231) ;  /* 0x000000000004a947 */ /* 0x000fea0003800000 */
[----:B------:R-:W-:Y:S01]  /*17bf0*/  BPT.TRAP 0x1 ;  /* 0x000000040000795c */ /* 0x000fe20000300000 */
.L_x_231:
[----:B------:R-:W1:Y:S02]  /*17c00*/  SYNCS.PHASECHK.TRANS64.TRYWAIT P1, [UR6+0x344c8], R8 ;  /* 0x0344c808ff0075a7 */ /* 0x000e640008020146 */
[----:B-1----:R-:W-:Y:S05]  /*17c10*/  @!P1 BRA `(.L_x_232) ;  /* 0x0000005800e09947 */ /* 0x002fea0003800000 */
.L_x_393:
        /* <DEDUP_REMOVED lines=10> */
.L_x_235:
[----:B--234-:R-:W1:Y:S02]  /*17cc0*/  LDC R3, c[0x0][0x828] ;  /* 0x00020a00ff037b82 */ /* 0x01ce640000000800 */
[----:B-1----:R1:W-:Y:S02]  /*17cd0*/  SYNCS.ARRIVE.TRANS64.RED.A0TR RZ, [UR6+0x344a8], R3 ;  /* 0x0344a803ffff79a7 */ /* 0x0023e40008300406 */
.L_x_234:
[----:B------:R-:W-:Y:S05]  /*17ce0*/  BSYNC B0 ;  /* 0x0000000000007941 */ /* 0x000fea0003800000 */
.L_x_233:
[----:B------:R-:W-:Y:S05]  /*17cf0*/  @!P2 BRA `(.L_x_236) ;  /* 0x000000000004a947 */ /* 0x000fea0003800000 */
[----:B------:R-:W-:Y:S01]  /*17d00*/  BPT.TRAP 0x1 ;  /* 0x000000040000795c */ /* 0x000fe20000300000 */
.L_x_236:
[----:B------:R-:W-:Y:S01]  /*17d10*/  SYNCS.ARRIVE.TRANS64.RED.A1T0 RZ, [UR7], RZ ;  /* 0x000000ffffff79a7 */ /* 0x000fe20008100407 */
[----:B------:R-:W-:Y:S05]  /*17d20*/  @!P2 BRA `(.L_x_237) ;  /* 0x000000000004a947 */ /* 0x000fea0003800000 */
[----:B------:R-:W-:Y:S01]  /*17d30*/  BPT.TRAP 0x1 ;  /* 0x000000040000795c */ /* 0x000fe20000300000 */
.L_x_237:
[----:B------:R-:W1:Y:S02]  /*17d40*/  SYNCS.PHASECHK.TRANS64.TRYWAIT P1, [UR6+0x344d0], R8 ;  /* 0x0344d008ff0075a7 */ /* 0x000e640008020146 */
[----:B-1----:R-:W-:Y:S05]  /*17d50*/  @!P1 BRA `(.L_x_238) ;  /* 0x0000005800a89947 */ /* 0x002fea0003800000 */
.L_x_394:
        /* <DEDUP_REMOVED lines=10> */
.L_x_241:
[----:B--234-:R-:W1:Y:S02]  /*17e00*/  LDC R3, c[0x0][0x828] ;  /* 0x00020a00ff037b82 */ /* 0x01ce640000000800 */
[----:B-1----:R1:W-:Y:S02]  /*17e10*/  SYNCS.ARRIVE.TRANS64.RED.A0TR RZ, [UR6+0x344b0], R3 ;  /* 0x0344b003ffff79a7 */ /* 0x0023e40008300406 */
.L_x_240:
[----:B------:R-:W-:Y:S05]  /*17e20*/  BSYNC B0 ;  /* 0x0000000000007941 */ /* 0x000fea0003800000 */
.L_x_239:
[----:B------:R-:W-:Y:S05]  /*17e30*/  @!P2 BRA `(.L_x_242) ;  /* 0x000000000004a947 */ /* 0x000fea0003800000 */
[----:B------:R-:W-:Y:S01]  /*17e40*/  BPT.TRAP 0x1 ;  /* 0x000000040000795c */ /* 0x000fe20000300000 */
.L_x_242:
[----:B------:R-:W-:Y:S01]  /*17e50*/  SYNCS.ARRIVE.TRANS64.RED.A1T0 RZ, [UR14], RZ ;  /* 0x000000ffffff79a7 */ /* 0x000fe2000810040e */
[----:B------:R-:W-:Y:S05]  /*17e60*/  @!P2 BRA `(.L_x_243) ;  /* 0x000000000004a947 */ /* 0x000fea0003800000 */
[----:B------:R-:W-:Y:S01]  /*17e70*/  BPT.TRAP 0x1 ;  /* 0x000000040000795c */ /* 0x000fe20000300000 */
.L_x_243:
[----:B------:R-:W1:Y:S02]  /*17e80*/  SYNCS.PHASECHK.TRANS64.TRYWAIT P1, [UR6+0x344d8], R8 ;  /* 0x0344d808ff0075a7 */ /* 0x000e640008020146 */
[----:B-1----:R-:W-:Y:S05]  /*17e90*/  @!P1 BRA `(.L_x_244) ;  /* 0x0000005800709947 */ /* 0x002fea0003800000 */
.L_x_395:
        /* <DEDUP_REMOVED lines=10> */
.L_x_247:
[----:B--234-:R-:W1:Y:S02]  /*17f40*/  LDC R3, c[0x0][0x828] ;  /* 0x00020a00ff037b82 */ /* 0x01ce640000000800 */
[----:B-1----:R1:W-:Y:S02]  /*17f50*/  SYNCS.ARRIVE.TRANS64.RED.A0TR RZ, [UR6+0x344b8], R3 ;  /* 0x0344b803ffff79a7 */ /* 0x0023e40008300406 */
.L_x_246:
[----:B------:R-:W-:Y:S05]  /*17f60*/  BSYNC B0 ;  /* 0x0000000000007941 */ /* 0x000fea0003800000 */
.L_x_245:
[----:B------:R-:W-:Y:S05]  /*17f70*/  @!P2 BRA `(.L_x_248) ;  /* 0x000000000004a947 */ /* 0x000fea0003800000 */
[----:B------:R-:W-:Y:S01]  /*17f80*/  BPT.TRAP 0x1 ;  /* 0x000000040000795c */ /* 0x000fe20000300000 */
.L_x_248:
[----:B------:R-:W-:Y:S01]  /*17f90*/  SYNCS.ARRIVE.TRANS64.RED.A1T0 RZ, [UR36], RZ ;  /* 0x000000ffffff79a7 */ /* 0x000fe20008100424 */
[----:B------:R-:W-:Y:S01]  /*17fa0*/  UIADD3 UR19, UR19, 0x60, URZ ;  /* 0x0000006013137890 */ /* 0x000fe2000fffe03f */
[----:B------:R-:W-:Y:S11]  /*17fb0*/  @!P2 BRA `(.L_x_249) ;  /* 0x000000000004a947 */ /* 0x000ff60003800000 */
[----:B------:R-:W-:Y:S01]  /*17fc0*/  BPT.TRAP 0x1 ;  /* 0x000000040000795c */ /* 0x000fe20000300000 */
.L_x_249:
[----:B------:R-:W1:Y:S02]  /*17fd0*/  SYNCS.PHASECHK.TRANS64.TRYWAIT P1, [UR6+0x344c0], R2 ;  /* 0x0344c002ff0075a7 */ /* 0x000e640008020146 */
[----:B-1----:R-:W-:Y:S05]  /*17fe0*/  @!P1 BRA `(.L_x_250) ;  /* 0x0000005800349947 */ /* 0x002fea0003800000 */
.L_x_396:
        /* <DEDUP_REMOVED lines=9> */
.L_x_253:
[----:B--234-:R-:W1:Y:S02]  /*18080*/  LDC R3, c[0x0][0x828] ;  /* 0x00020a00ff037b82 */ /* 0x01ce640000000800 */
[----:B-1----:R1:W-:Y:S02]  /*18090*/  SYNCS.ARRIVE.TRANS64.RED.A0TR RZ, [UR6+0x344a0], R3 ;  /* 0x0344a003ffff79a7 */ /* 0x0023e40008300406 */
.L_x_252:
[----:B------:R-:W-:Y:S05]  /*180a0*/  BSYNC B0 ;  /* 0x0000000000007941 */ /* 0x000fea0003800000 */
.L_x_251:
[----:B------:R-:W-:Y:S05]  /*180b0*/  @!P2 BRA `(.L_x_254) ;  /* 0x000000000004a947 */ /* 0x000fea0003800000 */
[----:B------:R-:W-:Y:S01]  /*180c0*/  BPT.TRAP 0x1 ;  /* 0x000000040000795c */ /* 0x000fe20000300000 */
.L_x_254:
[----:B------:R-:W-:Y:S01]  /*180d0*/  SYNCS.ARRIVE.TRANS64.RED.A1T0 RZ, [UR15], RZ ;  /* 0x000000ffffff79a7 */ /* 0x000fe2000810040f */
[----:B------:R-:W-:Y:S05]  /*180e0*/  @!P2 BRA `(.L_x_255) ;  /* 0x000000000004a947 */ /* 0x000fea0003800000 */
[----:B------:R-:W-:Y:S01]  /*180f0*/  BPT.TRAP 0x1 ;  /* 0x000000040000795c */ /* 0x000fe20000300000 */
.L_x_255:
[----:B------:R-:W1:Y:S02]  /*18100*/  SYNCS.PHASECHK.TRANS64.TRYWAIT P1, [UR6+0x344c8], R2 ;  /* 0x0344c802ff0075a7 */ /* 0x000e640008020146 */
[----:B-1----:R-:W-:Y:S05]  /*18110*/  @!P1 BRA `(.L_x_256) ;  /* 0x0000005800009947 */ /* 0x002fea0003800000 */
.L_x_397:
[----:B------:R-:W-:Y:S04]  /*18120*/  BSSY B0, `(.L_x_257) ;  /* 0x000000d000007945 */ /* 0x000fe80003800000 */
[----:B------:R-:W-:Y:S05]  /*18130*/  @P0 BRA `(.L_x_258) ;  /* 0x00000000002c0947 */ /* 0x000fea0003800000 */
[----:B------:R-:W-:Y:S02]  /*18140*/  UIADD3 UR22, UR18, 0x40, URZ ;  /* 0x0000004012167890 */ /* 0x000fe4000fffe03f */
[----:B------:R-:W-:Y:S01]  /*18150*/  UIADD3 UR20, UR6, 0x31000, URZ ;  /* 0x0003100006147890 */ /* 0x000fe2000fffe03f */
[----:B------:R-:W-:Y:S01]  /*18160*/  UMOV UR16, 0x0 ;  /* 0x0000000000107882 */ /* 0x000fe20000000000 */
[----:B------:R-:W-:Y:S01]  /*18170*/  UMOV UR17, 0x10000000 ;  /* 0x1000000000117882 */ /* 0x000fe20000000000 */
[----:B------:R-:W-:Y:S01]  /*18180*/  UMOV UR21, UR25 ;  /* 0x0000001900157c82 */ /* 0x000fe20008000000 */
[----:B------:R-:W-:-:S05]  /*18190*/  UMOV UR23, UR19 ;  /* 0x0000001300177c82 */ /* 0x000fca0008000000 */
[----:B------:R1:W-:Y:S02]  /*181a0*/  UTMALDG.2D [UR20], [UR12], desc[UR16] ;  /* 0x000010140c0075b4 */ /* 0x0003e40008009000 */
[----:B-1----:R-:W-:Y:S05]  /*181b0*/  @!P2 BRA `(.L_x_259) ;  /* 0x000000000004a947 */ /* 0x002fea0003800000 */
[----:B------:R-:W-:Y:S01]  /*181c0*/  BPT.TRAP 0x1 ;  /* 0x000000040000795c */ /* 0x000fe20000300000 */
.L_x_259:
[----:B--234-:R-:W1:Y:S02]  /*181d0*/  LDC R3, c[0x0][0x828] ;  /* 0x00020a00ff037b82 */ /* 0x01ce640000000800 */
[----:B-1----:R1:W-:Y:S02]  /*181e0*/  SYNCS.ARRIVE.TRANS64.RED.A0TR RZ, [UR6+0x344a8], R3 ;  /* 0x0344a803ffff79a7 */ /* 0x0023e40008300406 */
.L_x_258:
[----:B------:R-:W-:Y:S05]  /*181f0*/  BSYNC B0 ;  /* 0x0000000000007941 */ /* 0x000fea0003800000 */
.L_x_257:
[----:B------:R-:W-:Y:S05]  /*18200*/  @!P2 BRA `(.L_x_260) ;  /* 0x000000000004a947 */ /* 0x000fea0003800000 */
[----:B------:R-:W-:Y:S01]  /*18210*/  BPT.TRAP 0x1 ;  /* 0x000000040000795c */ /* 0x000fe20000300000 */
.L_x_260:
[----:B------:R-:W-:Y:S01]  /*18220*/  SYNCS.ARRIVE.TRANS64.RED.A1T0 RZ, [UR7], RZ ;  /* 0x000000ffffff79a7 */ /* 0x000fe20008100407 */
[----:B------:R-:W-:Y:S05]  /*18230*/  @!P2 BRA `(.L_x_261) ;  /* 0x000000000004a947 */ /* 0x000fea0003800000 */
[----:B------:R-:W-:Y:S01]  /*18240*/  BPT.TRAP 0x1 ;  /* 0x000000040000795c */ /* 0x000fe20000300000 */
.L_x_261:
[----:B------:R-:W1:Y:S02]  /*18250*/  SYNCS.PHASECHK.TRANS64.TRYWAIT P1, [UR6+0x344d0], R2 ;  /* 0x0344d002ff0075a7 */ /* 0x000e640008020146 */
[----:B-1----:R-:W-:Y:S05]  /*18260*/  @!P1 BRA `(.L_x_262) ;  /* 0x0000005400c49947 */ /* 0x002fea0003800000 */
.L_x_398:
        /* <DEDUP_REMOVED lines=11> */
.L_x_265:
[----:B--234-:R-:W1:Y:S02]  /*18320*/  LDC R3, c[0x0][0x828] ;  /* 0x00020a00ff037b82 */ /* 0x01ce640000000800 */
[----:B-1----:R1:W-:Y:S02]  /*18330*/  SYNCS.ARRIVE.TRANS64.RED.A0TR RZ, [UR6+0x344b0], R3 ;  /* 0x0344b003ffff79a7 */ /* 0x0023e40008300406 */
.L_x_264:
[----:B------:R-:W-:Y:S05]  /*18340*/  BSYNC B0 ;  /* 0x0000000000007941 */ /* 0x000fea0003800000 */
.L_x_263:
[----:B------:R-:W-:Y:S05]  /*18350*/  @!P2 BRA `(.L_x_266) ;  /* 0x000000000004a947 */ /* 0x000fea0003800000 */
[----:B------:R-:W-:Y:S01]  /*18360*/  BPT.TRAP 0x1 ;  /* 0x000000040000795c */ /* 0x000fe20000300000 */
.L_x_266:
[----:B------:R-:W-:Y:S01]  /*18370*/  SYNCS.ARRIVE.TRANS64.RED.A1T0 RZ, [UR14], RZ ;  /* 0x000000ffffff79a7 */ /* 0x000fe2000810040e */
[----:B------:R-:W-:Y:S05]  /*18380*/  @!P2 BRA `(.L_x_267) ;  /* 0x000000000004a947 */ /* 0x000fea0003800000 */
[----:B------:R-:W-:Y:S01]  /*18390*/  BPT.TRAP 0x1 ;  /* 0x000000040000795c */ /* 0x000fe20000300000 */
.L_x_267:
[----:B------:R-:W1:Y:S02]  /*183a0*/  SYNCS.PHASECHK.TRANS64.TRYWAIT P1, [UR6+0x344d8], R2 ;  /* 0x0344d802ff0075a7 */ /* 0x000e640008020146 */
[----:B-1----:R-:W-:Y:S05]  /*183b0*/  @!P1 BRA `(.L_x_268) ;  /* 0x0000005400889947 */ /* 0x002fea0003800000 */
.L_x_399:
        /* <DEDUP_REMOVED lines=11> */
.L_x_271:
[----:B------:R-:W1:Y:S02]  /*18470*/  LDC R2, c[0x0][0x828] ;  /* 0x00020a00ff027b82 */ /* 0x000e640000000800 */
[----:B-1----:R1:W-:Y:S02]  /*18480*/  SYNCS.ARRIVE.TRANS64.RED.A0TR RZ, [UR6+0x344b8], R2 ;  /* 0x0344b802ffff79a7 */ /* 0x0023e40008300406 */
.L_x_270:
[----:B------:R-:W-:Y:S05]  /*18490*/  BSYNC B0 ;  /* 0x0000000000007941 */ /* 0x000fea0003800000 */
.L_x_269:
[----:B------:R-:W-:Y:S05]  /*184a0*/  @!P2 BRA `(.L_x_272) ;  /* 0x000000000004a947 */ /* 0x000fea0003800000 */
[----:B------:R-:W-:Y:S01]  /*184b0*/  BPT.TRAP 0x1 ;  /* 0x000000040000795c */ /* 0x000fe20000300000 */
.L_x_272:
[----:B------:R-:W-:Y:S01]  /*184c0*/  ISETP.NE.AND P0, PT, R7, RZ, PT ;  /* 0x000000ff0700720c */ /* 0x000fe20003f05270 */
[----:B------:R-:W-:Y:S01]  /*184d0*/  SYNCS.ARRIVE.TRANS64.RED.A1T0 RZ, [UR36], RZ ;  /* 0x000000ffffff79a7 */ /* 0x000fe20008100424 */
[CC--:B------:R-:W-:Y:S02]  /*184e0*/  ISETP.NE.AND P3, PT, R18.reuse, R6.reuse, PT ;  /* 0x000000061200720c */ /* 0x0c0fe40003f65270 */
[----:B------:R-:W-:-:S13]  /*184f0*/  ISETP.EQ.OR P0, PT, R18, R6, !P0 ;  /* 0x000000061200720c */ /* 0x000fda0004702670 */
[----:B------:R-:W-:Y:S05]  /*18500*/  @P0 BRA `(.L_x_273) ;  /* 0x0000000400040947 */ /* 0x000fea0003800000 */
[----:B------:R-:W-:Y:S01]  /*18510*/  ELECT P0, URZ, PT ;  /* 0x00000000003f782f */ /* 0x000fe20003800000 */
[----:B------:R-:W-:-:S12]  /*18520*/  BSSY B0, `(.L_x_274) ;  /* 0x0000032000007945 */ /* 0x000fd80003800000 */
[----:B------:R-:W-:Y:S05]  /*18530*/  @!P0 BRA `(.L_x_275) ;  /* 0x0000000000c08947 */ /* 0x000fea0003800000 */
[----:B-1234-:R-:W1:Y:S08]  /*18540*/  LDC.64 R2, c[0x0][0x290] ;  /* 0x0000a400ff027b82 */ /* 0x01ee700000000a00 */
[----:B------:R-:W2:Y:S08]  /*18550*/  LDC.64 R10, c[0x0][0x808] ;  /* 0x00020200ff0a7b82 */ /* 0x000eb00000000a00 */
[----:B------:R-:W3:Y:S01]  /*18560*/  LDC.64 R14, c[0x0][0x810] ;  /* 0x00020400ff0e7b82 */ /* 0x000ee20000000a00 */
[----:B-1----:R-:W-:-:S05]  /*18570*/  IMAD.WIDE R2, R6, 0xc, R2 ;  /* 0x0000000c06027825 */ /* 0x002fca00078e0202 */
[----:B------:R1:W5:Y:S04]  /*18580*/  LDG.E R12, desc[UR38][R2.64] ;  /* 0x00000026020c7981 */ /* 0x000368000c1e1900 */
[----:B-----5:R1:W5:Y:S01]  /*18590*/  LDG.E R13, desc[UR38][R2.64+0x4] ;  /* 0x00000426020d7981 */ /* 0x020362000c1e1900 */
[----:B--2---:R-:W-:Y:S02]  /*185a0*/  ISETP.NE.U32.AND P0, PT, R10, RZ, PT ;  /* 0x000000ff0a00720c */ /* 0x004fe40003f05070 */
[----:B------:R-:W-:Y:S02]  /*185b0*/  SHF.R.S32.HI R9, RZ, 0x1f, R6 ;  /* 0x0000001fff097819 */ /* 0x000fe40000011406 */
[----:B------:R-:W-:Y:S02]  /*185c0*/  ISETP.NE.AND.EX P0, PT, R11, RZ, PT, P0 ;  /* 0x000000ff0b00720c */ /* 0x000fe40003f05300 */
[----:B---3--:R-:W-:-:S04]  /*185d0*/  ISETP.NE.U32.AND P1, PT, R14, RZ, PT ;  /* 0x000000ff0e00720c */ /* 0x008fc80003f25070 */
[----:B------:R-:W-:-:S07]  /*185e0*/  ISETP.NE.AND.EX P1, PT, R15, RZ, PT, P1 ;  /* 0x000000ff0f00720c */ /* 0x000fce0003f25310 */
[----:B-1----:R-:W-:Y:S06]  /*185f0*/  @!P0 BRA `(.L_x_276) ;  /* 0x0000000000108947 */ /* 0x002fec0003800000 */
[----:B------:R-:W-:-:S04]  /*18600*/  LEA R2, P0, R6, R10, 0x3 ;  /* 0x0000000a06027211 */ /* 0x000fc800078018ff */
[----:B------:R-:W-:-:S06]  /*18610*/  LEA.HI.X R3, R6, R11, R9, 0x3, P0 ;  /* 0x0000000b06037211 */ /* 0x000fcc00000f1c09 */
[----:B------:R-:W2:Y:S04]  /*18620*/  LDG.E.64 R2, desc[UR38][R2.64] ;  /* 0x0000002602027981 */ /* 0x000ea8000c1e1b00 */
[----:B--2---:R1:W-:Y:S02]  /*18630*/  STS.64 [UR5], R2 ;  /* 0x00000002ff007988 */ /* 0x0043e40008000a05 */
.L_x_276:
[----:B------:R-:W-:Y:S05]  /*18640*/  @!P1 BRA `(.L_x_275) ;  /* 0x00000000007c9947 */ /* 0x000fea0003800000 */
[----:B-1----:R-:W-:-:S04]  /*18650*/  LEA R2, P0, R6, R14, 0x3 ;  /* 0x0000000e06027211 */ /* 0x002fc800078018ff */
[----:B------:R-:W-:Y:S02]  /*18660*/  LEA.HI.X R3, R6, R15, R9, 0x3, P0 ;  /* 0x0000000f06037211 */ /* 0x000fe400000f1c09 */
[----:B------:R-:W1:Y:S04]  /*18670*/  LDS R9, [UR5+0x1c] ;  /* 0x00001c05ff097984 */ /* 0x000e680008000800 */
[----:B------:R-:W2:Y:S01]  /*18680*/  LDG.E.64 R2, desc[UR38][R2.64] ;  /* 0x0000002602027981 */ /* 0x000ea2000c1e1b00 */
[----:B------:R-:W-:Y:S01]  /*18690*/  MOV R18, UR5 ;  /* 0x0000000500127c02 */ /* 0x000fe20008000f00 */
[----:B-----5:R-:W-:Y:S01]  /*186a0*/  VIADD R13, R13, 0xffffffff ;  /* 0xffffffff0d0d7836 */ /* 0x020fe20000000000 */
[----:B------:R-:W-:Y:S02]  /*186b0*/  IADD3 R12, R12, -0x1, RZ ;  /* 0xffffffff0c0c7810 */ /* 0x000fe40007ffe0ff */
[----:B------:R-:W-:-:S02]  /*186c0*/  CS2R R14, SRZ ;  /* 0x00000000000e7805 */ /* 0x000fc4000001ff00 */
[----:B------:R-:W-:Y:S01]  /*186d0*/  SHF.R.U64 R18, R18, 0x4, RZ ;  /* 0x0000000412127819 */ /* 0x000fe200000012ff */
[----:B------:R-:W-:Y:S04]  /*186e0*/  STS [UR5+0x30], RZ ;  /* 0x000030ffff007988 */ /* 0x000fe80008000805 */
[----:B------:R-:W-:Y:S04]  /*186f0*/  STS.128 [UR5+0x20], R12 ;  /* 0x0000200cff007988 */ /* 0x000fe80008000c05 */
        /* <DEDUP_REMOVED lines=10> */
[----:B------:R-:W-:Y:S04]  /*187a0*/  STS [UR5+0x1c], R9 ;  /* 0x00001c09ff007988 */ /* 0x000fe80008000805 */
[----:B------:R-:W1:Y:S02]  /*187b0*/  LDS R10, [UR5+0x1c] ;  /* 0x00001c05ff0a7984 */ /* 0x000e640008000800 */
[----:B-1----:R-:W-:-:S05]  /*187c0*/  LOP3.LUT R10, R10, 0xf0, RZ, 0xb8, !PT ;  /* 0x000000f00a0a7812 */ /* 0x002fca00078eb8ff */
[----:B------:R-:W-:Y:S04]  /*187d0*/  STS [UR5+0x1c], R10 ;  /* 0x00001c0aff007988 */ /* 0x000fe80008000805 */
[----:B------:R-:W1:Y:S02]  /*187e0*/  LDS R11, [UR5+0x1c] ;  /* 0x00001c05ff0b7984 */ /* 0x000e640008000800 */
[----:B-1----:R-:W-:-:S05]  /*187f0*/  LOP3.LUT R19, R11, 0xf00, RZ, 0xb8, !PT ;  /* 0x00000f000b137812 */ /* 0x002fca00078eb8ff */
[----:B------:R-:W-:Y:S04]  /*18800*/  STS.64 [UR5+0x18], R18 ;  /* 0x00001812ff007988 */ /* 0x000fe80008000a05 */
[----:B------:R-:W1:Y:S02]  /*18810*/  LDS R11, [UR5+0x1c] ;  /* 0x00001c05ff0b7984 */ /* 0x000e640008000800 */
[----:B-1----:R-:W-:-:S05]  /*18820*/  LOP3.LUT R2, R11, 0xf000, RZ, 0xb8, !PT ;  /* 0x0000f0000b027812 */ /* 0x002fca00078eb8ff */
[----:B------:R1:W-:Y:S02]  /*18830*/  STS [UR5+0x1c], R2 ;  /* 0x00001c02ff007988 */ /* 0x0003e40008000805 */
.L_x_275:
[----:B------:R-:W-:Y:S05]  /*18840*/  BSYNC B0 ;  /* 0x0000000000007941 */ /* 0x000fea0003800000 */
.L_x_274:
[----:B-1----:R-:W1:Y:S01]  /*18850*/  S2R R2, SR_LANEID ;  /* 0x0000000000027919 */ /* 0x002e620000000000 */
[----:B------:R-:W-:Y:S01]  /*18860*/  NOP ;  /* 0x0000000000007918 */ /* 0x000fe20000000000 */
[----:B------:R-:W-:Y:S01]  /*18870*/  ELECT P0, URZ, PT ;  /* 0x00000000003f782f */ /* 0x000fe20003800000 */
[----:B------:R-:W-:Y:S01]  /*18880*/  BSSY B0, `(.L_x_277) ;  /* 0x0000008000007945 */ /* 0x000fe20003800000 */
[----:B-1----:R-:W-:-:S04]  /*18890*/  SHF.L.U32 R10, R2, 0x2, RZ ;  /* 0x00000002020a7819 */ /* 0x002fc800000006ff */
[----:B------:R-:W-:Y:S01]  /*188a0*/  IADD3 R2, P1, R10, UR12, RZ ;  /* 0x0000000c0a027c10 */ /* 0x000fe2000ff3e0ff */
[----:B------:R1:W1:Y:S04]  /*188b0*/  LDS R9, [R10+UR5] ;  /* 0x000000050a097984 */ /* 0x0002680008000800 */
[----:B--234-:R-:W-:Y:S02]  /*188c0*/  IMAD.X R3, RZ, RZ, UR13, P1 ;  /* 0x0000000dff037e24 */ /* 0x01cfe400088e06ff */
[----:B------:R-:W-:Y:S06]  /*188d0*/  @!P0 BRA `(.L_x_278) ;  /* 0x0000000000088947 */ /* 0x000fec0003800000 */
[----:B------:R0:W-:Y:S01]  /*188e0*/  UTMACMDFLUSH ;  /* 0x00000000000079b7 */ /* 0x0001e20000000000 */
[----:B------:R-:W-:-:S04]  /*188f0*/  DEPBAR.LE SB0, 0x0 ;  /* 0x000080000000791a */ /* 0x000fc80000000000 */
.L_x_278:
[----:B------:R-:W-:Y:S05]  /*18900*/  BSYNC B0 ;  /* 0x0000000000007941 */ /* 0x000fea0003800000 */
.L_x_277:
[----:B-1----:R1:W5:Y:S02]  /*18910*/  ATOMG.E.EXCH.STRONG.GPU PT, RZ, [R2], R9 ;  /* 0x0000000902ff73a8 */ /* 0x00236400041ee100 */
.L_x_273:
[----:B-1----:R-:W2:Y:S01]  /*18920*/  LDL.LU R2, [R1+0x100] ;  /* 0x0001000001027983 */ /* 0x002ea20000300800 */
[----:B------:R-:W-:Y:S01]  /*18930*/  ISETP.NE.AND P1, PT, R7, RZ, PT ;  /* 0x000000ff0700720c */ /* 0x000fe20003f25270 */
[----:B------:R-:W-:Y:S01]  /*18940*/  IMAD.MOV.U32 R16, RZ, RZ, R4 ;  /* 0x000000ffff107224 */ /* 0x000fe200078e0004 */
[----:B------:R-:W-:Y:S01]  /*18950*/  MOV R17, R5 ;  /* 0x0000000500117202 */ /* 0x000fe20000000f00 */
[----:B------:R-:W-:Y:S01]  /*18960*/  IMAD.MOV.U32 R18, RZ, RZ, R6 ;  /* 0x000000ffff127224 */ /* 0x000fe200078e0006 */
[----:B--234-:R-:W-:Y:S02]  /*18970*/  IADD3 R3, R2, 0x1, RZ ;  /* 0x0000000102037810 */ /* 0x01cfe40007ffe0ff */
[----:B------:R-:W-:Y:S02]  /*18980*/  SEL R2, RZ, 0x1, !P3 ;  /* 0x00000001ff027807 */ /* 0x000fe40005800000 */
[----:B------:R-:W-:-:S04]  /*18990*/  ISETP.NE.AND P0, PT, R3, 0x8, PT ;  /* 0x000000080300780c */ /* 0x000fc80003f05270 */
[----:B------:R-:W-:Y:S02]  /*189a0*/  SEL R3, R3, RZ, P0 ;  /* 0x000000ff03037207 */ /* 0x000fe40000000000 */
[----:B------:R-:W-:-:S03]  /*189b0*/  SEL R9, RZ, 0x1, P0 ;  /* 0x00000001ff097807 */ /* 0x000fc60000000000 */
[----:B------:R1:W-:Y:S01]  /*189c0*/  STL [R1+0x100], R3 ;  /* 0x0001000301007387 */ /* 0x0003e20000100800 */
[----:B------:R-:W-:Y:S01]  /*189d0*/  LOP3.LUT R0, R0, R9, RZ, 0x3c, !PT ;  /* 0x0000000900007212 */ /* 0x000fe200078e3cff */
[----:B------:R-:W-:Y:S06]  /*189e0*/  @P1 BRA `(.L_x_279) ;  /* 0xffffffe000a01947 */ /* 0x000fec000383ffff */
[----:B-----5:R-:W-:Y:S01]  /*189f0*/  ELECT P0, URZ, PT ;  /* 0x00000000003f782f */ /* 0x020fe20003800000 */
[----:B------:R-:W-:-:S12]  /*18a00*/  BSSY B0, `(.L_x_280) ;  /* 0x0000017000007945 */ /* 0x000fd80003800000 */
[----:B------:R-:W-:Y:S05]  /*18a10*/  @!P0 BRA `(.L_x_281) ;  /* 0x0000000000548947 */ /* 0x000fea0003800000 */
[----:B------:R-:W-:Y:S05]  /*18a20*/  @!P2 BRA `(.L_x_282) ;  /* 0x000000000004a947 */ /* 0x000fea0003800000 */
[----:B------:R-:W-:Y:S01]  /*18a30*/  BPT.TRAP 0x1 ;  /* 0x000000040000795c */ /* 0x000fe20000300000 */
.L_x_282:
[----:B------:R-:W2:Y:S02]  /*18a40*/  SYNCS.PHASECHK.TRANS64.TRYWAIT P0, [UR6+0x344c0], R8 ;  /* 0x0344c008ff0075a7 */ /* 0x000ea40008000146 */
[----:B--2---:R-:W-:Y:S05]  /*18a50*/  @!P0 BRA `(.L_x_283) ;  /* 0x0000004c00f88947 */ /* 0x004fea0003800000 */
.L_x_400:
[----:B------:R-:W-:Y:S05]  /*18a60*/  @!P2 BRA `(.L_x_284) ;  /* 0x000000000004a947 */ /* 0x000fea0003800000 */
[----:B------:R-:W-:Y:S01]  /*18a70*/  BPT.TRAP 0x1 ;  /* 0x000000040000795c */ /* 0x000fe20000300000 */
.L_x_284:
[----:B------:R-:W2:Y:S02]  /*18a80*/  SYNCS.PHASECHK.TRANS64.TRYWAIT P0, [UR6+0x344c8], R8 ;  /* 0x0344c808ff0075a7 */ /* 0x000ea40008000146 */
[----:B--2---:R-:W-:Y:S05]  /*18a90*/  @!P0 BRA `(.L_x_285) ;  /* 0x0000005000008947 */ /* 0x004fea0003800000 */
.L_x_401:
[----:B------:R-:W-:Y:S05]  /*18aa0*/  @!P2 BRA `(.L_x_286) ;  /* 0x000000000004a947 */ /* 0x000fea0003800000 */
[----:B------:R-:W-:Y:S01]  /*18ab0*/  BPT.TRAP 0x1 ;  /* 0x000000040000795c */ /* 0x000fe20000300000 */
.L_x_286:
[----:B------:R-:W2:Y:S02]  /*18ac0*/  SYNCS.PHASECHK.TRANS64.TRYWAIT P0, [UR6+0x344d0], R8 ;  /* 0x0344d008ff0075a7 */ /* 0x000ea40008000146 */
[----:B--2---:R-:W-:Y:S05]  /*18ad0*/  @!P0 BRA `(.L_x_287) ;  /* 0x0000005000088947 */ /* 0x004fea0003800000 */
.L_x_402:
[----:B------:R-:W-:Y:S05]  /*18ae0*/  @!P2 BRA `(.L_x_288) ;  /* 0x000000000004a947 */ /* 0x000fea0003800000 */
[----:B------:R-:W-:Y:S01]  /*18af0*/  BPT.TRAP 0x1 ;  /* 0x000000040000795c */ /* 0x000fe20000300000 */
.L_x_288:
[----:B------:R-:W-:-:S04]  /*18b00*/  MOV R0, 0x1 ;  /* 0x0000000100007802 */ /* 0x000fc80000000f00 */
[----:B------:R-:W-:-:S07]  /*18b10*/  SHF.L.U32 R0, R0, 0x1f, RZ ;  /* 0x0000001f00007819 */ /* 0x000fce00000006ff */
.L_x_289:
[----:B-1----:R-:W-:-:S04]  /*18b20*/  IMAD.U32 R3, RZ, RZ, UR6 ;  /* 0x00000006ff037e24 */ /* 0x002fc8000f8e00ff */
[----:B------:R1:W2:Y:S03]  /*18b30*/  SYNCS.PHASECHK.TRANS64.TRYWAIT P0, [R3+URZ+0x344d8], R0 ;  /* 0x0344d800030075a7 */ /* 0x0002a6000800017f */
[----:B--2---:R-:W-:Y:S05]  /*18b40*/  @!P0 NANOSLEEP.SYNCS 0x989680 ;  /* 0x009896800000895d */ /* 0x004fea0003900000 */
[----:B------:R-:W2:Y:S02]  /*18b50*/  @!P0 SYNCS.PHASECHK.TRANS64 P0, [R3+URZ+0x344d8], R0 ;  /* 0x0344d800030085a7 */ /* 0x000ea4000800007f */
[----:B--2---:R-:W-:Y:S05]  /*18b60*/  @!P0 BRA `(.L_x_289) ;  /* 0xfffffffc00ec8947 */ /* 0x004fea000383ffff */
.L_x_281:
[----:B------:R-:W-:Y:S05]  /*18b70*/  BSYNC B0 ;  /* 0x0000000000007941 */ /* 0x000fea0003800000 */
.L_x_280:
[----:B------:R-:W-:Y:S05]  /*18b80*/  EXIT ;  /* 0x000000000000794d */ /* 0x000fea0003800000 */
.L_x_162:
[----:B------:R-:W1:Y:S01]  /*18b90*/  S2UR UR4, SR_CTAID.Y ;  /* 0x00000000000479c3 */ /* 0x000e620000002600 */
[----:B------:R-:W3:Y:S01]  /*18ba0*/  S2R R0, SR_LANEID ;  /* 0x0000000000007919 */ /* 0x000ee20000000000 */
[----:B------:R-:W-:Y:S01]  /*18bb0*/  ELECT P0, URZ, PT ;  /* 0x00000000003f782f */ /* 0x000fe20003800000 */
[----:B------:R-:W-:Y:S01]  /*18bc0*/  BSSY B0, `(.L_x_290) ;  /* 0x000003b000007945 */ /* 0x000fe20003800000 */
[----:B------:R-:W-:Y:S01]  /*18bd0*/  ULDC.64 UR16, c[0x0][0x508] ;  /* 0x0001420000107ab9 */ /* 0x000fe20000000a00 */
[----:B-1----:R-:W-:-:S04]  /*18be0*/  UIMAD UR4, UR4, UR60, UR52 ;  /* 0x0000003c040472a4 */ /* 0x002fc8000f8e0234 */
[----:B------:R-:W-:-:S06]  /*18bf0*/  UIMAD.WIDE UR16, UR4, 0x80, UR16 ;  /* 0x00000080041078a5 */ /* 0x000fcc000f8e0210 */
[----:B------:R-:W-:Y:S06]  /*18c00*/  @!P0 BRA `(.L_x_291) ;  /* 0x0000000000d88947 */ /* 0x000fec0003800000 */
[----:B------:R1:W-:Y:S01]  /*18c10*/  STL [R1+0x108], R13 ;  /* 0x0001080d01007387 */ /* 0x0003e20000100800 */
[----:B------:R-:W4:Y:S01]  /*18c20*/  LDC.64 R14, c[0x0][0x358] ;  /* 0x0000d600ff0e7b82 */ /* 0x000f220000000a00 */
[----:B------:R-:W-:Y:S02]  /*18c30*/  UMOV UR4, 0x400 ;  /* 0x0000040000047882 */ /* 0x000fe40000000000 */
[----:B------:R3:W-:Y:S01]  /*18c40*/  STL [R1+0x104], R11 ;  /* 0x0001040b01007387 */ /* 0x0007e20000100800 */
[----:B--2---:R-:W-:-:S04]  /*18c50*/  ULEA UR4, UR58, UR4, 0x18 ;  /* 0x000000043a047291 */ /* 0x004fc8000f8ec03f */
[----:B------:R-:W2:Y:S08]  /*18c60*/  LDC.64 R8, c[0x0][0x340] ;  /* 0x0000d000ff087b82 */ /* 0x000eb00000000a00 */
[----:B-1----:R-:W4:Y:S08]  /*18c70*/  LDC.64 R12, c[0x0][0x350] ;  /* 0x0000d400ff0c7b82 */ /* 0x002f300000000a00 */
[----:B---3--:R-:W2:Y:S08]  /*18c80*/  LDC.64 R10, c[0x0][0x348] ;  /* 0x0000d200ff0a7b82 */ /* 0x008eb00000000a00 */
[----:B------:R-:W1:Y:S01]  /*18c90*/  LDC.64 R32, c[0x0][0x300] ;  /* 0x0000c000ff207b82 */ /* 0x000e620000000a00 */
[----:B----4-:R3:W-:Y:S07]  /*18ca0*/  STS.128 [UR4+0x34650], R12 ;  /* 0x0346500cff007988 */ /* 0x0107ee0008000c04 */
[----:B------:R-:W1:Y:S01]  /*18cb0*/  LDC.64 R34, c[0x0][0x308] ;  /* 0x0000c200ff227b82 */ /* 0x000e620000000a00 */
[----:B--2---:R2:W-:Y:S07]  /*18cc0*/  STS.128 [UR4+0x34640], R8 ;  /* 0x03464008ff007988 */ /* 0x0045ee0008000c04 */
[----:B------:R-:W4:Y:S08]  /*18cd0*/  LDC.64 R28, c[0x0][0x310] ;  /* 0x0000c400ff1c7b82 */ /* 0x000f300000000a00 */
[----:B---3--:R-:W3:Y:S08]  /*18ce0*/  LDC.64 R12, c[0x0][0x420] ;  /* 0x00010800ff0c7b82 */ /* 0x008ef00000000a00 */
[----:B------:R-:W3:Y:S01]  /*18cf0*/  LDC.64 R14, c[0x0][0x428] ;  /* 0x00010a00ff0e7b82 */ /* 0x000ee20000000a00 */
[----:B-1----:R-:W-:Y:S07]  /*18d00*/  STS.128 [UR4+0x34600], R32 ;  /* 0x03460020ff007988 */ /* 0x002fee0008000c04 */
[----:B--2---:R-:W1:Y:S08]  /*18d10*/  LDC.64 R8, c[0x0][0x430] ;  /* 0x00010c00ff087b82 */ /* 0x004e700000000a00 */
[----:B------:R-:W1:Y:S01]  /*18d20*/  LDC.64 R10, c[0x0][0x438] ;  /* 0x00010e00ff0a7b82 */ /* 0x000e620000000a00 */
[----:B---3--:R2:W-:Y:S07]  /*18d30*/  STS.128 [UR4+0x346a0], R12 ;  /* 0x0346a00cff007988 */ /* 0x0085ee0008000c04 */
[----:B------:R-:W4:Y:S08]  /*18d40*/  LDC.64 R30, c[0x0][0x318] ;  /* 0x0000c600ff1e7b82 */ /* 0x000f300000000a00 */
[----:B------:R-:W3:Y:S01]  /*18d50*/  LDC.64 R24, c[0x0][0x320] ;  /* 0x0000c800ff187b82 */ /* 0x000ee20000000a00 */
[----:B--2---:R2:W5:Y:S07]  /*18d60*/  LDL.LU R13, [R1+0x108] ;  /* 0x00010800010d7983 */ /* 0x00456e0000300800 */
[----:B------:R-:W3:Y:S01]  /*18d70*/  LDC.64 R26, c[0x0][0x328] ;  /* 0x0000ca00ff1a7b82 */ /* 0x000ee20000000a00 */
[----:B-1----:R1:W-:Y:S07]  /*18d80*/  STS.128 [UR4+0x346b0], R8 ;  /* 0x0346b008ff007988 */ /* 0x0023ee0008000c04 */
[----:B------:R-:W2:Y:S01]  /*18d90*/  LDC.64 R4, c[0x0][0x330] ;  /* 0x0000cc00ff047b82 */ /* 0x000ea20000000a00 */
[----:B----4-:R4:W-:Y:S04]  /*18da0*/  STS.128 [UR4+0x34610], R28 ;  /* 0x0346101cff007988 */ /* 0x0109e80008000c04 */
[----:B-1----:R1:W5:Y:S03]  /*18db0*/  LDL.LU R11, [R1+0x104] ;  /* 0x00010400010b7983 */ /* 0x0023660000300800 */
[----:B------:R-:W2:Y:S01]  /*18dc0*/  LDC.64 R6, c[0x0][0x338] ;  /* 0x0000ce00ff067b82 */ /* 0x000ea20000000a00 */
[----:B---3--:R3:W-:Y:S07]  /*18dd0*/  STS.128 [UR4+0x34620], R24 ;  /* 0x03462018ff007988 */ /* 0x0087ee0008000c04 */
[----:B------:R-:W1:Y:S08]  /*18de0*/  LDC.64 R32, c[0x0][0x360] ;  /* 0x0000d800ff207b82 */ /* 0x000e700000000a00 */
[----:B------:R-:W1:Y:S01]  /*18df0*/  LDC.64 R34, c[0x0][0x368] ;  /* 0x0000da00ff227b82 */ /* 0x000e620000000a00 */
[----:B--2---:R2:W-:Y:S07]  /*18e00*/  STS.128 [UR4+0x34630], R4 ;  /* 0x03463004ff007988 */ /* 0x0045ee0008000c04 */
[----:B----4-:R-:W4:Y:S08]  /*18e10*/  LDC.64 R28, c[0x0][0x370] ;  /* 0x0000dc00ff1c7b82 */ /* 0x010f300000000a00 */
[----:B------:R-:W4:Y:S08]  /*18e20*/  LDC.64 R30, c[0x0][0x378] ;  /* 0x0000de00ff1e7b82 */ /* 0x000f300000000a00 */
[----:B---3--:R-:W3:Y:S01]  /*18e30*/  LDC.64 R24, c[0x0][0x400] ;  /* 0x00010000ff187b82 */ /* 0x008ee20000000a00 */
[----:B-1----:R1:W-:Y:S07]  /*18e40*/  STS.128 [UR4+0x34660], R32 ;  /* 0x03466020ff007988 */ /* 0x0023ee0008000c04 */
[----:B------:R-:W3:Y:S08]  /*18e50*/  LDC.64 R26, c[0x0][0x408] ;  /* 0x00010200ff1a7b82 */ /* 0x000ef00000000a00 */
[----:B--2---:R-:W2:Y:S01]  /*18e60*/  LDC.64 R4, c[0x0][0x410] ;  /* 0x00010400ff047b82 */ /* 0x004ea20000000a00 */
[----:B----4-:R4:W-:Y:S07]  /*18e70*/  STS.128 [UR4+0x34670], R28 ;  /* 0x0346701cff007988 */ /* 0x0109ee0008000c04 */
[----:B------:R-:W2:Y:S01]  /*18e80*/  LDC.64 R6, c[0x0][0x418] ;  /* 0x00010600ff067b82 */ /* 0x000ea20000000a00 */
[----:B---3--:R3:W-:Y:S07]  /*18e90*/  STS.128 [UR4+0x34680], R24 ;  /* 0x03468018ff007988 */ /* 0x0087ee0008000c04 */
[----:B-1----:R-:W1:Y:S08]  /*18ea0*/  LDC.64 R32, c[0x0][0x440] ;  /* 0x00011000ff207b82 */ /* 0x002e700000000a00 */
[----:B------:R-:W1:Y:S01]  /*18eb0*/  LDC.64 R34, c[0x0][0x448] ;  /* 0x00011200ff227b82 */ /* 0x000e620000000a00 */
[----:B--2---:R2:W-:Y:S07]  /*18ec0*/  STS.128 [UR4+0x34690], R4 ;  /* 0x03469004ff007988 */ /* 0x0045ee0008000c04 */
[----:B----4-:R-:W4:Y:S08]  /*18ed0*/  LDC.64 R28, c[0x0][0x450] ;  /* 0x00011400ff1c7b82 */ /* 0x010f300000000a00 */
[----:B------:R-:W4:Y:S08]  /*18ee0*/  LDC.64 R30, c[0x0][0x458] ;  /* 0x00011600ff1e7b82 */ /* 0x000f300000000a00 */
[----:B---3--:R-:W3:Y:S08]  /*18ef0*/  LDC.64 R24, c[0x0][0x460] ;  /* 0x00011800ff187b82 */ /* 0x008ef00000000a00 */
[----:B------:R-:W3:Y:S08]  /*18f00*/  LDC.64 R26, c[0x0][0x468] ;  /* 0x00011a00ff1a7b82 */ /* 0x000ef00000000a00 */
[----:B--2---:R-:W2:Y:S08]  /*18f10*/  LDC.64 R4, c[0x0][0x470] ;  /* 0x00011c00ff047b82 */ /* 0x004eb00000000a00 */
[----:B------:R-:W2:Y:S01]  /*18f20*/  LDC.64 R6, c[0x0][0x478] ;  /* 0x00011e00ff067b82 */ /* 0x000ea20000000a00 */
[----:B-1----:R1:W-:Y:S04]  /*18f30*/  STS.128 [UR4+0x346c0], R32 ;  /* 0x0346c020ff007988 */ /* 0x0023e80008000c04 */
[----:B----4-:R1:W-:Y:S04]  /*18f40*/  STS.128 [UR4+0x346d0], R28 ;  /* 0x0346d01cff007988 */ /* 0x0103e80008000c04 */
[----:B---3--:R1:W-:Y:S04]  /*18f50*/  STS.128 [UR4+0x346e0], R24 ;  /* 0x0346e018ff007988 */ /* 0x0083e80008000c04 */
[----:B--2---:R1:W-:Y:S02]  /*18f60*/  STS.128 [UR4+0x346f0], R4 ;  /* 0x0346f004ff007988 */ /* 0x0043e40008000c04 */
.L_x_291:
[----:B--2---:R-:W-:Y:S05]  /*18f70*/  BSYNC B0 ;  /* 0x0000000000007941 */ /* 0x004fea0003800000 */
.L_x_290:
[----:B------:R-:W-:Y:S01]  /*18f80*/  ELECT P0, URZ, PT ;  /* 0x00000000003f782f */ /* 0x000fe20003800000 */
[----:B------:R-:W-:Y:S01]  /*18f90*/  NOP ;  /* 0x0000000000007918 */ /* 0x000fe20000000000 */
[----:B------:R-:W-:Y:S11]  /*18fa0*/  BSSY B0, `(.L_x_292) ;  /* 0x000004a000007945 */ /* 0x000ff60003800000 */
[----:B------:R-:W-:Y:S05]  /*18fb0*/  @!P0 BRA `(.L_x_293) ;  /* 0x0000000400208947 */ /* 0x000fea0003800000 */
[----:B-1----:R-:W1:Y:S08]  /*18fc0*/  LDC.64 R4, c[0x0][0x518] ;  /* 0x00014600ff047b82 */ /* 0x002e700000000a00 */
[----:B------:R-:W2:Y:S08]  /*18fd0*/  LDC.64 R2, c[0x0][0x528] ;  /* 0x00014a00ff027b82 */ /* 0x000eb00000000a00 */
[----:B------:R-:W4:Y:S01]  /*18fe0*/  LDC.64 R8, c[0x0][0x510] ;  /* 0x00014400ff087b82 */ /* 0x000f220000000a00 */
[----:B-1----:R-:W-:-:S07]  /*18ff0*/  IMAD.WIDE R4, R18, 0x8, R4 ;  /* 0x0000000812047825 */ /* 0x002fce00078e0204 */
[----:B------:R-:W1:Y:S01]  /*19000*/  LDC.64 R6, c[0x0][0x520] ;  /* 0x00014800ff067b82 */ /* 0x000e620000000a00 */
[----:B------:R-:W3:Y:S01]  /*19010*/  LDG.E.64 R4, desc[UR38][R4.64] ;  /* 0x0000002604047981 */ /* 0x000ee2000c1e1b00 */
[----:B--2---:R-:W-:-:S06]  /*19020*/  IMAD.WIDE R2, R18, 0x8, R2 ;  /* 0x0000000812027825 */ /* 0x004fcc00078e0202 */
[----:B------:R-:W2:Y:S01]  /*19030*/  LDG.E.64 R2, desc[UR38][R2.64] ;  /* 0x0000002602027981 */ /* 0x000ea2000c1e1b00 */
[----:B----4-:R-:W-:-:S06]  /*19040*/  IMAD.WIDE R8, R18, 0x8, R8 ;  /* 0x0000000812087825 */ /* 0x010fcc00078e0208 */
[----:B------:R-:W4:Y:S01]  /*19050*/  LDG.E.64 R8, desc[UR38][R8.64] ;  /* 0x0000002608087981 */ /* 0x000f22000c1e1b00 */
[----:B-1----:R-:W-:-:S06]  /*19060*/  IMAD.WIDE R6, R18, 0x8, R6 ;  /* 0x0000000812067825 */ /* 0x002fcc00078e0206 */
[----:B------:R-:W4:Y:S01]  /*19070*/  LDG.E.64 R6, desc[UR38][R6.64] ;  /* 0x0000002606067981 */ /* 0x000f22000c1e1b00 */
[----:B------:R-:W-:Y:S02]  /*19080*/  UMOV UR4, 0x400 ;  /* 0x0000040000047882 */ /* 0x000fe40000000000 */
[----:B------:R-:W-:-:S09]  /*19090*/  ULEA UR4, UR58, UR4, 0x18 ;  /* 0x000000043a047291 */ /* 0x000fd2000f8ec03f */
[----:B------:R-:W1:Y:S04]  /*190a0*/  LDS R10, [UR4+0x3461c] ;  /* 0x03461c04ff0a7984 */ /* 0x000e680008000800 */
[----:B------:R-:W1:Y:S01]  /*190b0*/  LDS R12, [UR4+0x3469c] ;  /* 0x03469c04ff0c7984 */ /* 0x000e620008000800 */
[----:B------:R-:W-:Y:S02]  /*190c0*/  UIADD3 UR6, UR4, 0x34680, URZ ;  /* 0x0003468004067890 */ /* 0x000fe4000fffe03f */
[----:B------:R-:W-:-:S04]  /*190d0*/  UIADD3 UR5, UR4, 0x34600, URZ ;  /* 0x0003460004057890 */ /* 0x000fc8000fffe03f */
[----:B------:R-:W-:Y:S02]  /*190e0*/  IMAD.U32 R24, RZ, RZ, UR6 ;  /* 0x00000006ff187e24 */ /* 0x000fe4000f8e00ff */
[----:B------:R-:W-:-:S03]  /*190f0*/  MOV R22, UR5 ;  /* 0x0000000500167c02 */ /* 0x000fc60008000f00 */
[----:B------:R-:W-:Y:S02]  /*19100*/  SHF.R.U64 R24, R24, 0x4, RZ ;  /* 0x0000000418187819 */ /* 0x000fe400000012ff */
[----:B------:R-:W-:Y:S02]  /*19110*/  SHF.R.U64 R22, R22, 0x4, RZ ;  /* 0x0000000416167819 */ /* 0x000fe400000012ff */
[----:B-----5:R-:W-:Y:S01]  /*19120*/  IADD3 R13, R13, -0x1, RZ ;  /* 0xffffffff0d0d7810 */ /* 0x020fe20007ffe0ff */
[----:B------:R-:W-:Y:S04]  /*19130*/  STS [UR4+0x34690], R24 ;  /* 0x03469018ff007988 */ /* 0x000fe80008000804 */
[----:B------:R-:W-:Y:S04]  /*19140*/  STS [UR4+0x34610], R22 ;  /* 0x03461016ff007988 */ /* 0x000fe80008000804 */
[----:B------:R-:W-:Y:S04]  /*19150*/  STS [UR4+0x34614], R22 ;  /* 0x03461416ff007988 */ /* 0x000fe80008000804 */
[----:B------:R-:W-:Y:S04]  /*19160*/  STS [UR4+0x34694], R24 ;  /* 0x03469418ff007988 */ /* 0x000fe80008000804 */
[----:B------:R-:W-:Y:S04]  /*19170*/  STS [UR4+0x34630], RZ ;  /* 0x034630ffff007988 */ /* 0x000fe80008000804 */
[----:B------:R-:W-:Y:S01]  /*19180*/  STS [UR4+0x346b0], RZ ;  /* 0x0346b0ffff007988 */ /* 0x000fe20008000804 */
[----:B---3--:R-:W-:-:S04]  /*19190*/  SHF.L.U64.HI R5, R4, 0x1, R5 ;  /* 0x0000000104057819 */ /* 0x008fc80000010205 */
[----:B------:R-:W-:Y:S02]  /*191a0*/  LOP3.LUT R5, R5, 0x1fffffff, RZ, 0xc0, !PT ;  /* 0x1fffffff05057812 */ /* 0x000fe400078ec0ff */
[----:B--2---:R-:W-:Y:S02]  /*191b0*/  SHF.L.U64.HI R3, R2, 0x1, R3 ;  /* 0x0000000102037819 */ /* 0x004fe40000010203 */
[----:B------:R-:W-:Y:S02]  /*191c0*/  SHF.R.U32.HI R15, RZ, 0x4, R5 ;  /* 0x00000004ff0f7819 */ /* 0x000fe40000011605 */
[----:B------:R-:W-:Y:S02]  /*191d0*/  LOP3.LUT R3, R3, 0x1fffffff, RZ, 0xc0, !PT ;  /* 0x1fffffff03037812 */ /* 0x000fe400078ec0ff */
[----:B-1----:R-:W-:Y:S02]  /*191e0*/  LOP3.LUT R10, R10, 0xf, R15, 0xb8, !PT ;  /* 0x0000000f0a0a7812 */ /* 0x002fe400078eb80f */
[----:B------:R-:W-:-:S04]  /*191f0*/  SHF.R.U32.HI R15, RZ, 0x4, R3 ;  /* 0x00000004ff0f7819 */ /* 0x000fc80000011603 */
[----:B------:R-:W-:Y:S01]  /*19200*/  LOP3.LUT R14, R12, 0xf, R15, 0xb8, !PT ;  /* 0x0000000f0c0e7812 */ /* 0x000fe200078eb80f */
[----:B------:R-:W-:Y:S04]  /*19210*/  STS [UR4+0x3461c], R10 ;  /* 0x03461c0aff007988 */ /* 0x000fe80008000804 */
[----:B------:R-:W-:Y:S04]  /*19220*/  STS [UR4+0x3469c], R14 ;  /* 0x03469c0eff007988 */ /* 0x000fe80008000804 */
[----:B------:R-:W1:Y:S04]  /*19230*/  LDS R12, [UR4+0x3461c] ;  /* 0x03461c04ff0c7984 */ /* 0x000e680008000800 */
[----:B------:R-:W2:Y:S01]  /*19240*/  LDS R15, [UR4+0x3469c] ;  /* 0x03469c04ff0f7984 */ /* 0x000ea20008000800 */
[----:B-1----:R-:W-:-:S02]  /*19250*/  LOP3.LUT R12, R12, 0xf0, RZ, 0xb8, !PT ;  /* 0x000000f00c0c7812 */ /* 0x002fc400078eb8ff */
[----:B--2---:R-:W-:-:S03]  /*19260*/  LOP3.LUT R15, R15, 0xf0, RZ, 0xb8, !PT ;  /* 0x000000f00f0f7812 */ /* 0x004fc600078eb8ff */
[----:B------:R-:W-:Y:S04]  /*19270*/  STS [UR4+0x3461c], R12 ;  /* 0x03461c0cff007988 */ /* 0x000fe80008000804 */
[----:B------:R-:W-:Y:S04]  /*19280*/  STS [UR4+0x3469c], R15 ;  /* 0x03469c0fff007988 */ /* 0x000fe80008000804 */
[----:B------:R-:W1:Y:S04]  /*19290*/  LDS R23, [UR4+0x3461c] ;  /* 0x03461c04ff177984 */ /* 0x000e680008000800 */
[----:B------:R-:W2:Y:S01]  /*192a0*/  LDS R25, [UR4+0x3469c] ;  /* 0x03469c04ff197984 */ /* 0x000ea20008000800 */
[----:B-1----:R-:W-:-:S02]  /*192b0*/  LOP3.LUT R23, R23, 0xf00, RZ, 0xb8, !PT ;  /* 0x00000f0017177812 */ /* 0x002fc400078eb8ff */
[----:B--2---:R-:W-:-:S03]  /*192c0*/  LOP3.LUT R25, R25, 0xf00, RZ, 0xb8, !PT ;  /* 0x00000f0019197812 */ /* 0x004fc600078eb8ff */
[----:B------:R-:W-:Y:S04]  /*192d0*/  STS.64 [UR4+0x34618], R22 ;  /* 0x03461816ff007988 */ /* 0x000fe80008000a04 */
[----:B------:R-:W-:Y:S04]  /*192e0*/  STS.64 [UR4+0x34698], R24 ;  /* 0x03469818ff007988 */ /* 0x000fe80008000a04 */
[----:B------:R-:W1:Y:S04]  /*192f0*/  LDS R21, [UR4+0x3461c] ;  /* 0x03461c04ff157984 */ /* 0x000e680008000800 */
[----:B------:R-:W2:Y:S01]  /*19300*/  LDS R10, [UR4+0x3469c] ;  /* 0x03469c04ff0a7984 */ /* 0x000ea20008000800 */
[----:B------:R-:W-:Y:S01]  /*19310*/  IMAD.SHL.U32 R4, R4, 0x2, RZ ;  /* 0x0000000204047824 */ /* 0x000fe200078e00ff */
[----:B------:R-:W-:Y:S01]  /*19320*/  SHF.L.U32 R2, R2, 0x1, RZ ;  /* 0x0000000102027819 */ /* 0x000fe200000006ff */
[----:B------:R-:W-:Y:S01]  /*19330*/  VIADD R12, R11, 0xffffffff ;  /* 0xffffffff0b0c7836 */ /* 0x000fe20000000000 */
[----:B------:R-:W-:-:S02]  /*19340*/  CS2R R14, SRZ ;  /* 0x00000000000e7805 */ /* 0x000fc4000001ff00 */
[----:B------:R-:W-:Y:S02]  /*19350*/  LOP3.LUT R2, R2, 0xfffffffe, RZ, 0xc0, !PT ;  /* 0xfffffffe02027812 */ /* 0x000fe400078ec0ff */
[----:B------:R-:W-:Y:S01]  /*19360*/  LOP3.LUT R4, R4, 0xfffffffe, RZ, 0xc0, !PT ;  /* 0xfffffffe04047812 */ /* 0x000fe200078ec0ff */
[----:B------:R3:W-:Y:S01]  /*19370*/  STS.128 [UR4+0x34620], R12 ;  /* 0x0346200cff007988 */ /* 0x0007e20008000c04 */
[----:B------:R-:W-:Y:S02]  /*19380*/  SHF.R.U64 R3, R2, 0x4, R3 ;  /* 0x0000000402037819 */ /* 0x000fe40000001203 */
[----:B------:R-:W-:Y:S01]  /*19390*/  SHF.R.U64 R5, R4, 0x4, R5 ;  /* 0x0000000404057819 */ /* 0x000fe20000001205 */
[----:B----4-:R4:W-:Y:S04]  /*193a0*/  STS.64 [UR4+0x34600], R8 ;  /* 0x03460008ff007988 */ /* 0x0109e80008000a04 */
[----:B------:R4:W-:Y:S01]  /*193b0*/  STS [UR4+0x3460c], R5 ;  /* 0x03460c05ff007988 */ /* 0x0009e20008000804 */
[----:B---3--:R-:W-:-:S03]  /*193c0*/  IADD3 R13, R19, -0x1, RZ ;  /* 0xffffffff130d7810 */ /* 0x008fc60007ffe0ff */
[----:B------:R4:W-:Y:S04]  /*193d0*/  STS [UR4+0x3468c], R3 ;  /* 0x03468c03ff007988 */ /* 0x0009e80008000804 */
[----:B------:R4:W-:Y:S01]  /*193e0*/  STS.128 [UR4+0x346a0], R12 ;  /* 0x0346a00cff007988 */ /* 0x0009e20008000c04 */
[----:B-1----:R-:W-:Y:S02]  /*193f0*/  LOP3.LUT R2, R21, 0xf000, RZ, 0xb8, !PT ;  /* 0x0000f00015027812 */ /* 0x002fe400078eb8ff */
[----:B--2---:R-:W-:Y:S01]  /*19400*/  LOP3.LUT R10, R10, 0xf000, RZ, 0xb8, !PT ;  /* 0x0000f0000a0a7812 */ /* 0x004fe200078eb8ff */
[----:B------:R4:W-:Y:S04]  /*19410*/  STS.64 [UR4+0x34680], R6 ;  /* 0x03468006ff007988 */ /* 0x0009e80008000a04 */
[----:B------:R4:W-:Y:S04]  /*19420*/  STS [UR4+0x3461c], R2 ;  /* 0x03461c02ff007988 */ /* 0x0009e80008000804 */
[----:B------:R4:W-:Y:S02]  /*19430*/  STS [UR4+0x3469c], R10 ;  /* 0x03469c0aff007988 */ /* 0x0009e40008000804 */
.L_x_293:
[----:B------:R-:W-:Y:S05]  /*19440*/  BSYNC B0 ;  /* 0x0000000000007941 */ /* 0x000fea0003800000 */
.L_x_292:
[----:B------:R-:W-:Y:S01]  /*19450*/  ELECT P0, URZ, PT ;  /* 0x00000000003f782f */ /* 0x000fe20003800000 */
[----:B------:R-:W-:Y:S01]  /*19460*/  NOP ;  /* 0x0000000000007918 */ /* 0x000fe20000000000 */
[----:B------:R-:W-:Y:S11]  /*19470*/  BSSY B0, `(.L_x_294) ;  /* 0x0000004000007945 */ /* 0x000ff60003800000 */
[----:B------:R-:W-:Y:S05]  /*19480*/  @!P0 BRA `(.L_x_295) ;  /* 0x0000000000088947 */ /* 0x000fea0003800000 */
[----:B------:R0:W-:Y:S01]  /*19490*/  UTMACMDFLUSH ;  /* 0x00000000000079b7 */ /* 0x0001e20000000000 */
[----:B------:R-:W-:-:S04]  /*194a0*/  DEPBAR.LE SB0, 0x0 ;  /* 0x000080000000791a */ /* 0x000fc80000000000 */
.L_x_295:
[----:B------:R-:W-:Y:S05]  /*194b0*/  BSYNC B0 ;  /* 0x0000000000007941 */ /* 0x000fea0003800000 */
.L_x_294:
[----:B------:R-:W-:Y:S01]  /*194c0*/  UMOV UR22, 0x400 ;  /* 0x0000040000167882 */ /* 0x000fe20000000000 */
[----:B---3--:R-:W-:Y:S01]  /*194d0*/  IMAD.SHL.U32 R0, R0, 0x4, RZ ;  /* 0x0000000400007824 */ /* 0x008fe200078e00ff */
[----:B------:R-:W-:Y:S01]  /*194e0*/  ULEA UR22, UR58, UR22, 0x18 ;  /* 0x000000163a167291 */ /* 0x000fe2000f8ec03f */
[----:B------:R-:W-:-:S03]  /*194f0*/  ULDC UR18, c[0x0][0x884] ;  /* 0x0002210000127ab9 */ /* 0x000fc60000000800 */
[----:B------:R-:W-:Y:S01]  /*19500*/  UIADD3 UR29, UR22, 0x34600, URZ ;  /* 0x00034600161d7890 */ /* 0x000fe2000fffe03f */
[----:B-1----:R-:W-:Y:S01]  /*19510*/  IADD3 R4, P0, R0, UR16, RZ ;  /* 0x0000001000047c10 */ /* 0x002fe2000ff1e0ff */
[----:B------:R-:W-:-:S03]  /*19520*/  UIMAD.WIDE UR18, UR18, 0x80, UR16 ;  /* 0x00000080121278a5 */ /* 0x000fc6000f8e0210 */
[----:B----4-:R-:W-:-:S03]  /*19530*/  IADD3.X R5, RZ, UR17, RZ, P0, !PT ;  /* 0x00000011ff057c10 */ /* 0x010fc600087fe4ff */
[----:B------:R-:W-:Y:S01]  /*19540*/  IADD3 R2, P1, R0, UR18, RZ ;  /* 0x0000001200027c10 */ /* 0x000fe2000ff3e0ff */
[----:B------:R-:W1:Y:S04]  /*19550*/  LDS R7, [R0+UR29] ;  /* 0x0000001d00077984 */ /* 0x000e680008000800 */
[----:B------:R2:W3:Y:S01]  /*19560*/  LDS R9, [R0+UR29+0x80] ;  /* 0x0000801d00097984 */ /* 0x0004e20008000800 */
[----:B------:R-:W-:Y:S02]  /*19570*/  IMAD.X R3, RZ, RZ, UR19, P1 ;  /* 0x00000013ff037e24 */ /* 0x000fe400088e06ff */
[----:B------:R-:W-:Y:S01]  /*19580*/  IMAD.MOV.U32 R6, RZ, RZ, 0x1 ;  /* 0x00000001ff067424 */ /* 0x000fe200078e00ff */
[----:B------:R-:W-:Y:S01]  /*19590*/  BSSY B0, `(.L_x_296) ;  /* 0x00000fc000007945 */ /* 0x000fe20003800000 */
[----:B------:R-:W-:Y:S01]  /*195a0*/  USHF.L.U32 UR4, UR58, 0x6, URZ ;  /* 0x000000063a047899 */ /* 0x000fe2000800063f */
[----:B------:R-:W-:Y:S01]  /*195b0*/  IMAD.MOV.U32 R10, RZ, RZ, 0x1 ;  /* 0x00000001ff0a7424 */ /* 0x000fe200078e00ff */
[----:B------:R-:W-:Y:S01]  /*195c0*/  USHF.L.U32 UR5, UR58, 0xc, URZ ;  /* 0x0000000c3a057899 */ /* 0x000fe2000800063f */
[----:B--2---:R-:W-:-:S02]  /*195d0*/  MOV R0, RZ ;  /* 0x000000ff00007202 */ /* 0x004fc40000000f00 */
[----:B------:R-:W-:Y:S01]  /*195e0*/  MOV R19, RZ ;  /* 0x000000ff00137202 */ /* 0x000fe20000000f00 */
[----:B------:R-:W-:Y:S02]  /*195f0*/  ULOP3.LUT UR30, UR59, 0x1, URZ, 0xfc, !UPT ;  /* 0x000000013b1e7892 */ /* 0x000fe4000f8efc3f */
[----:B------:R-:W-:Y:S02]  /*19600*/  ULOP3.LUT UR31, UR40, 0x2, URZ, 0xfc, !UPT ;  /* 0x00000002281f7892 */ /* 0x000fe4000f8efc3f */
[----:B------:R-:W-:Y:S02]  /*19610*/  ULOP3.LUT UR23, UR4, 0x40, URZ, 0xc0, !UPT ;  /* 0x0000004004177892 */ /* 0x000fe4000f8ec03f */
[----:B------:R-:W-:Y:S02]  /*19620*/  ULOP3.LUT UR28, UR5, 0x1000, URZ, 0xc0, !UPT ;  /* 0x00001000051c7892 */ /* 0x000fe4000f8ec03f */
[----:B------:R-:W-:Y:S01]  /*19630*/  UIADD3 UR32, UR22, 0x34680, URZ ;  /* 0x0003468016207890 */ /* 0x000fe2000fffe03f */
[----:B-1----:R1:W5:Y:S04]  /*19640*/  ATOMG.E.EXCH.STRONG.GPU PT, RZ, [R4], R7 ;  /* 0x0000000704ff73a8 */ /* 0x00236800041ee100 */
[----:B---3--:R2:W5:Y:S01]  /*19650*/  ATOMG.E.EXCH.STRONG.GPU PT, RZ, [R2], R9 ;  /* 0x0000000902ff73a8 */ /* 0x00856200041ee100 */
[----:B-1----:R-:W-:-:S02]  /*19660*/  MOV R4, 0x1 ;  /* 0x0000000100047802 */ /* 0x002fc40000000f00 */
[----:B--2---:R-:W-:Y:S02]  /*19670*/  PRMT R2, R6, 0x7610, R2 ;  /* 0x0000761006027816 */ /* 0x004fe40000000002 */
[----:B------:R-:W-:-:S07]  /*19680*/  PRMT R3, R4, 0x7610, R3 ;  /* 0x0000761004037816 */ /* 0x000fce0000000003 */
.L_x_315:
[----:B------:R-:W-:Y:S01]  /*19690*/  LOP3.LUT P0, RZ, R3, 0xff, RZ, 0xc0, !PT ;  /* 0x000000ff03ff7812 */ /* 0x000fe2000780c0ff */
[----:B-1---5:R-:W-:Y:S01]  /*196a0*/  VIADD R4, R11, 0x7f ;  /* 0x0000007f0b047836 */ /* 0x022fe20000000000 */
[----:B------:R-:W-:Y:S05]  /*196b0*/  YIELD ;  /* 0x0000000000007946 */ /* 0x000fea0003800000 */
[----:B------:R-:W-:Y:S01]  /*196c0*/  SHF.R.S32.HI R5, RZ, 0x1f, R4 ;  /* 0x0000001fff057819 */ /* 0x000fe20000011404 */
[----:B------:R-:W-:Y:S03]  /*196d0*/  BSSY B1, `(.L_x_297) ;  /* 0x0000008000017945 */ /* 0x000fe60003800000 */
[----:B------:R-:W-:-:S02]  /*196e0*/  LEA.HI R5, R5, R4, RZ, 0x7 ;  /* 0x0000000405057211 */ /* 0x000fc400078f38ff */
[----:B------:R-:W-:Y:S05]  /*196f0*/  @!P0 BRA `(.L_x_298) ;  /* 0x0000000000148947 */ /* 0x000fea0003800000 */
[----:B------:R-:W-:-:S04]  /*19700*/  DEPBAR {5,4,3,2,1,0} ;  /* 0x0000003f0000791a */ /* 0x000fc80000000000 */
[----:B------:R1:W-:Y:S01]  /*19710*/  UTMACCTL.IV [UR16] ;  /* 0x00000000100079b9 */ /* 0x0003e20008000000 */
[----:B------:R-:W-:-:S04]  /*19720*/  DEPBAR {5,4,3,2,1,0} ;  /* 0x0000003f0000791a */ /* 0x000fc80000000000 */
[----:B------:R1:W-:Y:S02]  /*19730*/  UTMACCTL.IV [UR18] ;  /* 0x00000000120079b9 */ /* 0x0003e40008000000 */
[----:B-1----:R-:W-:Y:S01]  /*19740*/  NOP ;  /* 0x0000000000007918 */ /* 0x002fe20000000000 */
.L_x_298:
[----:B------:R-:W-:Y:S05]  /*19750*/  BSYNC B1 ;  /* 0x0000000000017941 */ /* 0x000fea0003800000 */
.L_x_297:
[----:B------:R-:W-:Y:S01]  /*19760*/  UMOV UR4, 0xffffffff ;  /* 0xffffffff00047882 */ /* 0x000fe20000000000 */
[----:B------:R-:W-:Y:S02]  /*19770*/  SHF.R.S32.HI R7, RZ, 0x7, R5 ;  /* 0x00000007ff077819 */ /* 0x000fe40000011405 */
[----:B------:R-:W-:Y:S05]  /*19780*/  BRA.DIV UR4, `(.L_x_299) ;  /* 0x0000004204f47947 */ /* 0x000fea000b800000 */
[----:B------:R-:W-:-:S13]  /*19790*/  ELECT P6, URZ, PT ;  /* 0x00000000003f782f */ /* 0x000fda00038c0000 */
.L_x_405:
[----:B------:R-:W-:Y:S01]  /*197a0*/  ISETP.LT.OR P6, PT, R11, 0x1, !P6 ;  /* 0x000000010b00780c */ /* 0x000fe200077c1670 */
[----:B------:R-:W-:-:S12]  /*197b0*/  BSSY B1, `(.L_x_300) ;  /* 0x0000039000017945 */ /* 0x000fd80003800000 */
[----:B------:R-:W-:Y:S05]  /*197c0*/  @P6 BRA `(.L_x_301) ;  /* 0x0000000000dc6947 */ /* 0x000fea0003800000 */
[----:B------:R-:W-:Y:S01]  /*197d0*/  SHF.L.U32 R16, R16, 0x8, RZ ;  /* 0x0000000810107819 */ /* 0x000fe200000006ff */
[----:B------:R-:W-:Y:S01]  /*197e0*/  VIADD R9, R7, 0x1 ;  /* 0x0000000107097836 */ /* 0x000fe20000000000 */
[----:B------:R-:W-:Y:S01]  /*197f0*/  LEA R17, R17, UR23, 0x7 ;  /* 0x0000001711117c11 */ /* 0x000fe2000f8e38ff */
[----:B------:R-:W-:Y:S01]  /*19800*/  IMAD.MOV.U32 R3, RZ, RZ, R10 ;  /* 0x000000ffff037224 */ /* 0x000fe200078e000a */
[----:B------:R-:W-:Y:S02]  /*19810*/  MOV R12, RZ ;  /* 0x000000ff000c7202 */ /* 0x000fe40000000f00 */
[----:B------:R-:W-:-:S07]  /*19820*/  MOV R4, R0 ;  /* 0x0000000000047202 */ /* 0x000fce0000000f00 */
.L_x_304:
[----:B-1----:R-:W-:Y:S01]  /*19830*/  LEA R8, R4, UR22, 0x3 ;  /* 0x0000001604087c11 */ /* 0x002fe2000f8e18ff */
[----:B------:R-:W-:Y:S05]  /*19840*/  YIELD ;  /* 0x0000000000007946 */ /* 0x000fea0003800000 */
[----:B------:R-:W-:Y:S02]  /*19850*/  SHF.L.U32 R5, R3, 0x1f, RZ ;  /* 0x0000001f03057819 */ /* 0x000fe400000006ff */
[----:B------:R-:W-:Y:S02]  /*19860*/  LOP3.LUT P1, RZ, R20, 0x7f, RZ, 0xc0, !PT ;  /* 0x0000007f14ff7812 */ /* 0x000fe4000782c0ff */
[----:B------:R-:W1:Y:S11]  /*19870*/  SYNCS.PHASECHK.TRANS64.TRYWAIT P0, [R8+URZ+0x34490], R5 ;  /* 0x03449005080075a7 */ /* 0x000e76000800017f */
[----:B------:R-:W2:Y:S01]  /*19880*/  @!P1 LDC R6, c[0x0][0x500] ;  /* 0x00014000ff069b82 */ /* 0x000ea20000000800 */
[----:B-1----:R-:W-:Y:S05]  /*19890*/  @!P0 BRA `(.L_x_302) ;  /* 0x0000004000d08947 */ /* 0x002fea0003800000 */
.L_x_406:
[----:B------:R-:W-:Y:S01]  /*198a0*/  UPRMT UR4, UR31, 0x9910, URZ ;  /* 0x000099101f047896 */ /* 0x000fe2000800003f */
[----:B--2---:R2:W-:Y:S03]  /*198b0*/  @!P1 SYNCS.ARRIVE.TRANS64 RZ, [R8+URZ+0x34480], R6 ;  /* 0x0344800608ff99a7 */ /* 0x0045e6000800003f */
[----:B------:R-:W-:-:S06]  /*198c0*/  UISETP.NE.AND UP0, UPT, UR4, 0x2, UPT ;  /* 0x000000020400788c */ /* 0x000fcc000bf05270 */
[----:B------:R-:W-:-:S13]  /*198d0*/  PLOP3.LUT P0, PT, PT, PT, UP0, 0x80, 0x0 ;  /* 0x000000000000781c */ /* 0x000fda0003f0f008 */
[----:B--2---:R-:W-:Y:S05]  /*198e0*/  @P0 BRA `(.L_x_303) ;  /* 0x0000000000040947 */ /* 0x004fea0003800000 */
[----:B------:R-:W-:Y:S01]  /*198f0*/  BPT.TRAP 0x1 ;  /* 0x000000040000795c */ /* 0x000fe20000300000 */
.L_x_303:
[C---:B------:R-:W-:Y:S01]  /*19900*/  R2UR UR4, R4.reuse ;  /* 0x00000000040472ca */ /* 0x040fe200000e0000 */
[----:B------:R-:W-:Y:S01]  /*19910*/  VIADD R4, R4, 0x1 ;  /* 0x0000000104047836 */ /* 0x000fe20000000000 */
[----:B------:R-:W-:Y:S01]  /*19920*/  R2UR UR5, R8 ;  /* 0x00000000080572ca */ /* 0x000fe200000e0000 */
[----:B------:R-:W-:Y:S01]  /*19930*/  UMOV UR20, 0x0 ;  /* 0x0000000000147882 */ /* 0x000fe20000000000 */
[----:B------:R-:W-:Y:S01]  /*19940*/  R2UR UR6, R12 ;  /* 0x000000000c0672ca */ /* 0x000fe200000e0000 */
[----:B------:R-:W-:Y:S01]  /*19950*/  UMOV UR21, 0x10000000 ;  /* 0x1000000000157882 */ /* 0x000fe20000000000 */
[----:B------:R-:W-:Y:S01]  /*19960*/  R2UR UR7, R16 ;  /* 0x00000000100772ca */ /* 0x000fe200000e0000 */
[----:B------:R-:W-:Y:S01]  /*19970*/  UMOV UR33, 0x30000 ;  /* 0x0003000000217882 */ /* 0x000fe20000000000 */
[----:B------:R-:W-:Y:S01]  /*19980*/  IADD3 R9, R9, -0x1, RZ ;  /* 0xffffffff09097810 */ /* 0x000fe20007ffe0ff */
[----:B------:R-:W-:Y:S01]  /*19990*/  VIADD R12, R12, 0x80 ;  /* 0x000000800c0c7836 */ /* 0x000fe20000000000 */
[----:B------:R-:W-:-:S02]  /*199a0*/  R2UR UR27, R17 ;  /* 0x00000000111b72ca */ /* 0x000fc400000e0000 */
[----:B------:R-:W-:Y:S01]  /*199b0*/  ISETP.GT.AND P1, PT, R9, 0x1, PT ;  /* 0x000000010900780c */ /* 0x000fe20003f24270 */
[----:B------:R-:W-:Y:S01]  /*199c0*/  ULEA UR8, UR4, UR28, 0xe ;  /* 0x0000001c04087291 */ /* 0x000fe2000f8e703f */
[C---:B------:R-:W-:Y:S01]  /*199d0*/  ISETP.NE.AND P0, PT, R4.reuse, 0x2, PT ;  /* 0x000000020400780c */ /* 0x040fe20003f05270 */
[----:B------:R-:W-:Y:S02]  /*199e0*/  ULEA UR4, UR4, UR22, 0x10 ;  /* 0x0000001604047291 */ /* 0x000fe4000f8e803f */
[----:B------:R-:W-:Y:S01]  /*199f0*/  ULEA UR12, UR8, UR22, 0x1 ;  /* 0x00000016080c7291 */ /* 0x000fe2000f8e083f */
[----:B------:R-:W-:Y:S01]  /*19a00*/  SEL R6, RZ, 0x1, P0 ;  /* 0x00000001ff067807 */ /* 0x000fe20000000000 */
[----:B------:R-:W-:Y:S01]  /*19a10*/  UIADD3 UR5, UR5, 0x34480, URZ ;  /* 0x0003448005057890 */ /* 0x000fe2000fffe03f */
[----:B------:R-:W-:Y:S01]  /*19a20*/  SEL R4, R4, RZ, P0 ;  /* 0x000000ff04047207 */ /* 0x000fe20000000000 */
[----:B------:R-:W-:Y:S01]  /*19a30*/  UIADD3 UR10, UR6, 0x40, URZ ;  /* 0x00000040060a7890 */ /* 0x000fe2000fffe03f */
[----:B------:R-:W-:Y:S01]  /*19a40*/  LOP3.LUT R3, R3, R6, RZ, 0x3c, !PT ;  /* 0x0000000603037212 */ /* 0x000fe200078e3cff */
[----:B------:R-:W-:-:S02]  /*19a50*/  UIADD3 UR8, UR4, 0x8000, URZ ;  /* 0x0000800004087890 */ /* 0x000fc4000fffe03f */
[----:B------:R-:W-:Y:S02]  /*19a60*/  UIADD3 UR24, UR12, 0x20000, URZ ;  /* 0x000200000c187890 */ /* 0x000fe4000fffe03f */
[----:B------:R-:W-:Y:S01]  /*19a70*/  UIADD3 UR12, UR12, 0x24000, URZ ;  /* 0x000240000c0c7890 */ /* 0x000fe2000fffe03f */
[----:B------:R2:W-:Y:S01]  /*19a80*/  UTMALDG.2D [UR4], [UR16], desc[UR20] ;  /* 0x00001404100075b4 */ /* 0x0005e20008009000 */
[----:B------:R-:W-:Y:S01]  /*19a90*/  UMOV UR11, UR7 ;  /* 0x00000007000b7c82 */ /* 0x000fe20008000000 */
[----:B------:R-:W-:Y:S01]  /*19aa0*/  UMOV UR9, UR5 ;  /* 0x0000000500097c82 */ /* 0x000fe20008000000 */
[----:B------:R-:W-:Y:S01]  /*19ab0*/  UMOV UR26, UR6 ;  /* 0x00000006001a7c82 */ /* 0x000fe20008000000 */
[----:B------:R-:W-:Y:S01]  /*19ac0*/  UMOV UR25, UR5 ;  /* 0x0000000500197c82 */ /* 0x000fe20008000000 */
[----:B------:R-:W-:Y:S01]  /*19ad0*/  UMOV UR15, UR27 ;  /* 0x0000001b000f7c82 */ /* 0x000fe20008000000 */
[----:B------:R-:W-:Y:S01]  /*19ae0*/  UMOV UR13, UR5 ;  /* 0x00000005000d7c82 */ /* 0x000fe20008000000 */
[----:B------:R-:W-:Y:S01]  /*19af0*/  UMOV UR14, UR10 ;  /* 0x0000000a000e7c82 */ /* 0x000fe20008000000 */
[----:B------:R2:W-:Y:S01]  /*19b00*/  UTMALDG.2D [UR8], [UR16], desc[UR20] ;  /* 0x00001408100075b4 */ /* 0x0005e20008009000 */
[----:B------:R2:W-:Y:S01]  /*19b10*/  UTMALDG.2D.MULTICAST [UR24], [UR18], UR33, desc[UR20] ;  /* 0x00001418120073b4 */ /* 0x0005e20008009821 */
[----:B------:R2:W-:Y:S02]  /*19b20*/  UTMALDG.2D.MULTICAST [UR12], [UR18], UR33, desc[UR20] ;  /* 0x0000140c120073b4 */ /* 0x0005e40008009821 */
[----:B--2---:R-:W-:Y:S05]  /*19b30*/  @P1 BRA `(.L_x_304) ;  /* 0xfffffffc003c1947 */ /* 0x004fea000383ffff */
.L_x_301:
[----:B------:R-:W-:Y:S05]  /*19b40*/  BSYNC B1 ;  /* 0x0000000000017941 */ /* 0x000fea0003800000 */
.L_x_300:
[----:B------:R-:W-:Y:S02]  /*19b50*/  IADD3 R0, R7, R0, RZ ;  /* 0x0000000007007210 */ /* 0x000fe40007ffe0ff */
[----:B------:R-:W-:Y:S02]  /*19b60*/  LOP3.LUT P0, RZ, R2, 0xff, RZ, 0xc0, !PT ;  /* 0x000000ff02ff7812 */ /* 0x000fe4000780c0ff */
[----:B------:R-:W-:-:S04]  /*19b70*/  SHF.R.U32.HI R2, RZ, 0x1, R0 ;  /* 0x00000001ff027819 */ /* 0x000fc80000011600 */
[----:B------:R-:W-:-:S04]  /*19b80*/  LOP3.LUT R2, R2, 0x1, RZ, 0xc0, !PT ;  /* 0x0000000102027812 */ /* 0x000fc800078ec0ff */
[----:B------:R-:W-:Y:S01]  /*19b90*/  ISETP.NE.U32.AND P1, PT, R2, 0x1, PT ;  /* 0x000000010200780c */ /* 0x000fe20003f25070 */
[----:B------:R-:W-:Y:S02]  /*19ba0*/  IMAD.U32 R2, RZ, RZ, UR30 ;  /* 0x0000001eff027e24 */ /* 0x000fe4000f8e00ff */
[----:B------:R-:W-:Y:S01]  /*19bb0*/  @P0 SYNCS.ARRIVE.TRANS64.A1T0 RZ, [UR22+0x344e8], RZ ;  /* 0x0344e8ffffff09a7 */ /* 0x000fe20008100016 */
[----:B------:R-:W-:Y:S02]  /*19bc0*/  ISETP.GT.U32.AND P0, PT, R0, 0x1, PT ;  /* 0x000000010000780c */ /* 0x000fe40003f04070 */
[----:B------:R-:W-:Y:S02]  /*19bd0*/  ISETP.NE.AND P2, PT, R2, 0x3, PT ;  /* 0x000000030200780c */ /* 0x000fe40003f45270 */
[C---:B------:R-:W-:Y:S02]  /*19be0*/  ISETP.LT.U32.AND P0, PT, R7.reuse, 0x2, P0 ;  /* 0x000000020700780c */ /* 0x040fe40000701070 */
[----:B------:R-:W-:-:S02]  /*19bf0*/  ISETP.GT.U32.AND P1, PT, R7, 0x1, !P1 ;  /* 0x000000010700780c */ /* 0x000fc40004f24070 */
[----:B------:R-:W-:Y:S02]  /*19c00*/  SEL R3, RZ, 0x1, !P0 ;  /* 0x00000001ff037807 */ /* 0x000fe40004000000 */
[----:B------:R-:W-:Y:S02]  /*19c10*/  SEL R2, RZ, 0x1, !P1 ;  /* 0x00000001ff027807 */ /* 0x000fe40004800000 */
[----:B------:R-:W-:Y:S02]  /*19c20*/  LOP3.LUT R0, R0, 0x1, RZ, 0xc0, !PT ;  /* 0x0000000100007812 */ /* 0x000fe400078ec0ff */
[----:B------:R-:W-:Y:S01]  /*19c30*/  LOP3.LUT R10, R2, R10, R3, 0x96, !PT ;  /* 0x0000000a020a7212 */ /* 0x000fe200078e9603 */
[----:B------:R-:W-:Y:S06]  /*19c40*/  @!P2 BRA `(.L_x_305) ;  /* 0x000000000004a947 */ /* 0x000fec0003800000 */
[----:B------:R-:W-:Y:S01]  /*19c50*/  BPT.TRAP 0x1 ;  /* 0x000000040000795c */ /* 0x000fe20000300000 */
.L_x_305:
[----:B------:R-:W2:Y:S01]  /*19c60*/  LDL R4, [R1+0x100] ;  /* 0x0001000001047983 */ /* 0x000ea20000100800 */
[----:B------:R-:W-:Y:S01]  /*19c70*/  SHF.L.U32 R2, R19, 0x1f, RZ ;  /* 0x0000001f13027819 */ /* 0x000fe200000006ff */
[----:B------:R-:W-:Y:S01]  /*19c80*/  BSSY B1, `(.L_x_306) ;  /* 0x0000005000017945 */ /* 0x000fe20003800000 */
[C---:B--2---:R-:W-:Y:S02]  /*19c90*/  LEA R3, R4.reuse, UR22, 0x3 ;  /* 0x0000001604037c11 */ /* 0x044fe4000f8e18ff */
[----:B------:R-:W-:Y:S02]  /*19ca0*/  LEA R4, R4, UR22, 0x4 ;  /* 0x0000001604047c11 */ /* 0x000fe4000f8e20ff */
[----:B------:R-:W2:Y:S02]  /*19cb0*/  SYNCS.PHASECHK.TRANS64.TRYWAIT P0, [R3+URZ+0x34400], R2 ;  /* 0x03440002030075a7 */ /* 0x000ea4000800017f */
[----:B--2---:R-:W-:Y:S05]  /*19cc0*/  @!P0 BRA `(.L_x_307) ;  /* 0x0000003c00d88947 */ /* 0x004fea0003800000 */
.L_x_407:
[----:B------:R-:W-:Y:S05]  /*19cd0*/  BSYNC B1 ;  /* 0x0000000000017941 */ /* 0x000fea0003800000 */
.L_x_306:
[----:B-1----:R-:W1:Y:S01]  /*19ce0*/  LDS.128 R4, [R4+0x34510] ;  /* 0x0345100004047984 */ /* 0x002e620000000c00 */
[----:B------:R-:W-:Y:S01]  /*19cf0*/  @!PT LDS RZ, [RZ] ;  /* 0x00000000fffff984 */ /* 0x000fe20000000800 */
[----:B------:R-:W-:Y:S01]  /*19d00*/  @!PT LDS RZ, [RZ] ;  /* 0x00000000fffff984 */ /* 0x000fe20000000800 */
[----:B------:R-:W-:Y:S01]  /*19d10*/  @!PT LDS RZ, [RZ] ;  /* 0x00000000fffff984 */ /* 0x000fe20000000800 */
[----:B------:R-:W-:Y:S01]  /*19d20*/  @!PT LDS RZ, [RZ] ;  /* 0x00000000fffff984 */ /* 0x000fe20000000800 */
[----:B------:R3:W-:Y:S06]  /*19d30*/  MEMBAR.ALL.CTA ;  /* 0x0000000000007992 */ /* 0x0007ec0000008000 */
[----:B---3--:R-:W3:Y:S01]  /*19d40*/  FENCE.VIEW.ASYNC.S ;  /* 0x00000000000073c6 */ /* 0x008ee20000000000 */
[----:B-1----:R-:W-:Y:S01]  /*19d50*/  MOV R17, R5 ;  /* 0x0000000500117202 */ /* 0x002fe20000000f00 */
[----:B------:R-:W-:Y:S01]  /*19d60*/  IMAD.MOV.U32 R16, RZ, RZ, R4 ;  /* 0x000000ffff107224 */ /* 0x000fe200078e0004 */
[----:B---3--:R-:W-:Y:S06]  /*19d70*/  @!P2 BRA `(.L_x_308) ;  /* 0x000000000004a947 */ /* 0x008fec0003800000 */
[----:B------:R-:W-:Y:S01]  /*19d80*/  BPT.TRAP 0x1 ;  /* 0x000000040000795c */ /* 0x000fe20000300000 */
.L_x_308:
[----:B------:R-:W1:Y:S01]  /*19d90*/  S2R R5, SR_CgaCtaId ;  /* 0x0000000000057919 */ /* 0x000e620000008800 */
[----:B------:R-:W-:Y:S02]  /*19da0*/  ISETP.NE.AND P0, PT, R7, RZ, PT ;  /* 0x000000ff0700720c */ /* 0x000fe40003f05270 */
[----:B--2---:R-:W-:Y:S02]  /*19db0*/  IADD3 R2, R3, 0x34440, RZ ;  /* 0x0003444003027810 */ /* 0x004fe40007ffe0ff */
[CC--:B------:R-:W-:Y:S02]  /*19dc0*/  ISETP.EQ.OR P0, PT, R6.reuse, R18.reuse, !P0 ;  /* 0x000000120600720c */ /* 0x0c0fe40004702670 */
[----:B------:R-:W-:Y:S02]  /*19dd0*/  ISETP.NE.AND P1, PT, R6, R18, PT ;  /* 0x000000120600720c */ /* 0x000fe40003f25270 */
[----:B-1----:R-:W-:-:S04]  /*19de0*/  PRMT R2, R5, 0x654, R2 ;  /* 0x0000065405027816 */ /* 0x002fc80000000002 */
[----:B------:R1:W-:Y:S05]  /*19df0*/  SYNCS.ARRIVE.TRANS64.RED.A1T0 RZ, [R2+URZ], RZ ;  /* 0x000000ff02ff79a7 */ /* 0x0003ea000810043f */
[----:B------:R-:W-:Y:S05]  /*19e00*/  @P0 BRA `(.L_x_309) ;  /* 0x0000000400a40947 */ /* 0x000fea0003800000 */
[----:B-1----:R-:W1:Y:S02]  /*19e10*/  LDC.64 R2, c[0x0][0x290] ;  /* 0x0000a400ff027b82 */ /* 0x002e640000000a00 */
[----:B-1----:R-:W-:-:S05]  /*19e20*/  IMAD.WIDE R2, R6, 0xc, R2 ;  /* 0x0000000c06027825 */ /* 0x002fca00078e0202 */
[----:B------:R1:W5:Y:S01]  /*19e30*/  LDG.E R11, desc[UR38][R2.64+0x8] ;  /* 0x00000826020b7981 */ /* 0x000362000c1e1900 */
[----:B------:R-:W-:-:S03]  /*19e40*/  UMOV UR4, 0xffffffff ;  /* 0xffffffff00047882 */ /* 0x000fc60000000000 */
[----:B------:R-:W-:Y:S05]  /*19e50*/  BRA.DIV UR4, `(.L_x_310) ;  /* 0x0000003e04887947 */ /* 0x000fea000b800000 */
[----:B------:R-:W-:-:S13]  /*19e60*/  ELECT P6, URZ, PT ;  /* 0x00000000003f782f */ /* 0x000fda00038c0000 */
.L_x_410:
[----:B------:R-:W-:Y:S04]  /*19e70*/  BSSY B1, `(.L_x_311) ;  /* 0x000004f000017945 */ /* 0x000fe80003800000 */
[----:B------:R-:W-:Y:S05]  /*19e80*/  @!P6 BRA `(.L_x_312) ;  /* 0x000000040034e947 */ /* 0x000fea0003800000 */
[C---:B------:R-:W-:Y:S01]  /*19e90*/  IMAD.SHL.U32 R21, R6.reuse, 0x8, RZ ;  /* 0x0000000806157824 */ /* 0x040fe200078e00ff */
[----:B------:R-:W-:Y:S01]  /*19ea0*/  SHF.R.S32.HI R5, RZ, 0x1f, R6 ;  /* 0x0000001fff057819 */ /* 0x000fe20000011406 */
[----:B------:R-:W-:Y:S01]  /*19eb0*/  ULDC.64 UR4, c[0x0][0x510] ;  /* 0x0001440000047ab9 */ /* 0x000fe20000000a00 */
[----:B------:R-:W-:Y:S01]  /*19ec0*/  ULDC.64 UR6, c[0x0][0x520] ;  /* 0x0001480000067ab9 */ /* 0x000fe20000000a00 */
[----:B------:R-:W2:Y:S01]  /*19ed0*/  LDG.E R18, desc[UR38][R2.64] ;  /* 0x0000002602127981 */ /* 0x000ea2000c1e1900 */
[----:B------:R-:W-:Y:S02]  /*19ee0*/  SHF.L.U64.HI R22, R6, 0x3, R5 ;  /* 0x0000000306167819 */ /* 0x000fe40000010205 */
[C---:B------:R-:W-:Y:S02]  /*19ef0*/  IADD3 R8, P0, R21.reuse, UR4, RZ ;  /* 0x0000000415087c10 */ /* 0x040fe4000ff1e0ff */
[----:B------:R-:W-:Y:S02]  /*19f00*/  IADD3 R4, P2, R21, UR6, RZ ;  /* 0x0000000615047c10 */ /* 0x000fe4000ff5e0ff */
[C---:B------:R-:W-:Y:S01]  /*19f10*/  IADD3.X R9, R22.reuse, UR5, RZ, P0, !PT ;  /* 0x0000000516097c10 */ /* 0x040fe200087fe4ff */
[----:B------:R-:W-:Y:S01]  /*19f20*/  ULDC.64 UR4, c[0x0][0x518] ;  /* 0x0001460000047ab9 */ /* 0x000fe20000000a00 */
[----:B------:R-:W-:-:S03]  /*19f30*/  IADD3.X R5, R22, UR7, RZ, P2, !PT ;  /* 0x0000000716057c10 */ /* 0x000fc600097fe4ff */
[----:B------:R-:W3:Y:S04]  /*19f40*/  LDG.E.64 R14, desc[UR38][R8.64] ;  /* 0x00000026080e7981 */ /* 0x000ee8000c1e1b00 */
[----:B------:R4:W2:Y:S02]  /*19f50*/  LDG.E.64 R12, desc[UR38][R4.64] ;  /* 0x00000026040c7981 */ /* 0x0008a4000c1e1b00 */
[----:B----4-:R-:W-:-:S04]  /*19f60*/  IADD3 R4, P0, R21, UR4, RZ ;  /* 0x0000000415047c10 */ /* 0x010fc8000ff1e0ff */
[----:B------:R-:W-:Y:S01]  /*19f70*/  IADD3.X R5, R22, UR5, RZ, P0, !PT ;  /* 0x0000000516057c10 */ /* 0x000fe200087fe4ff */
[----:B------:R-:W-:-:S04]  /*19f80*/  ULDC.64 UR4, c[0x0][0x528] ;  /* 0x00014a0000047ab9 */ /* 0x000fc80000000a00 */
[----:B------:R4:W2:Y:S02]  /*19f90*/  LDG.E.64 R8, desc[UR38][R4.64] ;  /* 0x0000002604087981 */ /* 0x0008a4000c1e1b00 */
[----:B----4-:R-:W-:-:S04]  /*19fa0*/  IADD3 R4, P0, R21, UR4, RZ ;  /* 0x0000000415047c10 */ /* 0x010fc8000ff1e0ff */
[----:B------:R-:W-:-:S06]  /*19fb0*/  IADD3.X R5, R22, UR5, RZ, P0, !PT ;  /* 0x0000000516057c10 */ /* 0x000fcc00087fe4ff */
[----:B------:R-:W4:Y:S04]  /*19fc0*/  LDG.E.64 R4, desc[UR38][R4.64] ;  /* 0x0000002604047981 */ /* 0x000f28000c1e1b00 */
[----:B---3--:R-:W-:Y:S04]  /*19fd0*/  STS.64 [UR29], R14 ;  /* 0x0000000eff007988 */ /* 0x008fe80008000a1d */
[----:B--2---:R-:W-:Y:S04]  /*19fe0*/  STS.64 [UR32], R12 ;  /* 0x0000000cff007988 */ /* 0x004fe80008000a20 */
[----:B------:R-:W2:Y:S01]  /*19ff0*/  LDS R21, [UR29+0x1c] ;  /* 0x00001c1dff157984 */ /* 0x000ea20008000800 */
[----:B------:R-:W-:-:S03]  /*1a000*/  SHF.L.U64.HI R26, R8, 0x1, R9 ;  /* 0x00000001081a7819 */ /* 0x000fc60000010209 */
[----:B------:R1:W3:Y:S01]  /*1a010*/  LDG.E R9, desc[UR38][R2.64+0x4] ;  /* 0x0000042602097981 */ /* 0x0002e2000c1e1900 */
[----:B------:R-:W-:-:S04]  /*1a020*/  LOP3.LUT R26, R26, 0x1fffffff, RZ, 0xc0, !PT ;  /* 0x1fffffff1a1a7812 */ /* 0x000fc800078ec0ff */
[----:B------:R-:W-:-:S04]  /*1a030*/  SHF.R.U32.HI R22, RZ, 0x4, R26 ;  /* 0x00000004ff167819 */ /* 0x000fc8000001161a */
[----:B--2---:R-:W-:-:S05]  /*1a040*/  LOP3.LUT R21, R21, 0xf, R22, 0xb8, !PT ;  /* 0x0000000f15157812 */ /* 0x004fca00078eb816 */
[----:B------:R-:W-:Y:S04]  /*1a050*/  STS [UR29+0x1c], R21 ;  /* 0x00001c15ff007988 */ /* 0x000fe8000800081d */
[----:B------:R-:W2:Y:S02]  /*1a060*/  LDS R24, [UR29+0x1c] ;  /* 0x00001c1dff187984 */ /* 0x000ea40008000800 */
[----:B--2---:R-:W-:-:S05]  /*1a070*/  LOP3.LUT R24, R24, 0xf0, RZ, 0xb8, !PT ;  /* 0x000000f018187812 */ /* 0x004fca00078eb8ff */
[----:B------:R-:W-:Y:S04]  /*1a080*/  STS [UR29+0x1c], R24 ;  /* 0x00001c18ff007988 */ /* 0x000fe8000800081d */
[----:B------:R-:W2:Y:S01]  /*1a090*/  LDS R23, [UR29+0x1c] ;  /* 0x00001c1dff177984 */ /* 0x000ea20008000800 */
[----:B------:R-:W-:-:S04]  /*1a0a0*/  MOV R22, UR29 ;  /* 0x0000001d00167c02 */ /* 0x000fc80008000f00 */
[----:B------:R-:W-:Y:S02]  /*1a0b0*/  SHF.R.U64 R22, R22, 0x4, RZ ;  /* 0x0000000416167819 */ /* 0x000fe400000012ff */
[----:B--2---:R-:W-:-:S05]  /*1a0c0*/  LOP3.LUT R23, R23, 0xf00, RZ, 0xb8, !PT ;  /* 0x00000f0017177812 */ /* 0x004fca00078eb8ff */
[----:B------:R-:W-:Y:S04]  /*1a0d0*/  STS.64 [UR29+0x18], R22 ;  /* 0x00001816ff007988 */ /* 0x000fe80008000a1d */
[----:B------:R-:W1:Y:S01]  /*1a0e0*/  LDS R25, [UR29+0x1c] ;  /* 0x00001c1dff197984 */ /* 0x000e620008000800 */
[----:B------:R-:W-:Y:S01]  /*1a0f0*/  IMAD.SHL.U32 R21, R8, 0x2, RZ ;  /* 0x0000000208157824 */ /* 0x000fe200078e00ff */
[----:B-----5:R-:W-:-:S04]  /*1a100*/  IADD3 R12, R11, -0x1, RZ ;  /* 0xffffffff0b0c7810 */ /* 0x020fc80007ffe0ff */
[----:B------:R-:W-:Y:S02]  /*1a110*/  LOP3.LUT R21, R21, 0xfffffffe, RZ, 0xc0, !PT ;  /* 0xfffffffe15157812 */ /* 0x000fe400078ec0ff */
[----:B------:R-:W-:Y:S01]  /*1a120*/  CS2R R14, SRZ ;  /* 0x00000000000e7805 */ /* 0x000fe2000001ff00 */
[----:B------:R-:W-:Y:S01]  /*1a130*/  VIADD R13, R18, 0xffffffff ;  /* 0xffffffff120d7836 */ /* 0x000fe20000000000 */
[----:B------:R-:W-:Y:S01]  /*1a140*/  SHF.R.U64 R21, R21, 0x4, R26 ;  /* 0x0000000415157819 */ /* 0x000fe2000000121a */
[----:B------:R-:W-:Y:S04]  /*1a150*/  STS [UR29+0x10], R22 ;  /* 0x00001016ff007988 */ /* 0x000fe8000800081d */
[----:B------:R-:W-:Y:S04]  /*1a160*/  STS [UR29+0x14], R22 ;  /* 0x00001416ff007988 */ /* 0x000fe8000800081d */
[----:B------:R-:W-:Y:S04]  /*1a170*/  STS.128 [UR29+0x20], R12 ;  /* 0x0000200cff007988 */ /* 0x000fe80008000c1d */
[----:B------:R-:W-:Y:S04]  /*1a180*/  STS [UR29+0xc], R21 ;  /* 0x00000c15ff007988 */ /* 0x000fe8000800081d */
[----:B------:R-:W-:Y:S01]  /*1a190*/  STS [UR29+0x30], RZ ;  /* 0x000030ffff007988 */ /* 0x000fe2000800081d */
[----:B-1----:R-:W-:-:S05]  /*1a1a0*/  LOP3.LUT R2, R25, 0xf000, RZ, 0xb8, !PT ;  /* 0x0000f00019027812 */ /* 0x002fca00078eb8ff */
[----:B------:R-:W-:Y:S04]  /*1a1b0*/  STS [UR29+0x1c], R2 ;  /* 0x00001c02ff007988 */ /* 0x000fe8000800081d */
[----:B------:R-:W1:Y:S01]  /*1a1c0*/  LDS R3, [UR32+0x1c] ;  /* 0x00001c20ff037984 */ /* 0x000e620008000800 */
[----:B----4-:R-:W-:-:S04]  /*1a1d0*/  SHF.L.U64.HI R18, R4, 0x1, R5 ;  /* 0x0000000104127819 */ /* 0x010fc80000010205 */
[----:B------:R-:W-:-:S04]  /*1a1e0*/  LOP3.LUT R18, R18, 0x1fffffff, RZ, 0xc0, !PT ;  /* 0x1fffffff12127812 */ /* 0x000fc800078ec0ff */
[----:B------:R-:W-:-:S04]  /*1a1f0*/  SHF.R.U32.HI R8, RZ, 0x4, R18 ;  /* 0x00000004ff087819 */ /* 0x000fc80000011612 */
[----:B-1----:R-:W-:-:S05]  /*1a200*/  LOP3.LUT R5, R3, 0xf, R8, 0xb8, !PT ;  /* 0x0000000f03057812 */ /* 0x002fca00078eb808 */
[----:B------:R-:W-:Y:S04]  /*1a210*/  STS [UR32+0x1c], R5 ;  /* 0x00001c05ff007988 */ /* 0x000fe80008000820 */
[----:B------:R-:W1:Y:S02]  /*1a220*/  LDS R8, [UR32+0x1c] ;  /* 0x00001c20ff087984 */ /* 0x000e640008000800 */
[----:B-1----:R-:W-:-:S05]  /*1a230*/  LOP3.LUT R8, R8, 0xf0, RZ, 0xb8, !PT ;  /* 0x000000f008087812 */ /* 0x002fca00078eb8ff */
[----:B------:R-:W-:Y:S04]  /*1a240*/  STS [UR32+0x1c], R8 ;  /* 0x00001c08ff007988 */ /* 0x000fe80008000820 */
[----:B------:R-:W1:Y:S01]  /*1a250*/  LDS R3, [UR32+0x1c] ;  /* 0x00001c20ff037984 */ /* 0x000e620008000800 */
[----:B------:R-:W-:-:S04]  /*1a260*/  MOV R2, UR32 ;  /* 0x0000002000027c02 */ /* 0x000fc80008000f00 */
[----:B------:R-:W-:Y:S02]  /*1a270*/  SHF.R.U64 R2, R2, 0x4, RZ ;  /* 0x0000000402027819 */ /* 0x000fe400000012ff */
[----:B-1----:R-:W-:-:S05]  /*1a280*/  LOP3.LUT R3, R3, 0xf00, RZ, 0xb8, !PT ;  /* 0x00000f0003037812 */ /* 0x002fca00078eb8ff */
[----:B------:R-:W-:Y:S04]  /*1a290*/  STS.64 [UR32+0x18], R2 ;  /* 0x00001802ff007988 */ /* 0x000fe80008000a20 */
[----:B------:R-:W1:Y:S01]  /*1a2a0*/  LDS R21, [UR32+0x1c] ;  /* 0x00001c20ff157984 */ /* 0x000e620008000800 */
[----:B------:R-:W-:Y:S01]  /*1a2b0*/  IMAD.SHL.U32 R4, R4, 0x2, RZ ;  /* 0x0000000204047824 */ /* 0x000fe200078e00ff */
[----:B---3--:R-:W-:-:S04]  /*1a2c0*/  IADD3 R13, R9, -0x1, RZ ;  /* 0xffffffff090d7810 */ /* 0x008fc80007ffe0ff */
[----:B------:R-:W-:-:S04]  /*1a2d0*/  LOP3.LUT R5, R4, 0xfffffffe, RZ, 0xc0, !PT ;  /* 0xfffffffe04057812 */ /* 0x000fc800078ec0ff */
[----:B------:R-:W-:Y:S01]  /*1a2e0*/  SHF.R.U64 R5, R5, 0x4, R18 ;  /* 0x0000000405057819 */ /* 0x000fe20000001212 */
[----:B------:R2:W-:Y:S04]  /*1a2f0*/  STS.128 [UR32+0x20], R12 ;  /* 0x0000200cff007988 */ /* 0x0005e80008000c20 */
[----:B------:R2:W-:Y:S04]  /*1a300*/  STS [UR32+0xc], R5 ;  /* 0x00000c05ff007988 */ /* 0x0005e80008000820 */
[----:B------:R2:W-:Y:S04]  /*1a310*/  STS [UR32+0x10], R2 ;  /* 0x00001002ff007988 */ /* 0x0005e80008000820 */
[----:B------:R2:W-:Y:S04]  /*1a320*/  STS [UR32+0x14], R2 ;  /* 0x00001402ff007988 */ /* 0x0005e80008000820 */
[----:B------:R-:W-:Y:S01]  /*1a330*/  STS [UR32+0x30], RZ ;  /* 0x000030ffff007988 */ /* 0x000fe20008000820 */
[----:B-1----:R-:W-:-:S05]  /*1a340*/  LOP3.LUT R4, R21, 0xf000, RZ, 0xb8, !PT ;  /* 0x0000f00015047812 */ /* 0x002fca00078eb8ff */
[----:B------:R2:W-:Y:S02]  /*1a350*/  STS [UR32+0x1c], R4 ;  /* 0x00001c04ff007988 */ /* 0x0005e40008000820 */
.L_x_312:
[----:B------:R-:W-:Y:S05]  /*1a360*/  BSYNC B1 ;  /* 0x0000000000017941 */ /* 0x000fea0003800000 */
.L_x_311:
[----:B------:R-:W-:-:S03]  /*1a370*/  UMOV UR4, 0xffffffff ;  /* 0xffffffff00047882 */ /* 0x000fc60000000000 */
[----:B------:R-:W-:Y:S05]  /*1a380*/  BRA.DIV UR4, `(.L_x_313) ;  /* 0x0000003a045c7947 */ /* 0x000fea000b800000 */
[----:B------:R-:W-:Y:S01]  /*1a390*/  ELECT P6, URZ, PT ;  /* 0x00000000003f782f */ /* 0x000fe200038c0000 */
[----:B------:R-:W-:-:S12]  /*1a3a0*/  NOP ;  /* 0x0000000000007918 */ /* 0x000fd80000000000 */
.L_x_414:
[----:B-12---:R-:W1:Y:S02]  /*1a3b0*/  S2R R2, SR_LANEID ;  /* 0x0000000000027919 */ /* 0x006e640000000000 */
[----:B-1----:R-:W-:-:S05]  /*1a3c0*/  IMAD.SHL.U32 R8, R2, 0x4, RZ ;  /* 0x0000000402087824 */ /* 0x002fca00078e00ff */
[----:B------:R1:W2:Y:S01]  /*1a3d0*/  LDS R9, [R8+UR29] ;  /* 0x0000001d08097984 */ /* 0x0002a20008000800 */
[C---:B------:R-:W-:Y:S02]  /*1a3e0*/  IADD3 R4, P0, R8.reuse, UR16, RZ ;  /* 0x0000001008047c10 */ /* 0x040fe4000ff1e0ff */
[----:B------:R-:W-:Y:S01]  /*1a3f0*/  IADD3 R2, P2, R8, UR18, RZ ;  /* 0x0000001208027c10 */ /* 0x000fe2000ff5e0ff */
[----:B------:R1:W3:Y:S01]  /*1a400*/  LDS R13, [R8+UR29+0x80] ;  /* 0x0000801d080d7984 */ /* 0x0002e20008000800 */
[----:B------:R-:W-:Y:S11]  /*1a410*/  @!P6 BRA `(.L_x_314) ;  /* 0x000000000008e947 */ /* 0x000ff60003800000 */
[----:B------:R0:W-:Y:S01]  /*1a420*/  UTMACMDFLUSH ;  /* 0x00000000000079b7 */ /* 0x0001e20000000000 */
[----:B------:R-:W-:-:S04]  /*1a430*/  DEPBAR.LE SB0, 0x0 ;  /* 0x000080000000791a */ /* 0x000fc80000000000 */
.L_x_314:
[----:B------:R-:W-:Y:S01]  /*1a440*/  IADD3.X R5, RZ, UR17, RZ, P0, !PT ;  /* 0x00000011ff057c10 */ /* 0x000fe200087fe4ff */
[----:B------:R-:W-:Y:S01]  /*1a450*/  IMAD.X R3, RZ, RZ, UR19, P2 ;  /* 0x00000013ff037e24 */ /* 0x000fe200090e06ff */
[----:B------:R-:W-:Y:S05]  /*1a460*/  WARPSYNC.ALL ;  /* 0x0000000000007948 */ /* 0x000fea0003800000 */
[----:B--2---:R2:W5:Y:S04]  /*1a470*/  ATOMG.E.EXCH.STRONG.GPU PT, RZ, [R4], R9 ;  /* 0x0000000904ff73a8 */ /* 0x00456800041ee100 */
[----:B---3--:R2:W5:Y:S01]  /*1a480*/  ATOMG.E.EXCH.STRONG.GPU PT, RZ, [R2], R13 ;  /* 0x0000000d02ff73a8 */ /* 0x00856200041ee100 */
[----:B------:R-:W-:-:S07]  /*1a490*/  MOV R18, R6 ;  /* 0x0000000600127202 */ /* 0x000fce0000000f00 */
.L_x_309:
[----:B-12---:R-:W2:Y:S01]  /*1a4a0*/  LDL.LU R2, [R1+0x100] ;  /* 0x0001000001027983 */ /* 0x006ea20000300800 */
[----:B------:R-:W-:Y:S02]  /*1a4b0*/  ISETP.NE.AND P2, PT, R7, RZ, PT ;  /* 0x000000ff0700720c */ /* 0x000fe40003f45270 */
[----:B------:R-:W-:Y:S01]  /*1a4c0*/  SEL R3, RZ, 0x1, !P1 ;  /* 0x00000001ff037807 */ /* 0x000fe20004800000 */
[----:B--2---:R-:W-:-:S05]  /*1a4d0*/  VIADD R4, R2, 0x1 ;  /* 0x0000000102047836 */ /* 0x004fca0000000000 */
[----:B------:R-:W-:-:S04]  /*1a4e0*/  ISETP.NE.AND P0, PT, R4, 0x8, PT ;  /* 0x000000080400780c */ /* 0x000fc80003f05270 */
[----:B------:R-:W-:Y:S02]  /*1a4f0*/  SEL R4, R4, RZ, P0 ;  /* 0x000000ff04047207 */ /* 0x000fe40000000000 */
[----:B------:R-:W-:-:S03]  /*1a500*/  SEL R2, RZ, 0x1, P0 ;  /* 0x00000001ff027807 */ /* 0x000fc60000000000 */
[----:B------:R1:W-:Y:S01]  /*1a510*/  STL [R1+0x100], R4 ;  /* 0x0001000401007387 */ /* 0x0003e20000100800 */
[----:B------:R-:W-:Y:S02]  /*1a520*/  LOP3.LUT R19, R19, R2, RZ, 0x3c, !PT ;  /* 0x0000000213137212 */ /* 0x000fe400078e3cff */
[----:B------:R-:W-:Y:S01]  /*1a530*/  PRMT R2, RZ, 0x7610, R2 ;  /* 0x00007610ff027816 */ /* 0x000fe20000000002 */
[----:B------:R-:W-:Y:S06]  /*1a540*/  @P2 BRA `(.L_x_315) ;  /* 0xfffffff000502947 */ /* 0x000fec000383ffff */
[----:B------:R-:W-:Y:S05]  /*1a550*/  BSYNC B0 ;  /* 0x0000000000007941 */ /* 0x000fea0003800000 */
.L_x_296:
[----:B------:R-:W-:-:S03]  /*1a560*/  UMOV UR4, 0xffffffff ;  /* 0xffffffff00047882 */ /* 0x000fc60000000000 */
[----:B------:R-:W-:Y:S05]  /*1a570*/  BRA.DIV UR4, `(.L_x_316) ;  /* 0x0000003a04107947 */ /* 0x000fea000b800000 */
[----:B-----5:R-:W-:-:S13]  /*1a580*/  ELECT P6, URZ, PT ;  /* 0x00000000003f782f */ /* 0x020fda00038c0000 */
.L_x_417:
[----:B------:R-:W-:Y:S04]  /*1a590*/  BSSY B0, `(.L_x_317) ;  /* 0x0000018000007945 */ /* 0x000fe80003800000 */
[----:B------:R-:W-:Y:S05]  /*1a5a0*/  @!P6 BRA `(.L_x_318) ;  /* 0x000000000058e947 */ /* 0x000fea0003800000 */
[----:B------:R-:W-:-:S04]  /*1a5b0*/  ULOP3.LUT UR4, UR40, 0x2, URZ, 0xfc, !UPT ;  /* 0x0000000228047892 */ /* 0x000fc8000f8efc3f */
[----:B------:R-:W-:-:S06]  /*1a5c0*/  UISETP.NE.AND UP0, UPT, UR4, 0x3, UPT ;  /* 0x000000030400788c */ /* 0x000fcc000bf05270 */
[----:B------:R-:W-:-:S13]  /*1a5d0*/  PLOP3.LUT P0, PT, PT, PT, UP0, 0x80, 0x0 ;  /* 0x000000000000781c */ /* 0x000fda0003f0f008 */
[----:B------:R-:W-:Y:S05]  /*1a5e0*/  @!P0 BRA `(.L_x_319) ;  /* 0x0000000000048947 */ /* 0x000fea0003800000 */
[----:B------:R-:W-:Y:S01]  /*1a5f0*/  BPT.TRAP 0x1 ;  /* 0x000000040000795c */ /* 0x000fe20000300000 */
.L_x_319:
[----:B------:R-:W-:Y:S02]  /*1a600*/  MOV R3, UR22 ;  /* 0x0000001600037c02 */ /* 0x000fe40008000f00 */
[----:B------:R-:W-:-:S03]  /*1a610*/  SHF.L.U32 R2, R10, 0x1f, RZ ;  /* 0x0000001f0a027819 */ /* 0x000fc600000006ff */
[----:B------:R-:W-:-:S05]  /*1a620*/  VIADD R3, R3, 0x34490 ;  /* 0x0003449003037836 */ /* 0x000fca0000000000 */
[C---:B------:R-:W-:Y:S01]  /*1a630*/  LEA R7, R0.reuse, R3, 0x3 ;  /* 0x0000000300077211 */ /* 0x040fe200078e18ff */
[----:B------:R-:W-:-:S03]  /*1a640*/  VIADD R0, R0, 0x1 ;  /* 0x0000000100007836 */ /* 0x000fc60000000000 */
[----:B------:R-:W2:Y:S02]  /*1a650*/  SYNCS.PHASECHK.TRANS64.TRYWAIT P0, [R7+URZ], R2 ;  /* 0x00000002070075a7 */ /* 0x000ea4000800017f */
[----:B------:R-:W-:-:S04]  /*1a660*/  ISETP.NE.AND P1, PT, R0, 0x2, PT ;  /* 0x000000020000780c */ /* 0x000fc80003f25270 */
[----:B------:R-:W-:Y:S02]  /*1a670*/  SEL R5, RZ, 0x1, P1 ;  /* 0x00000001ff057807 */ /* 0x000fe40000800000 */
[----:B------:R-:W-:Y:S02]  /*1a680*/  SEL R0, R0, RZ, P1 ;  /* 0x000000ff00007207 */ /* 0x000fe40000800000 */
[----:B------:R-:W-:Y:S01]  /*1a690*/  LOP3.LUT R5, R10, R5, RZ, 0x3c, !PT ;  /* 0x000000050a057212 */ /* 0x000fe200078e3cff */
[----:B--2---:R-:W-:Y:S06]  /*1a6a0*/  @!P0 BRA `(.L_x_320) ;  /* 0x0000003400e48947 */ /* 0x004fec0003800000 */
.L_x_418:
[----:B------:R-:W-:Y:S02]  /*1a6b0*/  LEA R3, R0, R3, 0x3 ;  /* 0x0000000300037211 */ /* 0x000fe400078e18ff */
[----:B------:R-:W-:-:S07]  /*1a6c0*/  SHF.L.U32 R0, R5, 0x1f, RZ ;  /* 0x0000001f05007819 */ /* 0x000fce00000006ff */
.L_x_321:
[----:B---3--:R3:W4:Y:S02]  /*1a6d0*/  SYNCS.PHASECHK.TRANS64.TRYWAIT P0, [R3+URZ], R0 ;  /* 0x00000000030075a7 */ /* 0x008724000800017f */
[----:B----4-:R-:W-:Y:S05]  /*1a6e0*/  @!P0 NANOSLEEP.SYNCS 0x989680 ;  /* 0x009896800000895d */ /* 0x010fea0003900000 */
[----:B------:R-:W4:Y:S02]  /*1a6f0*/  @!P0 SYNCS.PHASECHK.TRANS64 P0, [R3+URZ], R0 ;  /* 0x00000000030085a7 */ /* 0x000f24000800007f */
[----:B----4-:R-:W-:Y:S05]  /*1a700*/  @!P0 BRA `(.L_x_321) ;  /* 0xfffffffc00f08947 */ /* 0x010fea000383ffff */
.L_x_318:
[----:B------:R-:W-:Y:S05]  /*1a710*/  BSYNC B0 ;  /* 0x0000000000007941 */ /* 0x000fea0003800000 */
.L_x_317:
[----:B------:R-:W-:Y:S05]  /*1a720*/  EXIT ;  /* 0x000000000000794d */ /* 0x000fea0003800000 */
.L_x_161:
[----:B------:R-:W-:Y:S01]  /*1a730*/  PLOP3.LUT P1, PT, PT, PT, UP3, 0x80, 0x0 ;  /* 0x000000000000781c */ /* 0x000fe20003f2f038 */
[----:B------:R-:W-:Y:S01]  /*1a740*/  ULDC UR19, c[0x0][0x14] ;  /* 0x0000050000137ab9 */ /* 0x000fe20000000800 */
[----:B------:R-:W-:Y:S01]  /*1a750*/  ULDC UR20, c[0x0][0x10] ;  /* 0x0000040000147ab9 */ /* 0x000fe20000000800 */
[----:B------:R-:W-:Y:S01]  /*1a760*/  ULDC.64 UR12, c[0x0][0x8c8] ;  /* 0x00023200000c7ab9 */ /* 0x000fe20000000a00 */
[----:B------:R-:W-:Y:S01]  /*1a770*/  UIMAD.WIDE.U32 UR20, UR60, UR20, URZ ;  /* 0x000000143c1472a5 */ /* 0x000fe2000f8e003f */
[----:B------:R-:W-:Y:S01]  /*1a780*/  IMAD.MOV.U32 R14, RZ, RZ, 0x1 ;  /* 0x00000001ff0e7424 */ /* 0x000fe200078e00ff */
[----:B------:R-:W-:Y:S01]  /*1a790*/  ULDC.64 UR14, c[0x0][0x8e0] ;  /* 0x00023800000e7ab9 */ /* 0x000fe20000000a00 */
[----:B------:R-:W-:Y:S01]  /*1a7a0*/  UIADD3 UR11, UP1, UR12, -0x1, URZ ;  /* 0xffffffff0c0b7890 */ /* 0x000fe2000ff3e03f */
[----:B------:R-:W-:Y:S01]  /*1a7b0*/  MOV R13, RZ ;  /* 0x000000ff000d7202 */ /* 0x000fe20000000f00 */
[----:B------:R-:W-:Y:S01]  /*1a7c0*/  ULDC UR22, c[0x0][0x904] ;  /* 0x0002410000167ab9 */ /* 0x000fe20000000800 */
[----:B------:R-:W-:Y:S01]  /*1a7d0*/  UMOV UR23, 0xffffffff ;  /* 0xffffffff00177882 */ /* 0x000fe20000000000 */
[----:B------:R-:W-:-:S02]  /*1a7e0*/  UIADD3 UR12, UP2, UR14, -0x1, URZ ;  /* 0xffffffff0e0c7890 */ /* 0x000fc4000ff5e03f */
[----:B------:R-:W1:Y:S01]  /*1a7f0*/  @P1 S2R R2, SR_CTAID.Y ;  /* 0x0000000000021919 */ /* 0x000e620000002600 */
[----:B------:R-:W-:Y:S02]  /*1a800*/  USHF.L.U32 UR23, UR23, UR22, URZ ;  /* 0x0000001617177299 */ /* 0x000fe4000800063f */
[----:B------:R-:W-:Y:S02]  /*1a810*/  UIMAD.WIDE.U32 UR28, UR20, UR19, URZ ;  /* 0x00000013141c72a5 */ /* 0x000fe4000f8e003f */
[----:B------:R-:W-:Y:S01]  /*1a820*/  UIMAD UR21, UR21, UR19, URZ ;  /* 0x00000013151572a4 */ /* 0x000fe2000f8e023f */
[----:B------:R-:W-:Y:S01]  /*1a830*/  ULDC UR18, c[0x0][0x8a8] ;  /* 0x00022a0000127ab9 */ /* 0x000fe20000000800 */
[----:B------:R-:W-:Y:S01]  /*1a840*/  UMOV UR24, 0x1 ;  /* 0x0000000100187882 */ /* 0x000fe20000000000 */
[----:B------:R-:W-:Y:S02]  /*1a850*/  UIADD3.X UR14, UR15, -0x1, URZ, UP2, !UPT ;  /* 0xffffffff0f0e7890 */ /* 0x000fe400097fe43f */
[----:B------:R-:W-:-:S02]  /*1a860*/  UIADD3.X UR13, UR13, -0x1, URZ, UP1, !UPT ;  /* 0xffffffff0d0d7890 */ /* 0x000fc40008ffe43f */
[----:B------:R-:W-:Y:S02]  /*1a870*/  ULOP3.LUT UR15, UR59, 0x2, URZ, 0xfc, !UPT ;  /* 0x000000023b0f7892 */ /* 0x000fe4000f8efc3f */
[----:B------:R-:W-:Y:S02]  /*1a880*/  UIADD3 UR16, UR9, -0x1, URZ ;  /* 0xffffffff09107890 */ /* 0x000fe4000fffe03f */
[----:B------:R-:W-:Y:S02]  /*1a890*/  UIADD3 UR17, UR10, -0x1, URZ ;  /* 0xffffffff0a117890 */ /* 0x000fe4000fffe03f */
[----:B------:R-:W-:Y:S02]  /*1a8a0*/  UIADD3 UR18, UR18, -0x1, URZ ;  /* 0xffffffff12127890 */ /* 0x000fe4000fffe03f */
[----:B------:R-:W-:Y:S02]  /*1a8b0*/  USHF.L.U32 UR19, UR24, UR22, URZ ;  /* 0x0000001618137299 */ /* 0x000fe4000800063f */
[----:B------:R-:W-:-:S02]  /*1a8c0*/  ULOP3.LUT UR20, URZ, UR23, URZ, 0x33, !UPT ;  /* 0x000000173f147292 */ /* 0x000fc4000f8e333f */
[----:B------:R-:W-:Y:S01]  /*1a8d0*/  UIADD3 UR21, UR29, UR21, URZ ;  /* 0x000000151d157290 */ /* 0x000fe2000fffe03f */
[----:B-1----:R-:W-:-:S15]  /*1a8e0*/  @P1 R2UR UR52, R2 ;  /* 0x00000000023412ca */ /* 0x002fde00000e0000 */
.L_x_342:
[----:B------:R-:W1:Y:S01]  /*1a8f0*/  LDC.64 R2, c[0x0][0x8f8] ;  /* 0x00023e00ff027b82 */ /* 0x000e620000000a00 */
[----:B------:R-:W-:Y:S01]  /*1a900*/  UIADD3 UR8, UP1, UR8, UR28, URZ ;  /* 0x0000001c08087290 */ /* 0x000fe2000ff3e03f */
[----:B------:R-:W-:Y:S01]  /*1a910*/  ISETP.NE.AND P2, PT, R15, RZ, PT ;  /* 0x000000ff0f00720c */ /* 0x000fe20003f45270 */
[----:B------:R-:W-:Y:S01]  /*1a920*/  UMOV UR22, 0xffffffff ;  /* 0xffffffff00167882 */ /* 0x000fe20000000000 */
[----:B------:R-:W-:Y:S01]  /*1a930*/  UMOV UR23, 0xffffffff ;  /* 0xffffffff00177882 */ /* 0x000fe20000000000 */
[----:B------:R-:W-:Y:S01]  /*1a940*/  UIADD3.X UR7, UR7, UR21, URZ, UP1, !UPT ;  /* 0x0000001507077290 */ /* 0x000fe20008ffe43f */
[----:B------:R-:W-:Y:S01]  /*1a950*/  MOV R19, RZ ;  /* 0x000000ff00137202 */ /* 0x000fe20000000f00 */
[----:B------:R-:W-:Y:S01]  /*1a960*/  UMOV UR24, 0xffffffff ;  /* 0xffffffff00187882 */ /* 0x000fe20000000000 */
[----:B-1----:R-:W-:-:S03]  /*1a970*/  ISETP.LE.U32.AND P1, PT, R2, UR8, PT ;  /* 0x0000000802007c0c */ /* 0x002fc6000bf23070 */
[----:B------:R-:W-:-:S05]  /*1a980*/  IMAD.U32 R2, RZ, RZ, UR7 ;  /* 0x00000007ff027e24 */ /* 0x000fca000f8e00ff */
[----:B------:R-:W-:-:S13]  /*1a990*/  ISETP.GE.U32.AND.EX P1, PT, R2, R3, PT, P1 ;  /* 0x000000030200720c */ /* 0x000fda0003f26110 */
[----:B---345:R-:W-:Y:S05]  /*1a9a0*/  @P2 BRA P1, `(.L_x_322) ;  /* 0x0000001800442947 */ /* 0x038fea0000800000 */
[----:B------:R-:W-:-:S04]  /*1a9b0*/  IADD3 R2, P2, R6, UR5, RZ ;  /* 0x0000000506027c10 */ /* 0x000fc8000ff5e0ff */
[----:B------:R-:W-:Y:S02]  /*1a9c0*/  ISETP.GT.U32.AND P1, PT, R2, UR8, PT ;  /* 0x0000000802007c0c */ /* 0x000fe4000bf24070 */
[----:B------:R-:W-:-:S04]  /*1a9d0*/  IADD3.X R2, R7, UR6, RZ, P2, !PT ;  /* 0x0000000607027c10 */ /* 0x000fc800097fe4ff */
[----:B------:R-:W-:-:S13]  /*1a9e0*/  ISETP.GT.U32.AND.EX P1, PT, R2, UR7, PT, P1 ;  /* 0x0000000702007c0c */ /* 0x000fda000bf24110 */
[----:B------:R-:W-:Y:S05]  /*1a9f0*/  @P1 BRA `(.L_x_323) ;  /* 0x0000001400241947 */ /* 0x000fea0003800000 */
[----:B------:R-:W-:Y:S01]  /*1aa00*/  VIADD R11, R21, UR4 ;  /* 0x00000004150b7c36 */ /* 0x000fe20008000000 */
[----:B------:R-:W-:Y:S01]  /*1aa10*/  ULDC UR22, c[0x0][0x910] ;  /* 0x0002440000167ab9 */ /* 0x000fe20000000800 */
[----:B------:R-:W-:Y:S01]  /*1aa20*/  MOV R23, R8 ;  /* 0x0000000800177202 */ /* 0x000fe20000000f00 */
[----:B------:R-:W-:Y:S02]  /*1aa30*/  IMAD.MOV.U32 R16, RZ, RZ, R0 ;  /* 0x000000ffff107224 */ /* 0x000fe400078e0000 */
[----:B------:R-:W-:-:S04]  /*1aa40*/  IADD3 R12, R11, 0x20, RZ ;  /* 0x000000200b0c7810 */ /* 0x000fc80007ffe0ff */
[----:B------:R-:W-:-:S13]  /*1aa50*/  ISETP.GE.AND P1, PT, R12, UR22, PT ;  /* 0x000000160c007c0c */ /* 0x000fda000bf26270 */
[----:B------:R-:W1:Y:S01]  /*1aa60*/  @!P1 LDC.64 R2, c[0x0][0x918] ;  /* 0x00024600ff029b82 */ /* 0x000e620000000a00 */
[----:B------:R-:W-:Y:S01]  /*1aa70*/  @!P1 VIADD R7, R11, 0x20 ;  /* 0x000000200b079836 */ /* 0x000fe20000000000 */
[----:B------:R-:W-:Y:S01]  /*1aa80*/  BSSY B0, `(.L_x_324) ;  /* 0x0000064000007945 */ /* 0x000fe20003800000 */
[----:B------:R-:W-:Y:S02]  /*1aa90*/  MOV R6, 0x7fffffff ;  /* 0x7fffffff00067802 */ /* 0x000fe40000000f00 */
[----:B-1----:R-:W-:-:S05]  /*1aaa0*/  @!P1 IMAD.WIDE R2, R7, 0xc, R2 ;  /* 0x0000000c07029825 */ /* 0x002fca00078e0202 */
[----:B------:R1:W5:Y:S04]  /*1aab0*/  @!P1 LDG.E R8, desc[UR38][R2.64] ;  /* 0x0000002602089981 */ /* 0x000368000c1e1900 */
[----:B------:R1:W5:Y:S01]  /*1aac0*/  @!P1 LDG.E R0, desc[UR38][R2.64+0x4] ;  /* 0x0000042602009981 */ /* 0x000362000c1e1900 */
[----:B------:R-:W-:Y:S01]  /*1aad0*/  ISETP.GE.AND P1, PT, R11, UR22, PT ;  /* 0x000000160b007c0c */ /* 0x000fe2000bf26270 */
[----:B------:R-:W-:-:S12]  /*1aae0*/  IMAD.MOV.U32 R7, RZ, RZ, RZ ;  /* 0x000000ffff077224 */ /* 0x000fd800078e00ff */
[----:B-1----:R-:W-:Y:S05]  /*1aaf0*/  @P1 BRA `(.L_x_325) ;  /* 0x0000000400701947 */ /* 0x002fea0003800000 */
[----:B------:R-:W-:Y:S01]  /*1ab00*/  IABS R7, R9 ;  /* 0x0000000900077213 */ /* 0x000fe20000000000 */
[----:B------:R-:W-:Y:S01]  /*1ab10*/  ULDC UR23, c[0x0][0x8f0] ;  /* 0x00023c0000177ab9 */ /* 0x000fe20000000800 */
[----:B------:R-:W-:Y:S02]  /*1ab20*/  IABS R6, R10 ;  /* 0x0000000a00067213 */ /* 0x000fe40000000000 */
[----:B------:R-:W1:Y:S01]  /*1ab30*/  I2F.RP R3, R7 ;  /* 0x0000000700037306 */ /* 0x000e620000209400 */
[----:B------:R-:W-:Y:S02]  /*1ab40*/  PLOP3.LUT P3, PT, PT, PT, UP0, 0x80, 0x0 ;  /* 0x000000000000781c */ /* 0x000fe40003f6f008 */
[C---:B------:R-:W-:Y:S02]  /*1ab50*/  IADD3 R22, P2, R16.reuse, UR12, RZ ;  /* 0x0000000c10167c10 */ /* 0x040fe4000ff5e0ff */
[C---:B------:R-:W-:Y:S02]  /*1ab60*/  IADD3 R20, P1, R23.reuse, UR11, RZ ;  /* 0x0000000b17147c10 */ /* 0x040fe4000ff3e0ff */
[----:B------:R-:W-:Y:S01]  /*1ab70*/  LEA.HI.X.SX32 R25, R16, UR14, 0x1, P2 ;  /* 0x0000000e10197c11 */ /* 0x000fe200090f0eff */
[----:B------:R-:W3:Y:S01]  /*1ab80*/  I2F.RP R2, R6 ;  /* 0x0000000600027306 */ /* 0x000ee20000209400 */
[----:B------:R-:W-:-:S07]  /*1ab90*/  LEA.HI.X.SX32 R27, R23, UR13, 0x1, P1 ;  /* 0x0000000d171b7c11 */ /* 0x000fce00088f0eff */
[----:B-1----:R-:W1:Y:S08]  /*1aba0*/  MUFU.RCP R3, R3 ;  /* 0x0000000300037308 */ /* 0x002e700000001000 */
[----:B---3--:R-:W3:Y:S01]  /*1abb0*/  MUFU.RCP R2, R2 ;  /* 0x0000000200027308 */ /* 0x008ee20000001000 */
[----:B-1----:R-:W-:-:S07]  /*1abc0*/  IADD3 R19, R3, 0xffffffe, RZ ;  /* 0x0ffffffe03137810 */ /* 0x002fce0007ffe0ff */
[----:B------:R-:W1:Y:S01]  /*1abd0*/  F2I.FTZ.U32.TRUNC.NTZ R19, R19 ;  /* 0x0000001300137305 */ /* 0x000e62000021f000 */
[----:B---3--:R-:W-:-:S07]  /*1abe0*/  VIADD R17, R2, 0xffffffe ;  /* 0x0ffffffe02117836 */ /* 0x008fce0000000000 */
[----:B------:R-:W3:Y:S01]  /*1abf0*/  F2I.FTZ.U32.TRUNC.NTZ R17, R17 ;  /* 0x0000001100117305 */ /* 0x000ee2000021f000 */
[----:B-1----:R-:W-:Y:S01]  /*1ac00*/  IADD3 R18, RZ, -R19, RZ ;  /* 0x80000013ff127210 */ /* 0x002fe20007ffe0ff */
[----:B---3--:R-:W-:Y:S01]  /*1ac10*/  IMAD.MOV R16, RZ, RZ, -R17 ;  /* 0x000000ffff107224 */ /* 0x008fe200078e0a11 */
[----:B------:R-:W-:Y:S06]  /*1ac20*/  @!P3 BRA `(.L_x_326) ;  /* 0x000000000034b947 */ /* 0x000fec0003800000 */
[----:B------:R-:W-:Y:S01]  /*1ac30*/  ULDC UR4, c[0x0][0x8dc] ;  /* 0x0002370000047ab9 */ /* 0x000fe20000000800 */
[----:B------:R-:W-:Y:S01]  /*1ac40*/  ULDC.64 UR24, c[0x0][0x8d0] ;  /* 0x0002340000187ab9 */ /* 0x000fe20000000a00 */
[----:B------:R-:W-:-:S04]  /*1ac50*/  IADD3 R3, P1, R20, UR4, RZ ;  /* 0x0000000414037c10 */ /* 0x000fc8000ff3e0ff */
[----:B------:R-:W-:-:S05]  /*1ac60*/  IADD3.X R23, RZ, R27, RZ, P1, !PT ;  /* 0x0000001bff177210 */ /* 0x000fca0000ffe4ff */
[----:B------:R-:W-:-:S04]  /*1ac70*/  IMAD.WIDE.U32 R4, R23, UR24, RZ ;  /* 0x0000001817047c25 */ /* 0x000fc8000f8e00ff */
[----:B------:R-:W-:-:S04]  /*1ac80*/  IMAD.WIDE.U32 R4, P1, R3, UR25, R4 ;  /* 0x0000001903047c25 */ /* 0x000fc8000f820004 */
[----:B------:R-:W-:Y:S01]  /*1ac90*/  IMAD.WIDE.U32 R2, R3, UR24, RZ ;  /* 0x0000001803027c25 */ /* 0x000fe2000f8e00ff */
[----:B------:R-:W-:-:S04]  /*1aca0*/  MOV R2, R5 ;  /* 0x0000000500027202 */ /* 0x000fc80000000f00 */
[----:B------:R-:W-:Y:S01]  /*1acb0*/  IADD3 RZ, P2, R3, R4, RZ ;  /* 0x0000000403ff7210 */ /* 0x000fe20007f5e0ff */
[----:B------:R-:W-:-:S04]  /*1acc0*/  IMAD.X R3, RZ, RZ, RZ, P1 ;  /* 0x000000ffff037224 */ /* 0x000fc800008e06ff */
[----:B------:R-:W-:-:S04]  /*1acd0*/  IMAD.WIDE.U32.X R2, R23, UR25, R2, P2 ;  /* 0x0000001917027c25 */ /* 0x000fc800090e0402 */
[----:B------:R-:W-:Y:S01]  /*1ace0*/  IMAD.MOV.U32 R20, RZ, RZ, R2 ;  /* 0x000000ffff147224 */ /* 0x000fe200078e0002 */
[----:B------:R-:W-:-:S07]  /*1acf0*/  MOV R27, R3 ;  /* 0x00000003001b7202 */ /* 0x000fce0000000f00 */
.L_x_326:
[----:B------:R-:W-:Y:S05]  /*1ad00*/  @!P0 BRA `(.L_x_327) ;  /* 0x0000000000348947 */ /* 0x000fea0003800000 */
[----:B------:R-:W-:Y:S01]  /*1ad10*/  ULDC UR4, c[0x0][0x8f4] ;  /* 0x00023d0000047ab9 */ /* 0x000fe20000000800 */
[----:B------:R-:W-:Y:S01]  /*1ad20*/  ULDC.64 UR24, c[0x0][0x8e8] ;  /* 0x00023a0000187ab9 */ /* 0x000fe20000000a00 */
[----:B------:R-:W-:-:S05]  /*1ad30*/  IADD3 R3, P1, R22, UR4, RZ ;  /* 0x0000000416037c10 */ /* 0x000fca000ff3e0ff */
[----:B------:R-:W-:-:S04]  /*1ad40*/  IMAD.X R23, RZ, RZ, R25, P1 ;  /* 0x000000ffff177224 */ /* 0x000fc800008e0619 */
[----:B------:R-:W-:-:S04]  /*1ad50*/  IMAD.WIDE.U32 R4, R23, UR24, RZ ;  /* 0x0000001817047c25 */ /* 0x000fc8000f8e00ff */
[----:B------:R-:W-:-:S04]  /*1ad60*/  IMAD.WIDE.U32 R4, P1, R3, UR25, R4 ;  /* 0x0000001903047c25 */ /* 0x000fc8000f820004 */
[----:B------:R-:W-:-:S04]  /*1ad70*/  IMAD.WIDE.U32 R2, R3, UR24, RZ ;  /* 0x0000001803027c25 */ /* 0x000fc8000f8e00ff */
[----:B------:R-:W-:Y:S01]  /*1ad80*/  IMAD.MOV.U32 R2, RZ, RZ, R5 ;  /* 0x000000ffff027224 */ /* 0x000fe200078e0005 */
[----:B------:R-:W-:Y:S02]  /*1ad90*/  IADD3 RZ, P2, R3, R4, RZ ;  /* 0x0000000403ff7210 */ /* 0x000fe40007f5e0ff */
[----:B------:R-:W-:-:S03]  /*1ada0*/  IADD3.X R3, RZ, RZ, RZ, P1, !PT ;  /* 0x000000ffff037210 */ /* 0x000fc60000ffe4ff */
[----:B------:R-:W-:-:S04]  /*1adb0*/  IMAD.WIDE.U32.X R2, R23, UR25, R2, P2 ;  /* 0x0000001917027c25 */ /* 0x000fc800090e0402 */
[----:B------:R-:W-:Y:S01]  /*1adc0*/  IMAD.MOV.U32 R25, RZ, RZ, R3 ;  /* 0x000000ffff197224 */ /* 0x000fe200078e0003 */
[----:B------:R-:W-:-:S07]  /*1add0*/  MOV R22, R2 ;  /* 0x0000000200167202 */ /* 0x000fce0000000f00 */
.L_x_327:
[----:B------:R-:W-:Y:S01]  /*1ade0*/  MOV R2, RZ ;  /* 0x000000ff00027202 */ /* 0x000fe20000000f00 */
[----:B------:R-:W-:Y:S01]  /*1adf0*/  IMAD R18, R18, R7, RZ ;  /* 0x0000000712127224 */ /* 0x000fe200078e02ff */
[----:B------:R-:W-:Y:S01]  /*1ae00*/  SHF.R.U64 R22, R22, UR23, R25 ;  /* 0x0000001716167c19 */ /* 0x000fe20008001219 */
[----:B------:R-:W-:Y:S01]  /*1ae10*/  IMAD.MOV.U32 R3, RZ, RZ, R19 ;  /* 0x000000ffff037224 */ /* 0x000fe200078e0013 */
[----:B------:R-:W-:Y:S01]  /*1ae20*/  ULDC UR4, c[0x0][0x8d8] ;  /* 0x0002360000047ab9 */ /* 0x000fe20000000800 */
[----:B------:R-:W-:Y:S01]  /*1ae30*/  IMAD R4, R16, R6, RZ ;  /* 0x0000000610047224 */ /* 0x000fe200078e02ff */
[----:B------:R-:W-:Y:S01]  /*1ae40*/  SHF.R.U64 R20, R20, UR4, R27 ;  /* 0x0000000414147c19 */ /* 0x000fe2000800121b */
[----:B------:R-:W-:Y:S01]  /*1ae50*/  IMAD.HI.U32 R19, R19, R18, R2 ;  /* 0x0000001213137227 */ /* 0x000fe200078e0002 */
[----:B------:R-:W-:Y:S02]  /*1ae60*/  MOV R3, R17 ;  /* 0x0000001100037202 */ /* 0x000fe40000000f00 */
[----:B------:R-:W-:-:S02]  /*1ae70*/  IADD3 R20, R20, UR16, RZ ;  /* 0x0000001014147c10 */ /* 0x000fc4000fffe0ff */
[----:B------:R-:W-:Y:S01]  /*1ae80*/  IABS R16, R9 ;  /* 0x0000000900107213 */ /* 0x000fe20000000000 */
[----:B------:R-:W-:Y:S01]  /*1ae90*/  IMAD.HI.U32 R2, R17, R4, R2 ;  /* 0x0000000411027227 */ /* 0x000fe200078e0002 */
[----:B------:R-:W-:Y:S02]  /*1aea0*/  IABS R3, R10 ;  /* 0x0000000a00037213 */ /* 0x000fe40000000000 */
[----:B------:R-:W-:Y:S01]  /*1aeb0*/  IABS R5, R20 ;  /* 0x0000001400057213 */ /* 0x000fe20000000000 */
[----:B------:R-:W-:Y:S01]  /*1aec0*/  VIADD R17, R22, UR17 ;  /* 0x0000001116117c36 */ /* 0x000fe20008000000 */
[----:B------:R-:W-:Y:S01]  /*1aed0*/  PLOP3.LUT P5, PT, PT, PT, UP3, 0x80, 0x0 ;  /* 0x000000000000781c */ /* 0x000fe20003faf038 */
[----:B------:R-:W-:Y:S01]  /*1aee0*/  IMAD.MOV R18, RZ, RZ, -R16 ;  /* 0x000000ffff127224 */ /* 0x000fe200078e0a10 */
[----:B------:R-:W-:Y:S01]  /*1aef0*/  IADD3 R16, RZ, -R3, RZ ;  /* 0x80000003ff107210 */ /* 0x000fe20007ffe0ff */
[----:B------:R-:W-:Y:S01]  /*1af00*/  IMAD.HI.U32 R2, R2, R5, RZ ;  /* 0x0000000502027227 */ /* 0x000fe200078e00ff */
[----:B------:R-:W-:-:S05]  /*1af10*/  IABS R4, R17 ;  /* 0x0000001100047213 */ /* 0x000fca0000000000 */
[----:B------:R-:W-:-:S04]  /*1af20*/  IMAD.HI.U32 R3, R19, R4, RZ ;  /* 0x0000000413037227 */ /* 0x000fc800078e00ff */
[----:B------:R-:W-:Y:S02]  /*1af30*/  IMAD R4, R3, R18, R4 ;  /* 0x0000001203047224 */ /* 0x000fe400078e0204 */
[----:B------:R-:W-:-:S03]  /*1af40*/  IMAD R3, R2, R16, R5 ;  /* 0x0000001002037224 */ /* 0x000fc600078e0205 */
[----:B------:R-:W-:Y:S02]  /*1af50*/  ISETP.GT.U32.AND P2, PT, R7, R4, PT ;  /* 0x000000040700720c */ /* 0x000fe40003f44070 */
[----:B------:R-:W-:-:S11]  /*1af60*/  ISETP.GT.U32.AND P1, PT, R6, R3, PT ;  /* 0x000000030600720c */ /* 0x000fd60003f24070 */
[----:B------:R-:W-:Y:S01]  /*1af70*/  @!P2 IMAD.IADD R4, R4, 0x1, -R7 ;  /* 0x000000010404a824 */ /* 0x000fe200078e0a07 */
[----:B------:R-:W-:Y:S02]  /*1af80*/  ISETP.GE.AND P2, PT, R17, RZ, PT ;  /* 0x000000ff1100720c */ /* 0x000fe40003f46270 */
[----:B------:R-:W-:Y:S02]  /*1af90*/  @!P1 IADD3 R3, R3, -R6, RZ ;  /* 0x8000000603039210 */ /* 0x000fe40007ffe0ff */
[----:B------:R-:W-:Y:S02]  /*1afa0*/  ISETP.GT.U32.AND P4, PT, R7, R4, PT ;  /* 0x000000040700720c */ /* 0x000fe40003f84070 */
[----:B------:R-:W-:Y:S02]  /*1afb0*/  ISETP.GT.U32.AND P3, PT, R6, R3, PT ;  /* 0x000000030600720c */ /* 0x000fe40003f64070 */
[----:B------:R-:W-:-:S09]  /*1afc0*/  ISETP.GE.AND P1, PT, R20, RZ, PT ;  /* 0x000000ff1400720c */ /* 0x000fd20003f26270 */
[----:B------:R-:W-:Y:S01]  /*1afd0*/  @!P4 IMAD.IADD R4, R4, 0x1, -R7 ;  /* 0x000000010404c824 */ /* 0x000fe200078e0a07 */
[----:B------:R-:W-:Y:S02]  /*1afe0*/  ISETP.NE.AND P4, PT, RZ, UR10, PT ;  /* 0x0000000aff007c0c */ /* 0x000fe4000bf85270 */
[----:B------:R-:W-:Y:S01]  /*1aff0*/  @!P3 IADD3 R3, R3, -R6, RZ ;  /* 0x800000060303b210 */ /* 0x000fe20007ffe0ff */
[----:B------:R-:W-:Y:S01]  /*1b000*/  @!P2 IMAD.MOV R4, RZ, RZ, -R4 ;  /* 0x000000ffff04a224 */ /* 0x000fe200078e0a04 */
[----:B------:R-:W-:Y:S02]  /*1b010*/  ISETP.NE.AND P3, PT, RZ, UR9, PT ;  /* 0x00000009ff007c0c */ /* 0x000fe4000bf65270 */
[----:B------:R-:W-:-:S07]  /*1b020*/  @!P1 IADD3 R3, -R3, RZ, RZ ;  /* 0x000000ff03039210 */ /* 0x000fce0007ffe1ff */
[----:B------:R-:W-:-:S04]  /*1b030*/  @!P4 LOP3.LUT R4, RZ, UR10, RZ, 0x33, !PT ;  /* 0x0000000aff04cc12 */ /* 0x000fc8000f8e33ff */
[----:B------:R-:W-:Y:S01]  /*1b040*/  @!P3 LOP3.LUT R3, RZ, UR9, RZ, 0x33, !PT ;  /* 0x00000009ff03bc12 */ /* 0x000fe2000f8e33ff */
[----:B------:R-:W-:-:S03]  /*1b050*/  IMAD.IADD R4, R17, 0x1, -R4 ;  /* 0x0000000111047824 */ /* 0x000fc600078e0a04 */
[----:B------:R-:W-:-:S04]  /*1b060*/  IADD3 R3, R20, -R3, RZ ;  /* 0x8000000314037210 */ /* 0x000fc80007ffe0ff */
[----:B------:R-:W-:Y:S01]  /*1b070*/  SEL R2, R4, R3, !P5 ;  /* 0x0000000304027207 */ /* 0x000fe20006800000 */
[----:B------:R-:W-:-:S03]  /*1b080*/  IMAD R6, R3, R4, RZ ;  /* 0x0000000403067224 */ /* 0x000fc600078e02ff */
[--C-:B------:R-:W-:Y:S01]  /*1b090*/  SHF.R.S32.HI R5, RZ, 0x1f, R2.reuse ;  /* 0x0000001fff057819 */ /* 0x100fe20000011402 */
[----:B------:R-:W-:Y:S01]  /*1b0a0*/  IMAD.MOV.U32 R4, RZ, RZ, R2 ;  /* 0x000000ffff047224 */ /* 0x000fe200078e0002 */
[----:B------:R-:W-:-:S07]  /*1b0b0*/  SHF.R.S32.HI R7, RZ, 0x1f, R6 ;  /* 0x0000001fff077819 */ /* 0x000fce0000011406 */
.L_x_325:
[----:B--2---:R-:W-:Y:S05]  /*1b0c0*/  BSYNC B0 ;  /* 0x0000000000007941 */ /* 0x004fea0003800000 */
.L_x_324:
[----:B------:R-:W1:Y:S01]  /*1b0d0*/  SHFL.UP PT, R3, R6, 0x1, RZ ;  /* 0x0420000006037989 */ /* 0x000e6200000e00ff */
[----:B------:R-:W-:-:S03]  /*1b0e0*/  ISETP.NE.AND P1, PT, R21, RZ, PT ;  /* 0x000000ff1500720c */ /* 0x000fc60003f25270 */
[----:B------:R-:W2:Y:S01]  /*1b0f0*/  SHFL.UP PT, R2, R7, 0x1, RZ ;  /* 0x0420000007027989 */ /* 0x000ea200000e00ff */
[----:B-1----:R-:W-:Y:S02]  /*1b100*/  SEL R3, R3, RZ, P1 ;  /* 0x000000ff03037207 */ /* 0x002fe40000800000 */
[----:B--2---:R-:W-:Y:S02]  /*1b110*/  SEL R2, R2, RZ, P1 ;  /* 0x000000ff02027207 */ /* 0x004fe40000800000 */
[----:B------:R-:W-:-:S04]  /*1b120*/  IADD3 R18, P2, R3, R6, RZ ;  /* 0x0000000603127210 */ /* 0x000fc80007f5e0ff */
[----:B------:R-:W-:Y:S01]  /*1b130*/  IADD3.X R19, R2, R7, RZ, P2, !PT ;  /* 0x0000000702137210 */ /* 0x000fe200017fe4ff */
[----:B------:R-:W1:Y:S01]  /*1b140*/  SHFL.UP PT, R3, R18, 0x2, RZ ;  /* 0x0440000012037989 */ /* 0x000e6200000e00ff */
[----:B------:R-:W-:-:S03]  /*1b150*/  ISETP.GE.U32.AND P2, PT, R21, 0x2, PT ;  /* 0x000000021500780c */ /* 0x000fc60003f46070 */
[----:B------:R-:W2:Y:S01]  /*1b160*/  SHFL.UP PT, R2, R19, 0x2, RZ ;  /* 0x0440000013027989 */ /* 0x000ea200000e00ff */
[----:B-1----:R-:W-:-:S04]  /*1b170*/  SEL R3, R3, RZ, P2 ;  /* 0x000000ff03037207 */ /* 0x002fc80001000000 */
[----:B------:R-:W-:Y:S02]  /*1b180*/  IADD3 R16, P3, R3, R18, RZ ;  /* 0x0000001203107210 */ /* 0x000fe40007f7e0ff */
[----:B--2---:R-:W-:-:S03]  /*1b190*/  SEL R2, R2, RZ, P2 ;  /* 0x000000ff02027207 */ /* 0x004fc60001000000 */
[----:B------:R-:W1:Y:S02]  /*1b1a0*/  SHFL.UP PT, R3, R16, 0x4, RZ ;  /* 0x0480000010037989 */ /* 0x000e6400000e00ff */
[----:B------:R-:W-:Y:S01]  /*1b1b0*/  IMAD.X R17, R2, 0x1, R19, P3 ;  /* 0x0000000102117824 */ /* 0x000fe200018e0613 */
[----:B------:R-:W-:-:S04]  /*1b1c0*/  ISETP.GE.U32.AND P3, PT, R21, 0x4, PT ;  /* 0x000000041500780c */ /* 0x000fc80003f66070 */
[----:B------:R-:W2:Y:S01]  /*1b1d0*/  SHFL.UP PT, R2, R17, 0x4, RZ ;  /* 0x0480000011027989 */ /* 0x000ea200000e00ff */
[----:B-1----:R-:W-:-:S04]  /*1b1e0*/  SEL R3, R3, RZ, P3 ;  /* 0x000000ff03037207 */ /* 0x002fc80001800000 */
[----:B------:R-:W-:Y:S02]  /*1b1f0*/  IADD3 R18, P4, R3, R16, RZ ;  /* 0x0000001003127210 */ /* 0x000fe40007f9e0ff */
[----:B--2---:R-:W-:-:S03]  /*1b200*/  SEL R2, R2, RZ, P3 ;  /* 0x000000ff02027207 */ /* 0x004fc60001800000 */
[----:B------:R-:W1:Y:S01]  /*1b210*/  SHFL.UP PT, R3, R18, 0x8, RZ ;  /* 0x0500000012037989 */ /* 0x000e6200000e00ff */
[----:B------:R-:W-:Y:S02]  /*1b220*/  IADD3.X R19, R2, R17, RZ, P4, !PT ;  /* 0x0000001102137210 */ /* 0x000fe400027fe4ff */
        /* <DEDUP_REMOVED lines=11> */
[----:B--2---:R-:W-:-:S04]  /*1b2e0*/  SEL R2, R2, RZ, P5 ;  /* 0x000000ff02027207 */ /* 0x004fc80002800000 */
[----:B------:R-:W-:Y:S02]  /*1b2f0*/  IADD3.X R18, R2, R17, RZ, P6, !PT ;  /* 0x0000001102127210 */ /* 0x000fe400037fe4ff */
[----:B------:R-:W-:-:S04]  /*1b300*/  IADD3 R2, P6, R19, UR5, RZ ;  /* 0x0000000513027c10 */ /* 0x000fc8000ffde0ff */
[----:B------:R-:W-:Y:S02]  /*1b310*/  IADD3.X R3, R18, UR6, RZ, P6, !PT ;  /* 0x0000000612037c10 */ /* 0x000fe4000b7fe4ff */
[----:B------:R-:W-:-:S04]  /*1b320*/  ISETP.GT.U32.AND P6, PT, R2, UR8, PT ;  /* 0x0000000802007c0c */ /* 0x000fc8000bfc4070 */
[----:B------:R-:W-:-:S13]  /*1b330*/  ISETP.GT.U32.AND.EX P6, PT, R3, UR7, PT, P6 ;  /* 0x0000000703007c0c */ /* 0x000fda000bfc4160 */
[----:B------:R-:W-:-:S04]  /*1b340*/  VOTE.ANY R16, PT, P6 ;  /* 0x0000000000107806 */ /* 0x000fc800030e0100 */
[----:B------:R-:W-:-:S13]  /*1b350*/  ISETP.NE.AND P6, PT, R16, RZ, PT ;  /* 0x000000ff1000720c */ /* 0x000fda0003fc5270 */
[----:B------:R-:W-:Y:S05]  /*1b360*/  @P6 BRA `(.L_x_328) ;  /* 0x0000000800786947 */ /* 0x000fea0003800000 */
[----:B------:R-:W-:Y:S01]  /*1b370*/  IMAD.MOV.U32 R19, RZ, RZ, R2 ;  /* 0x000000ffff137224 */ /* 0x000fe200078e0002 */
[----:B------:R-:W-:Y:S01]  /*1b380*/  MOV R20, R3 ;  /* 0x0000000300147202 */ /* 0x000fe20000000f00 */
[----:B------:R-:W-:Y:S01]  /*1b390*/  ULDC UR22, c[0x0][0x910] ;  /* 0x0002440000167ab9 */ /* 0x000fe20000000800 */
[----:B------:R-:W-:Y:S01]  /*1b3a0*/  ULDC UR23, c[0x0][0x8f4] ;  /* 0x00023d0000177ab9 */ /* 0x000fe20000000800 */
[----:B------:R-:W-:Y:S01]  /*1b3b0*/  ULDC UR4, c[0x0][0x8dc] ;  /* 0x0002370000047ab9 */ /* 0x000fe20000000800 */
[----:B------:R-:W-:Y:S01]  /*1b3c0*/  ULDC UR30, c[0x0][0x8d8] ;  /* 0x00023600001e7ab9 */ /* 0x000fe20000000800 */
[----:B------:R-:W-:Y:S01]  /*1b3d0*/  ULDC UR31, c[0x0][0x8f0] ;  /* 0x00023c00001f7ab9 */ /* 0x000fe20000000800 */
[----:B------:R-:W-:Y:S01]  /*1b3e0*/  ULDC.64 UR24, c[0x0][0x8d0] ;  /* 0x0002340000187ab9 */ /* 0x000fe20000000a00 */
[----:B------:R-:W-:-:S05]  /*1b3f0*/  ULDC.64 UR26, c[0x0][0x8e8] ;  /* 0x00023a00001a7ab9 */ /* 0x000fca0000000a00 */
.L_x_333:
[----:B------:R-:W-:Y:S01]  /*1b400*/  IMAD.MOV.U32 R11, RZ, RZ, R12 ;  /* 0x000000ffff0b7224 */ /* 0x000fe200078e000c */
[----:B------:R-:W-:Y:S01]  /*1b410*/  IADD3 R12, R12, 0x20, RZ ;  /* 0x000000200c0c7810 */ /* 0x000fe20007ffe0ff */
[----:B-----5:R-:W-:Y:S01]  /*1b420*/  IMAD.MOV.U32 R17, RZ, RZ, R0 ;  /* 0x000000ffff117224 */ /* 0x020fe200078e0000 */
[----:B------:R-:W-:Y:S02]  /*1b430*/  MOV R16, R8 ;  /* 0x0000000800107202 */ /* 0x000fe40000000f00 */
[----:B------:R-:W-:-:S13]  /*1b440*/  ISETP.GE.AND P6, PT, R12, UR22, PT ;  /* 0x000000160c007c0c */ /* 0x000fda000bfc6270 */
[----:B------:R-:W1:Y:S01]  /*1b450*/  @!P6 LDC.64 R2, c[0x0][0x918] ;  /* 0x00024600ff02eb82 */ /* 0x000e620000000a00 */
[----:B------:R-:W2:Y:S01]  /*1b460*/  SHFL.IDX PT, R20, R20, 0x1f, 0x1f ;  /* 0x03e01f0014147f89 */ /* 0x000ea200000e0000 */
[----:B------:R-:W-:-:S03]  /*1b470*/  @!P6 VIADD R7, R11, 0x20 ;  /* 0x000000200b07e836 */ /* 0x000fc60000000000 */
[----:B------:R-:W3:Y:S01]  /*1b480*/  SHFL.IDX PT, R19, R19, 0x1f, 0x1f ;  /* 0x03e01f0013137f89 */ /* 0x000ee200000e0000 */
[----:B------:R-:W-:Y:S01]  /*1b490*/  BSSY B0, `(.L_x_329) ;  /* 0x0000064000007945 */ /* 0x000fe20003800000 */
[----:B-1----:R-:W-:-:S05]  /*1b4a0*/  @!P6 IMAD.WIDE R2, R7, 0xc, R2 ;  /* 0x0000000c0702e825 */ /* 0x002fca00078e0202 */
[----:B------:R1:W5:Y:S04]  /*1b4b0*/  @!P6 LDG.E R8, desc[UR38][R2.64] ;  /* 0x000000260208e981 */ /* 0x000368000c1e1900 */
[----:B------:R1:W5:Y:S01]  /*1b4c0*/  @!P6 LDG.E R0, desc[UR38][R2.64+0x4] ;  /* 0x000004260200e981 */ /* 0x000362000c1e1900 */
[----:B------:R-:W-:Y:S01]  /*1b4d0*/  ISETP.GE.AND P6, PT, R11, UR22, PT ;  /* 0x000000160b007c0c */ /* 0x000fe2000bfc6270 */
[----:B------:R-:W-:Y:S01]  /*1b4e0*/  IMAD.MOV.U32 R7, RZ, RZ, RZ ;  /* 0x000000ffff077224 */ /* 0x000fe200078e00ff */
[----:B--2---:R-:W-:Y:S02]  /*1b4f0*/  R2UR UR6, R20 ;  /* 0x00000000140672ca */ /* 0x004fe400000e0000 */
[----:B---3--:R-:W-:Y:S02]  /*1b500*/  R2UR UR5, R19 ;  /* 0x00000000130572ca */ /* 0x008fe400000e0000 */
[----:B------:R-:W-:-:S07]  /*1b510*/  MOV R6, 0x7fffffff ;  /* 0x7fffffff00067802 */ /* 0x000fce0000000f00 */
[----:B-1----:R-:W-:Y:S06]  /*1b520*/  @P6 BRA `(.L_x_330) ;  /* 0x0000000400686947 */ /* 0x002fec0003800000 */
[----:B------:R-:W-:-:S04]  /*1b530*/  IADD3 R18, P6, R16, UR11, RZ ;  /* 0x0000000b10127c10 */ /* 0x000fc8000ffde0ff */
[----:B------:R-:W-:Y:S02]  /*1b540*/  LEA.HI.X.SX32 R23, R16, UR13, 0x1, P6 ;  /* 0x0000000d10177c11 */ /* 0x000fe4000b0f0eff */
[----:B------:R-:W-:Y:S02]  /*1b550*/  IABS R16, R9 ;  /* 0x0000000900107213 */ /* 0x000fe40000000000 */
[C---:B------:R-:W-:Y:S02]  /*1b560*/  IADD3 R20, P6, R17.reuse, UR12, RZ ;  /* 0x0000000c11147c10 */ /* 0x040fe4000ffde0ff */
[----:B------:R-:W1:Y:S02]  /*1b570*/  I2F.RP R2, R16 ;  /* 0x0000001000027306 */ /* 0x000e640000209400 */
[----:B------:R-:W-:Y:S02]  /*1b580*/  LEA.HI.X.SX32 R25, R17, UR14, 0x1, P6 ;  /* 0x0000000e11197c11 */ /* 0x000fe4000b0f0eff */
[----:B------:R-:W-:-:S04]  /*1b590*/  PLOP3.LUT P6, PT, PT, PT, UP0, 0x80, 0x0 ;  /* 0x000000000000781c */ /* 0x000fc80003fcf008 */
[----:B-1----:R-:W1:Y:S02]  /*1b5a0*/  MUFU.RCP R2, R2 ;  /* 0x0000000200027308 */ /* 0x002e640000001000 */
[----:B-1----:R-:W-:-:S06]  /*1b5b0*/  IADD3 R17, R2, 0xffffffe, RZ ;  /* 0x0ffffffe02117810 */ /* 0x002fcc0007ffe0ff */
[----:B------:R-:W1:Y:S02]  /*1b5c0*/  F2I.FTZ.U32.TRUNC.NTZ R17, R17 ;  /* 0x0000001100117305 */ /* 0x000e64000021f000 */
[----:B-1----:R-:W-:Y:S01]  /*1b5d0*/  IMAD.MOV R19, RZ, RZ, -R17 ;  /* 0x000000ffff137224 */ /* 0x002fe200078e0a11 */
[----:B------:R-:W-:Y:S06]  /*1b5e0*/  @!P6 BRA `(.L_x_331) ;  /* 0x00000000002ce947 */ /* 0x000fec0003800000 */
[----:B------:R-:W-:-:S04]  /*1b5f0*/  IADD3 R7, P6, R18, UR4, RZ ;  /* 0x0000000412077c10 */ /* 0x000fc8000ffde0ff */
[----:B------:R-:W-:-:S05]  /*1b600*/  IADD3.X R23, RZ, R23, RZ, P6, !PT ;  /* 0x00000017ff177210 */ /* 0x000fca00037fe4ff */
[----:B------:R-:W-:-:S04]  /*1b610*/  IMAD.WIDE.U32 R4, R23, UR24, RZ ;  /* 0x0000001817047c25 */ /* 0x000fc8000f8e00ff */
[----:B------:R-:W-:-:S04]  /*1b620*/  IMAD.WIDE.U32 R4, P6, R7, UR25, R4 ;  /* 0x0000001907047c25 */ /* 0x000fc8000f8c0004 */
[----:B------:R-:W-:Y:S01]  /*1b630*/  IMAD.WIDE.U32 R6, R7, UR24, RZ ;  /* 0x0000001807067c25 */ /* 0x000fe2000f8e00ff */
[----:B------:R-:W-:-:S03]  /*1b640*/  MOV R2, R5 ;  /* 0x0000000500027202 */ /* 0x000fc60000000f00 */
[----:B------:R-:W-:Y:S01]  /*1b650*/  IMAD.X R3, RZ, RZ, RZ, P6 ;  /* 0x000000ffff037224 */ /* 0x000fe200030e06ff */
[----:B------:R-:W-:-:S05]  /*1b660*/  IADD3 RZ, P6, R7, R4, RZ ;  /* 0x0000000407ff7210 */ /* 0x000fca0007fde0ff */
[----:B------:R-:W-:-:S04]  /*1b670*/  IMAD.WIDE.U32.X R2, R23, UR25, R2, P6 ;  /* 0x0000001917027c25 */ /* 0x000fc8000b0e0402 */
[----:B------:R-:W-:Y:S01]  /*1b680*/  IMAD.MOV.U32 R18, RZ, RZ, R2 ;  /* 0x000000ffff127224 */ /* 0x000fe200078e0002 */
[----:B------:R-:W-:-:S07]  /*1b690*/  MOV R23, R3 ;  /* 0x0000000300177202 */ /* 0x000fce0000000f00 */
.L_x_331:
        /* <DEDUP_REMOVED lines=12> */
.L_x_332:
[----:B------:R-:W-:Y:S01]  /*1b760*/  IABS R2, R9 ;  /* 0x0000000900027213 */ /* 0x000fe20000000000 */
[----:B------:R-:W-:Y:S01]  /*1b770*/  IMAD R5, R19, R16, RZ ;  /* 0x0000001013057224 */ /* 0x000fe200078e02ff */
[----:B------:R-:W-:Y:S01]  /*1b780*/  SHF.R.U64 R4, R20, UR31, R25 ;  /* 0x0000001f14047c19 */ /* 0x000fe20008001219 */
[----:B------:R-:W-:Y:S01]  /*1b790*/  IMAD.MOV.U32 R3, RZ, RZ, R17 ;  /* 0x000000ffff037224 */ /* 0x000fe200078e0011 */
[----:B------:R-:W-:Y:S01]  /*1b7a0*/  SHF.R.U64 R18, R18, UR30, R23 ;  /* 0x0000001e12127c19 */ /* 0x000fe20008001217 */
[----:B------:R-:W-:Y:S01]  /*1b7b0*/  IMAD.MOV R7, RZ, RZ, -R2 ;  /* 0x000000ffff077224 */ /* 0x000fe200078e0a02 */
[----:B------:R-:W-:Y:S02]  /*1b7c0*/  IADD3 R4, R4, UR17, RZ ;  /* 0x0000001104047c10 */ /* 0x000fe4000fffe0ff */
[----:B------:R-:W-:Y:S02]  /*1b7d0*/  MOV R2, RZ ;  /* 0x000000ff00027202 */ /* 0x000fe40000000f00 */
[----:B------:R-:W-:-:S03]  /*1b7e0*/  IABS R6, R4 ;  /* 0x0000000400067213 */ /* 0x000fc60000000000 */
[----:B------:R-:W-:Y:S01]  /*1b7f0*/  IMAD.HI.U32 R2, R17, R5, R2 ;  /* 0x0000000511027227 */ /* 0x000fe200078e0002 */
[----:B------:R-:W-:Y:S02]  /*1b800*/  IABS R17, R10 ;  /* 0x0000000a00117213 */ /* 0x000fe40000000000 */
[----:B------:R-:W-:Y:S01]  /*1b810*/  MOV R5, R6 ;  /* 0x0000000600057202 */ /* 0x000fe20000000f00 */
[----:B------:R-:W-:Y:S01]  /*1b820*/  IMAD.MOV.U32 R3, RZ, RZ, R7 ;  /* 0x000000ffff037224 */ /* 0x000fe200078e0007 */
[----:B------:R-:W1:Y:S01]  /*1b830*/  I2F.RP R6, R17 ;  /* 0x0000001100067306 */ /* 0x000e620000209400 */
[----:B------:R-:W-:Y:S02]  /*1b840*/  VIADD R7, R18, UR16 ;  /* 0x0000001012077c36 */ /* 0x000fe40008000000 */
[----:B------:R-:W-:-:S03]  /*1b850*/  IMAD.HI.U32 R2, R2, R5, RZ ;  /* 0x0000000502027227 */ /* 0x000fc600078e00ff */
[----:B------:R-:W-:Y:S01]  /*1b860*/  IABS R18, R7 ;  /* 0x0000000700127213 */ /* 0x000fe20000000000 */
[----:B------:R-:W-:-:S05]  /*1b870*/  IMAD R5, R2, R3, R5 ;  /* 0x0000000302057224 */ /* 0x000fca00078e0205 */
[----:B------:R-:W-:Y:S01]  /*1b880*/  ISETP.GT.U32.AND P6, PT, R16, R5, PT ;  /* 0x000000051000720c */ /* 0x000fe20003fc4070 */
[----:B-1----:R-:W1:-:S12]  /*1b890*/  MUFU.RCP R6, R6 ;  /* 0x0000000600067308 */ /* 0x002e580000001000 */
[----:B------:R-:W-:Y:S01]  /*1b8a0*/  @!P6 IADD3 R5, R5, -R16, RZ ;  /* 0x800000100505e210 */ /* 0x000fe20007ffe0ff */
[----:B-1----:R-:W-:-:S04]  /*1b8b0*/  VIADD R2, R6, 0xffffffe ;  /* 0x0ffffffe06027836 */ /* 0x002fc80000000000 */
[----:B------:R1:W2:Y:S02]  /*1b8c0*/  F2I.FTZ.U32.TRUNC.NTZ R3, R2 ;  /* 0x0000000200037305 */ /* 0x0002a4000021f000 */
[----:B-1----:R-:W-:Y:S02]  /*1b8d0*/  MOV R2, RZ ;  /* 0x000000ff00027202 */ /* 0x002fe40000000f00 */
[----:B--2---:R-:W-:-:S05]  /*1b8e0*/  IADD3 R20, RZ, -R3, RZ ;  /* 0x80000003ff147210 */ /* 0x004fca0007ffe0ff */
[----:B------:R-:W-:Y:S01]  /*1b8f0*/  IMAD R19, R20, R17, RZ ;  /* 0x0000001114137224 */ /* 0x000fe200078e02ff */
[----:B------:R-:W-:-:S03]  /*1b900*/  IABS R20, R10 ;  /* 0x0000000a00147213 */ /* 0x000fc60000000000 */
[----:B------:R-:W-:Y:S01]  /*1b910*/  IMAD.HI.U32 R6, R3, R19, R2 ;  /* 0x0000001303067227 */ /* 0x000fe200078e0002 */
[----:B------:R-:W-:-:S03]  /*1b920*/  MOV R3, R18 ;  /* 0x0000001200037202 */ /* 0x000fc60000000f00 */
[----:B------:R-:W-:Y:S02]  /*1b930*/  IMAD.MOV R20, RZ, RZ, -R20 ;  /* 0x000000ffff147224 */ /* 0x000fe400078e0a14 */
[----:B------:R-:W-:-:S04]  /*1b940*/  IMAD.HI.U32 R2, R6, R3, RZ ;  /* 0x0000000306027227 */ /* 0x000fc800078e00ff */
[----:B------:R-:W-:-:S04]  /*1b950*/  IMAD.MOV.U32 R18, RZ, RZ, R20 ;  /* 0x000000ffff127224 */ /* 0x000fc800078e0014 */
[----:B------:R-:W-:-:S05]  /*1b960*/  IMAD R2, R2, R18, R3 ;  /* 0x0000001202027224 */ /* 0x000fca00078e0203 */
[----:B------:R-:W-:-:S13]  /*1b970*/  ISETP.GT.U32.AND P6, PT, R17, R2, PT ;  /* 0x000000021100720c */ /* 0x000fda0003fc4070 */
[----:B------:R-:W-:Y:S02]  /*1b980*/  @!P6 IADD3 R2, R2, -R17, RZ ;  /* 0x800000110202e210 */ /* 0x000fe40007ffe0ff */
[----:B------:R-:W-:-:S13]  /*1b990*/  ISETP.GT.U32.AND P6, PT, R16, R5, PT ;  /* 0x000000051000720c */ /* 0x000fda0003fc4070 */
[----:B------:R-:W-:Y:S01]  /*1b9a0*/  @!P6 IMAD.IADD R5, R5, 0x1, -R16 ;  /* 0x000000010505e824 */ /* 0x000fe200078e0a10 */
[----:B------:R-:W-:-:S03]  /*1b9b0*/  ISETP.GT.U32.AND P6, PT, R17, R2, PT ;  /* 0x000000021100720c */ /* 0x000fc60003fc4070 */
[----:B------:R-:W-:-:S10]  /*1b9c0*/  IMAD.MOV.U32 R3, RZ, RZ, R5 ;  /* 0x000000ffff037224 */ /* 0x000fd400078e0005 */
[----:B------:R-:W-:Y:S02]  /*1b9d0*/  @!P6 IADD3 R2, R2, -R17, RZ ;  /* 0x800000110202e210 */ /* 0x000fe40007ffe0ff */
[----:B------:R-:W-:-:S13]  /*1b9e0*/  ISETP.GE.AND P6, PT, R4, RZ, PT ;  /* 0x000000ff0400720c */ /* 0x000fda0003fc6270 */
[----:B------:R-:W-:Y:S02]  /*1b9f0*/  @!P6 IADD3 R3, -R3, RZ, RZ ;  /* 0x000000ff0303e210 */ /* 0x000fe40007ffe1ff */
        /* <DEDUP_REMOVED lines=11> */
[----:B------:R-:W-:Y:S02]  /*1bab0*/  SHF.R.S32.HI R5, RZ, 0x1f, R4 ;  /* 0x0000001fff057819 */ /* 0x000fe40000011404 */
[----:B------:R-:W-:-:S07]  /*1bac0*/  SHF.R.S32.HI R7, RZ, 0x1f, R6 ;  /* 0x0000001fff077819 */ /* 0x000fce0000011406 */
.L_x_330:
[----:B------:R-:W-:Y:S05]  /*1bad0*/  BSYNC B0 ;  /* 0x0000000000007941 */ /* 0x000fea0003800000 */
.L_x_329:
[----:B------:R-:W1:Y:S04]  /*1bae0*/  SHFL.UP PT, R3, R6, 0x1, RZ ;  /* 0x0420000006037989 */ /* 0x000e6800000e00ff */
[----:B------:R-:W2:Y:S01]  /*1baf0*/  SHFL.UP PT, R2, R7, 0x1, RZ ;  /* 0x0420000007027989 */ /* 0x000ea200000e00ff */
[----:B-1----:R-:W-:Y:S02]  /*1bb00*/  SEL R3, R3, RZ, P1 ;  /* 0x000000ff03037207 */ /* 0x002fe40000800000 */
[----:B--2---:R-:W-:Y:S02]  /*1bb10*/  SEL R2, R2, RZ, P1 ;  /* 0x000000ff02027207 */ /* 0x004fe40000800000 */
[----:B------:R-:W-:-:S04]  /*1bb20*/  IADD3 R18, P6, R3, R6, RZ ;  /* 0x0000000603127210 */ /* 0x000fc80007fde0ff */
[----:B------:R-:W-:Y:S01]  /*1bb30*/  IADD3.X R17, R2, R7, RZ, P6, !PT ;  /* 0x0000000702117210 */ /* 0x000fe200037fe4ff */
[----:B------:R-:W1:Y:S04]  /*1bb40*/  SHFL.UP PT, R3, R18, 0x2, RZ ;  /* 0x0440000012037989 */ /* 0x000e6800000e00ff */
[----:B------:R-:W2:Y:S01]  /*1bb50*/  SHFL.UP PT, R2, R17, 0x2, RZ ;  /* 0x0440000011027989 */ /* 0x000ea200000e00ff */
[----:B-1----:R-:W-:Y:S02]  /*1bb60*/  SEL R3, R3, RZ, P2 ;  /* 0x000000ff03037207 */ /* 0x002fe40001000000 */
[----:B--2---:R-:W-:Y:S02]  /*1bb70*/  SEL R2, R2, RZ, P2 ;  /* 0x000000ff02027207 */ /* 0x004fe40001000000 */
[----:B------:R-:W-:-:S05]  /*1bb80*/  IADD3 R16, P6, R3, R18, RZ ;  /* 0x0000001203107210 */ /* 0x000fca0007fde0ff */
[----:B------:R-:W-:Y:S01]  /*1bb90*/  IMAD.X R23, R2, 0x1, R17, P6 ;  /* 0x0000000102177824 */ /* 0x000fe200030e0611 */
        /* <DEDUP_REMOVED lines=17> */
[----:B------:R-:W-:Y:S02]  /*1bcb0*/  IADD3.X R3, R16, R17, RZ, P6, !PT ;  /* 0x0000001110037210 */ /* 0x000fe400037fe4ff */
[----:B------:R-:W-:-:S04]  /*1bcc0*/  IADD3 R19, P6, R2, UR5, RZ ;  /* 0x0000000502137c10 */ /* 0x000fc8000ffde0ff */
[----:B------:R-:W-:Y:S02]  /*1bcd0*/  IADD3.X R20, R3, UR6, RZ, P6, !PT ;  /* 0x0000000603147c10 */ /* 0x000fe4000b7fe4ff */
[----:B------:R-:W-:-:S04]  /*1bce0*/  ISETP.GT.U32.AND P6, PT, R19, UR8, PT ;  /* 0x0000000813007c0c */ /* 0x000fc8000bfc4070 */
[----:B------:R-:W-:-:S13]  /*1bcf0*/  ISETP.GT.U32.AND.EX P6, PT, R20, UR7, PT, P6 ;  /* 0x0000000714007c0c */ /* 0x000fda000bfc4160 */
[----:B------:R-:W-:-:S04]  /*1bd00*/  VOTE.ANY R16, PT, P6 ;  /* 0x0000000000107806 */ /* 0x000fc800030e0100 */
[----:B------:R-:W-:-:S13]  /*1bd10*/  ISETP.NE.AND P6, PT, R16, RZ, PT ;  /* 0x000000ff1000720c */ /* 0x000fda0003fc5270 */
[----:B------:R-:W-:Y:S05]  /*1bd20*/  @!P6 BRA `(.L_x_333) ;  /* 0xfffffff400b4e947 */ /* 0x000fea000383ffff */
[----:B------:R-:W-:Y:S01]  /*1bd30*/  IMAD.MOV.U32 R19, RZ, RZ, R2 ;  /* 0x000000ffff137224 */ /* 0x000fe200078e0002 */
[----:B------:R-:W-:-:S07]  /*1bd40*/  MOV R18, R3 ;  /* 0x0000000300127202 */ /* 0x000fce0000000f00 */
.L_x_328:
[----:B------:R-:W1:Y:S08]  /*1bd50*/  BREV R16, R16 ;  /* 0x0000001000107301 */ /* 0x000e700000000000 */
[----:B-1----:R-:W1:Y:S02]  /*1bd60*/  FLO.U32.SH R17, R16 ;  /* 0x0000001000117300 */ /* 0x002e6400000e0400 */
[----:B-1----:R-:W1:Y:S02]  /*1bd70*/  SHFL.IDX PT, R11, R11, R17, 0x1f ;  /* 0x00001f110b0b7589 */ /* 0x002e6400000e0000 */
[----:B-1----:R-:W-:-:S13]  /*1bd80*/  R2UR UR4, R11 ;  /* 0x000000000b0472ca */ /* 0x002fda00000e0000 */
[----:B------:R-:W-:-:S05]  /*1bd90*/  VIADD R23, R21, UR4 ;  /* 0x0000000415177c36 */ /* 0x000fca0008000000 */
[----:B------:R-:W-:-:S13]  /*1bda0*/  ISETP.GE.AND P1, PT, R23, UR22, PT ;  /* 0x0000001617007c0c */ /* 0x000fda000bf26270 */
[----:B------:R-:W1:Y:S02]  /*1bdb0*/  @!P1 LDC.64 R2, c[0x0][0x918] ;  /* 0x00024600ff029b82 */ /* 0x000e640000000a00 */
[----:B-1----:R-:W-:-:S05]  /*1bdc0*/  @!P1 IMAD.WIDE R2, R23, 0xc, R2 ;  /* 0x0000000c17029825 */ /* 0x002fca00078e0202 */
[----:B-----5:R1:W5:Y:S04]  /*1bdd0*/  @!P1 LDG.E R8, desc[UR38][R2.64] ;  /* 0x0000002602089981 */ /* 0x020368000c1e1900 */
[----:B------:R1:W5:Y:S01]  /*1bde0*/  @!P1 LDG.E R0, desc[UR38][R2.64+0x4] ;  /* 0x0000042602009981 */ /* 0x000362000c1e1900 */
[----:B------:R-:W-:-:S03]  /*1bdf0*/  IADD3 R12, P1, P2, R19, UR5, -R6 ;  /* 0x00000005130c7c10 */ /* 0x000fc6000fa3e806 */
[----:B------:R-:W-:Y:S01]  /*1be00*/  SHFL.IDX PT, R6, R6, R17, 0x1f ;  /* 0x00001f1106067589 */ /* 0x000fe200000e0000 */
[----:B------:R-:W-:-:S03]  /*1be10*/  IADD3.X R18, R18, UR6, ~R7, P1, P2 ;  /* 0x0000000612127c10 */ /* 0x000fc60008fe4c07 */
[----:B------:R-:W2:Y:S04]  /*1be20*/  SHFL.IDX PT, R12, R12, R17, 0x1f ;  /* 0x00001f110c0c7589 */ /* 0x000ea800000e0000 */
[----:B------:R-:W3:Y:S04]  /*1be30*/  SHFL.IDX PT, R18, R18, R17, 0x1f ;  /* 0x00001f1112127589 */ /* 0x000ee800000e0000 */
[----:B------:R1:W4:Y:S04]  /*1be40*/  SHFL.IDX PT, R7, R7, R17, 0x1f ;  /* 0x00001f1107077589 */ /* 0x00032800000e0000 */
[----:B------:R1:W1:Y:S04]  /*1be50*/  SHFL.IDX PT, R5, R5, R17, 0x1f ;  /* 0x00001f1105057589 */ /* 0x00026800000e0000 */
[----:B------:R1:W1:Y:S01]  /*1be60*/  SHFL.IDX PT, R4, R4, R17, 0x1f ;  /* 0x00001f1104047589 */ /* 0x00026200000e0000 */
[----:B--2---:R-:W-:-:S02]  /*1be70*/  R2UR UR5, R12 ;  /* 0x000000000c0572ca */ /* 0x004fc400000e0000 */
[----:B---3--:R-:W-:-:S15]  /*1be80*/  R2UR UR6, R18 ;  /* 0x00000000120672ca */ /* 0x008fde00000e0000 */
.L_x_323:
[----:B-1----:R-:W1:Y:S01]  /*1be90*/  LDC R2, c[0x0][0x910] ;  /* 0x00024400ff027b82 */ /* 0x002e620000000800 */
[----:B------:R-:W-:Y:S01]  /*1bea0*/  UMOV UR22, 0xffffffff ;  /* 0xffffffff00167882 */ /* 0x000fe20000000000 */
[----:B------:R-:W-:Y:S01]  /*1beb0*/  UMOV UR23, 0xffffffff ;  /* 0xffffffff00177882 */ /* 0x000fe20000000000 */
[----:B------:R-:W-:Y:S01]  /*1bec0*/  UMOV UR24, 0xffffffff ;  /* 0xffffffff00187882 */ /* 0x000fe20000000000 */
[----:B------:R-:W-:Y:S02]  /*1bed0*/  MOV R19, RZ ;  /* 0x000000ff00137202 */ /* 0x000fe40000000f00 */
[----:B-1----:R-:W-:-:S13]  /*1bee0*/  ISETP.LE.AND P1, PT, R2, UR4, PT ;  /* 0x0000000402007c0c */ /* 0x002fda000bf23270 */
[----:B------:R-:W-:Y:S05]  /*1bef0*/  @P1 BRA `(.L_x_322) ;  /* 0x0000000000f01947 */ /* 0x000fea0003800000 */
[C---:B------:R-:W-:Y:S01]  /*1bf00*/  R2UR UR22, R4.reuse ;  /* 0x00000000041672ca */ /* 0x040fe200000e0000 */
[----:B------:R-:W-:Y:S01]  /*1bf10*/  UIADD3 UR24, UP1, -UR5, UR8, URZ ;  /* 0x0000000805187290 */ /* 0x000fe2000ff3e13f */
[----:B------:R-:W-:Y:S01]  /*1bf20*/  R2UR UR23, R5 ;  /* 0x00000000051772ca */ /* 0x000fe200000e0000 */
[----:B------:R-:W-:Y:S01]  /*1bf30*/  ULDC UR30, c[0x0][0x8c0] ;  /* 0x00023000001e7ab9 */ /* 0x000fe20000000800 */
[----:B------:R-:W-:Y:S01]  /*1bf40*/  ULDC UR32, c[0x0][0x8b0] ;  /* 0x00022c0000207ab9 */ /* 0x000fe20000000800 */
[----:B------:R-:W-:Y:S01]  /*1bf50*/  ULDC UR33, c[0x0][0x904] ;  /* 0x0002410000217ab9 */ /* 0x000fe20000000800 */
[----:B------:R-:W-:-:S03]  /*1bf60*/  SHF.R.U64 R2, R4, UR32, R5 ;  /* 0x0000002004027c19 */ /* 0x000fc60008001205 */
[----:B------:R-:W-:-:S04]  /*1bf70*/  UIADD3.X UR22, ~UR6, UR7, URZ, UP1, !UPT ;  /* 0x0000000706167290 */ /* 0x000fc80008ffe53f */
[----:B------:R-:W-:Y:S02]  /*1bf80*/  USHF.R.U32.HI UR31, URZ, UR30, UR22 ;  /* 0x0000001e3f1f7299 */ /* 0x000fe40008011616 */
[----:B------:R-:W-:Y:S02]  /*1bf90*/  USHF.R.U32.HI UR27, URZ, UR32, UR23 ;  /* 0x000000203f1b7299 */ /* 0x000fe40008011617 */
[----:B------:R-:W-:Y:S02]  /*1bfa0*/  USHF.R.U32.HI UR25, URZ, UR32, UR31 ;  /* 0x000000203f197299 */ /* 0x000fe4000801161f */
[----:B------:R-:W-:Y:S01]  /*1bfb0*/  USHF.R.U64 UR22, UR24, UR30, UR22 ;  /* 0x0000001e18167299 */ /* 0x000fe20008001216 */
[----:B------:R-:W-:Y:S01]  /*1bfc0*/  R2UR UR24, R2 ;  /* 0x00000000021872ca */ /* 0x000fe200000e0000 */
[----:B------:R-:W-:Y:S02]  /*1bfd0*/  USHF.R.U32.HI UR26, URZ, UR33, UR25 ;  /* 0x000000213f1a7299 */ /* 0x000fe40008011619 */
[----:B------:R-:W-:-:S02]  /*1bfe0*/  USHF.R.U64 UR23, UR22, UR32, UR31 ;  /* 0x0000002016177299 */ /* 0x000fc4000800121f */
[----:B------:R-:W-:Y:S02]  /*1bff0*/  ULOP3.LUT UR30, UR26, UR27, URZ, 0xfc, !UPT ;  /* 0x0000001b1a1e7292 */ /* 0x000fe4000f8efc3f */
[----:B------:R-:W-:-:S04]  /*1c000*/  USHF.R.U64 UR25, UR23, UR33, UR25 ;  /* 0x0000002117197299 */ /* 0x000fc80008001219 */
[----:B------:R-:W-:-:S13]  /*1c010*/  ISETP.NE.U32.AND P1, PT, RZ, UR30, PT ;  /* 0x0000001eff007c0c */ /* 0x000fda000bf25070 */
[----:B------:R-:W-:Y:S05]  /*1c020*/  @!P1 BRA `(.L_x_334) ;  /* 0x0000000000189947 */ /* 0x000fea0003800000 */
[----:B------:R-:W-:-:S07]  /*1c030*/  MOV R12, 0x1c050 ;  /* 0x0001c050000c7802 */ /* 0x000fce0000000f00 */
[----:B--2-45:R-:W-:Y:S05]  /*1c040*/  CALL.REL.NOINC `(.L_x_335) ;  /* 0x00000024002c7944 */ /* 0x034fea0003c00000 */
[----:B------:R-:W-:-:S04]  /*1c050*/  UIADD3 UR26, -UR27, URZ, URZ ;  /* 0x0000003f1b1a7290 */ /* 0x000fc8000fffe13f */
[----:B------:R-:W-:-:S03]  /*1c060*/  UIMAD UR25, UR24, UR26, UR25 ;  /* 0x0000001a181972a4 */ /* 0x000fc6000f8e0219 */
[----:B------:R-:W-:Y:S01]  /*1c070*/  UMOV UR24, UR27 ;  /* 0x0000001b00187c82 */ /* 0x000fe20008000000 */
[----:B------:R-:W-:Y:S08]  /*1c080*/  BRA `(.L_x_336) ;  /* 0x0000000000587947 */ /* 0x000ff00003800000 */
.L_x_334:
[----:B------:R-:W1:Y:S01]  /*1c090*/  I2F.U32.RP R2, UR24 ;  /* 0x0000001800027d06 */ /* 0x000e620008209000 */
[----:B------:R-:W-:Y:S01]  /*1c0a0*/  UMOV UR26, URZ ;  /* 0x0000003f001a7c82 */ /* 0x000fe20008000000 */
[----:B------:R-:W-:-:S06]  /*1c0b0*/  UISETP.NE.U32.AND UP4, UPT, UR24, URZ, UPT ;  /* 0x0000003f1800728c */ /* 0x000fcc000bf85070 */
[----:B-1----:R-:W1:Y:S02]  /*1c0c0*/  MUFU.RCP R2, R2 ;  /* 0x0000000200027308 */ /* 0x002e640000001000 */
[----:B-1----:R-:W-:-:S06]  /*1c0d0*/  VIADD R3, R2, 0xffffffe ;  /* 0x0ffffffe02037836 */ /* 0x002fcc0000000000 */
[----:B------:R-:W1:Y:S02]  /*1c0e0*/  F2I.FTZ.U32.TRUNC.NTZ R3, R3 ;  /* 0x0000000300037305 */ /* 0x000e64000021f000 */
[----:B-1----:R-:W-:-:S13]  /*1c0f0*/  R2UR UR27, R3 ;  /* 0x00000000031b72ca */ /* 0x002fda00000e0000 */
[----:B------:R-:W-:-:S04]  /*1c100*/  UIADD3 UR30, URZ, -UR27, URZ ;  /* 0x8000001b3f1e7290 */ /* 0x000fc8000fffe03f */
[----:B------:R-:W-:-:S04]  /*1c110*/  UIMAD UR30, UR30, UR24, URZ ;  /* 0x000000181e1e72a4 */ /* 0x000fc8000f8e023f */
[----:B------:R-:W-:-:S04]  /*1c120*/  UIMAD.WIDE.U32 UR26, UR27, UR30, UR26 ;  /* 0x0000001e1b1a72a5 */ /* 0x000fc8000f8e001a */
[----:B------:R-:W-:-:S04]  /*1c130*/  UIMAD.WIDE.U32 UR26, UR27, UR25, URZ ;  /* 0x000000191b1a72a5 */ /* 0x000fc8000f8e003f */
[----:B------:R-:W-:-:S04]  /*1c140*/  UIADD3 UR26, -UR27, URZ, URZ ;  /* 0x0000003f1b1a7290 */ /* 0x000fc8000fffe13f */
[----:B------:R-:W-:-:S04]  /*1c150*/  UIMAD UR26, UR24, UR26, UR25 ;  /* 0x0000001a181a72a4 */ /* 0x000fc8000f8e0219 */
[----:B------:R-:W-:-:S11]  /*1c160*/  UISETP.GE.U32.AND UP1, UPT, UR26, UR24, UPT ;  /* 0x000000181a00728c */ /* 0x000fd6000bf26070 */
[----:B------:R-:W-:Y:S02]  /*1c170*/  @UP1 UIADD3 UR26, UR26, -UR24, URZ ;  /* 0x800000181a1a1290 */ /* 0x000fe4000fffe03f */
[----:B------:R-:W-:Y:S02]  /*1c180*/  @UP1 UIADD3 UR27, UR27, 0x1, URZ ;  /* 0x000000011b1b1890 */ /* 0x000fe4000fffe03f */
[----:B------:R-:W-:-:S11]  /*1c190*/  UISETP.GE.U32.AND UP2, UPT, UR26, UR24, UPT ;  /* 0x000000181a00728c */ /* 0x000fd6000bf46070 */
[----:B------:R-:W-:Y:S02]  /*1c1a0*/  @UP2 UIADD3 UR27, UR27, 0x1, URZ ;  /* 0x000000011b1b2890 */ /* 0x000fe4000fffe03f */
[----:B------:R-:W-:-:S04]  /*1c1b0*/  @!UP4 ULOP3.LUT UR27, URZ, UR24, URZ, 0x33, !UPT ;  /* 0x000000183f1bc292 */ /* 0x000fc8000f8e333f */
[----:B------:R-:W-:-:S04]  /*1c1c0*/  UIADD3 UR26, -UR27, URZ, URZ ;  /* 0x0000003f1b1a7290 */ /* 0x000fc8000fffe13f */
[----:B------:R-:W-:-:S03]  /*1c1d0*/  UIMAD UR25, UR24, UR26, UR25 ;  /* 0x0000001a181972a4 */ /* 0x000fc6000f8e0219 */
[----:B------:R-:W-:-:S09]  /*1c1e0*/  UMOV UR24, UR27 ;  /* 0x0000001b00187c82 */ /* 0x000fd20008000000 */
.L_x_336:
[----:B------:R-:W-:Y:S01]  /*1c1f0*/  ULOP3.LUT UR23, UR23, UR20, URZ, 0xc0, !UPT ;  /* 0x0000001417177292 */ /* 0x000fe2000f8ec03f */
[----:B------:R-:W-:Y:S01]  /*1c200*/  MOV R19, 0x1 ;  /* 0x0000000100137802 */ /* 0x000fe20000000f00 */
[----:B------:R-:W-:Y:S02]  /*1c210*/  ULOP3.LUT UR22, UR22, UR18, URZ, 0xc0, !UPT ;  /* 0x0000001216167292 */ /* 0x000fe4000f8ec03f */
[----:B------:R-:W-:Y:S01]  /*1c220*/  UIMAD UR23, UR19, UR24, UR23 ;  /* 0x00000018131772a4 */ /* 0x000fe2000f8e0217 */
[----:B------:R-:W-:Y:S01]  /*1c230*/  ULDC UR27, c[0x0][0x8a8] ;  /* 0x00022a00001b7ab9 */ /* 0x000fe20000000800 */
[----:B------:R-:W-:Y:S01]  /*1c240*/  ULDC UR26, c[0x0][0x8b8] ;  /* 0x00022e00001a7ab9 */ /* 0x000fe20000000800 */
[----:B------:R-:W-:Y:S02]  /*1c250*/  UIMAD UR25, UR25, UR27, UR22 ;  /* 0x0000001b191972a4 */ /* 0x000fe4000f8e0216 */
[----:B------:R-:W-:Y:S01]  /*1c260*/  UIMAD UR23, UR23, UR26, UR52 ;  /* 0x0000001a171772a4 */ /* 0x000fe2000f8e0234 */
[----:B------:R-:W-:Y:S01]  /*1c270*/  @UP3 UMOV UR24, UR4 ;  /* 0x0000000400183c82 */ /* 0x000fe20008000000 */
[----:B------:R-:W-:-:S03]  /*1c280*/  @!UP3 UMOV UR24, UR4 ;  /* 0x000000040018bc82 */ /* 0x000fc60008000000 */
[----:B------:R-:W-:Y:S02]  /*1c290*/  @UP3 UMOV UR22, UR25 ;  /* 0x0000001900163c82 */ /* 0x000fe40008000000 */
[----:B------:R-:W-:Y:S01]  /*1c2a0*/  @!UP3 UMOV UR22, UR23 ;  /* 0x000000170016bc82 */ /* 0x000fe20008000000 */
[----:B------:R-:W-:-:S05]  /*1c2b0*/  @!UP3 UMOV UR23, UR25 ;  /* 0x000000190017bc82 */ /* 0x000fca0008000000 */
.L_x_322:
[----:B------:R-:W-:-:S06]  /*1c2c0*/  UISETP.NE.AND UP1, UPT, UR15, 0x3, UPT ;  /* 0x000000030f00788c */ /* 0x000fcc000bf25270 */
[----:B------:R-:W-:-:S13]  /*1c2d0*/  PLOP3.LUT P1, PT, PT, PT, UP1, 0x80, 0x0 ;  /* 0x000000000000781c */ /* 0x000fda0003f2f018 */
[----:B------:R-:W-:Y:S05]  /*1c2e0*/  @!P1 BRA `(.L_x_337) ;  /* 0x0000000000049947 */ /* 0x000fea0003800000 */
[----:B--2---:R-:W-:Y:S01]  /*1c2f0*/  BPT.TRAP 0x1 ;  /* 0x000000040000795c */ /* 0x004fe20000300000 */
.L_x_337:
[----:B------:R-:W1:Y:S01]  /*1c300*/  S2R R3, SR_CgaCtaId ;  /* 0x0000000000037919 */ /* 0x000e620000008800 */
[----:B------:R-:W-:-:S04]  /*1c310*/  MOV R2, 0x400 ;  /* 0x0000040000027802 */ /* 0x000fc80000000f00 */
[----:B-1----:R-:W-:Y:S02]  /*1c320*/  LEA R2, R3, R2, 0x18 ;  /* 0x0000000203027211 */ /* 0x002fe400078ec0ff */
[----:B------:R-:W-:-:S03]  /*1c330*/  SHF.L.U32 R3, R14, 0x1f, RZ ;  /* 0x0000001f0e037819 */ /* 0x000fc600000006ff */
[----:B------:R-:W-:-:S04]  /*1c340*/  IMAD R12, R13, 0x8, R2 ;  /* 0x000000080d0c7824 */ /* 0x000fc800078e0202 */
[----:B------:R-:W1:Y:S02]  /*1c350*/  SYNCS.PHASECHK.TRANS64.TRYWAIT P2, [R12+URZ+0x34440], R3 ;  /* 0x034440030c0075a7 */ /* 0x000e64000804017f */
[----:B-1----:R-:W-:Y:S05]  /*1c360*/  @!P2 BRA `(.L_x_338) ;  /* 0x0000001800c8a947 */ /* 0x002fea0003800000 */
.L_x_419:
[----:B------:R-:W-:Y:S01]  /*1c370*/  ELECT P2, URZ, PT ;  /* 0x00000000003f782f */ /* 0x000fe20003840000 */
[----:B------:R-:W-:-:S12]  /*1c380*/  BSSY B0, `(.L_x_339) ;  /* 0x0000010000007945 */ /* 0x000fd80003800000 */
[----:B------:R-:W-:Y:S05]  /*1c390*/  @!P2 BRA `(.L_x_340) ;  /* 0x000000000038a947 */ /* 0x000fea0003800000 */
[----:B-1----:R-:W-:Y:S01]  /*1c3a0*/  LEA R3, R13, R2, 0x4 ;  /* 0x000000020d037211 */ /* 0x002fe200078e20ff */
[----:B------:R-:W-:Y:S01]  /*1c3b0*/  IMAD.U32 R18, RZ, RZ, UR24 ;  /* 0x00000018ff127e24 */ /* 0x000fe2000f8e00ff */
[----:B------:R-:W-:Y:S01]  /*1c3c0*/  MOV R17, UR23 ;  /* 0x0000001700117c02 */ /* 0x000fe20008000f00 */
[----:B------:R-:W-:-:S05]  /*1c3d0*/  IMAD.U32 R16, RZ, RZ, UR22 ;  /* 0x00000016ff107e24 */ /* 0x000fca000f8e00ff */
[----:B------:R1:W-:Y:S01]  /*1c3e0*/  STS.128 [R3+0x34510], R16 ;  /* 0x0345101003007388 */ /* 0x0003e20000000c00 */
[----:B------:R-:W-:Y:S01]  /*1c3f0*/  @!PT LDS RZ, [RZ] ;  /* 0x00000000fffff984 */ /* 0x000fe20000000800 */
[----:B------:R-:W-:Y:S01]  /*1c400*/  @!PT LDS RZ, [RZ] ;  /* 0x00000000fffff984 */ /* 0x000fe20000000800 */
[----:B------:R-:W-:Y:S01]  /*1c410*/  @!PT LDS RZ, [RZ] ;  /* 0x00000000fffff984 */ /* 0x000fe20000000800 */
[----:B------:R-:W-:Y:S01]  /*1c420*/  @!PT LDS RZ, [RZ] ;  /* 0x00000000fffff984 */ /* 0x000fe20000000800 */
[----:B------:R3:W-:Y:S06]  /*1c430*/  MEMBAR.ALL.CTA ;  /* 0x0000000000007992 */ /* 0x0007ec0000008000 */
[----:B---3--:R-:W3:Y:S01]  /*1c440*/  FENCE.VIEW.ASYNC.S ;  /* 0x00000000000073c6 */ /* 0x008ee20000000000 */
[----:B------:R-:W-:Y:S05]  /*1c450*/  @!P1 BRA `(.L_x_341) ;  /* 0x0000000000049947 */ /* 0x000fea0003800000 */
[----:B--2---:R-:W-:Y:S01]  /*1c460*/  BPT.TRAP 0x1 ;  /* 0x000000040000795c */ /* 0x004fe20000300000 */
.L_x_341:
[----:B---3--:R3:W-:Y:S02]  /*1c470*/  SYNCS.ARRIVE.TRANS64.A1T0 RZ, [R12+URZ+0x34400], RZ ;  /* 0x034400ff0cff79a7 */ /* 0x0087e4000810003f */
.L_x_340:
[----:B--2---:R-:W-:Y:S05]  /*1c480*/  BSYNC B0 ;  /* 0x0000000000007941 */ /* 0x004fea0003800000 */
.L_x_339:
[----:B------:R-:W-:Y:S02]  /*1c490*/  ISETP.NE.AND P3, PT, R19, RZ, PT ;  /* 0x000000ff1300720c */ /* 0x000fe40003f65270 */
[----:B------:R-:W-:-:S04]  /*1c4a0*/  IADD3 R13, R13, 0x1, RZ ;  /* 0x000000010d0d7810 */ /* 0x000fc80007ffe0ff */
[----:B------:R-:W-:-:S04]  /*1c4b0*/  ISETP.NE.AND P2, PT, R13, 0x8, PT ;  /* 0x000000080d00780c */ /* 0x000fc80003f45270 */
[----:B-1----:R-:W-:Y:S02]  /*1c4c0*/  SEL R3, RZ, 0x1, P2 ;  /* 0x00000001ff037807 */ /* 0x002fe40001000000 */
[----:B------:R-:W-:Y:S02]  /*1c4d0*/  SEL R13, R13, RZ, P2 ;  /* 0x000000ff0d0d7207 */ /* 0x000fe40001000000 */
[----:B------:R-:W-:Y:S01]  /*1c4e0*/  LOP3.LUT R14, R14, R3, RZ, 0x3c, !PT ;  /* 0x000000030e0e7212 */ /* 0x000fe200078e3cff */
[----:B------:R-:W-:Y:S06]  /*1c4f0*/  @P3 BRA `(.L_x_342) ;  /* 0xffffffe000fc3947 */ /* 0x000fec000383ffff */
[----:B------:R-:W-:Y:S05]  /*1c500*/  @!P1 BRA `(.L_x_343) ;  /* 0x0000000000049947 */ /* 0x000fea0003800000 */
[----:B------:R-:W-:Y:S01]  /*1c510*/  BPT.TRAP 0x1 ;  /* 0x000000040000795c */ /* 0x000fe20000300000 */
.L_x_343:
[----:B------:R-:W-:Y:S01]  /*1c520*/  IMAD R3, R13, 0x8, R2 ;  /* 0x000000080d037824 */ /* 0x000fe200078e0202 */
[----:B-----5:R-:W-:-:S04]  /*1c530*/  SHF.L.U32 R0, R14, 0x1f, RZ ;  /* 0x0000001f0e007819 */ /* 0x020fc800000006ff */
[----:B------:R-:W1:Y:S02]  /*1c540*/  SYNCS.PHASECHK.TRANS64.TRYWAIT P0, [R3+URZ+0x34440], R0 ;  /* 0x03444000030075a7 */ /* 0x000e64000800017f */
[----:B-1----:R-:W-:Y:S05]  /*1c550*/  @!P0 BRA `(.L_x_344) ;  /* 0x0000001800608947 */ /* 0x002fea0003800000 */
.L_x_420:
[----:B------:R-:W-:Y:S05]  /*1c560*/  @!P1 BRA `(.L_x_345) ;  /* 0x0000000000049947 */ /* 0x000fea0003800000 */
[----:B------:R-:W-:Y:S01]  /*1c570*/  BPT.TRAP 0x1 ;  /* 0x000000040000795c */ /* 0x000fe20000300000 */
.L_x_345:
[----:B------:R-:W-:-:S04]  /*1c580*/  IADD3 R13, R13, 0x1, RZ ;  /* 0x000000010d0d7810 */ /* 0x000fc80007ffe0ff */
[----:B------:R-:W-:-:S04]  /*1c590*/  ISETP.NE.AND P0, PT, R13, 0x8, PT ;  /* 0x000000080d00780c */ /* 0x000fc80003f05270 */
[----:B-1----:R-:W-:Y:S02]  /*1c5a0*/  SEL R3, RZ, 0x1, P0 ;  /* 0x00000001ff037807 */ /* 0x002fe40000000000 */
[----:B------:R-:W-:Y:S02]  /*1c5b0*/  SEL R13, R13, RZ, P0 ;  /* 0x000000ff0d0d7207 */ /* 0x000fe40000000000 */
[----:B------:R-:W-:-:S03]  /*1c5c0*/  LOP3.LUT R14, R14, R3, RZ, 0x3c, !PT ;  /* 0x000000030e0e7212 */ /* 0x000fc600078e3cff */
[----:B------:R-:W-:Y:S01]  /*1c5d0*/  IMAD R3, R13, 0x8, R2 ;  /* 0x000000080d037824 */ /* 0x000fe200078e0202 */
[----:B------:R-:W-:-:S04]  /*1c5e0*/  SHF.L.U32 R0, R14, 0x1f, RZ ;  /* 0x0000001f0e007819 */ /* 0x000fc800000006ff */
[----:B------:R-:W1:Y:S02]  /*1c5f0*/  SYNCS.PHASECHK.TRANS64.TRYWAIT P0, [R3+URZ+0x34440], R0 ;  /* 0x03444000030075a7 */ /* 0x000e64000800017f */
[----:B-1----:R-:W-:Y:S05]  /*1c600*/  @!P0 BRA `(.L_x_346) ;  /* 0x0000001800488947 */ /* 0x002fea0003800000 */
.L_x_421:
[----:B------:R-:W-:Y:S05]  /*1c610*/  @!P1 BRA `(.L_x_347) ;  /* 0x0000000000049947 */ /* 0x000fea0003800000 */
[----:B------:R-:W-:Y:S01]  /*1c620*/  BPT.TRAP 0x1 ;  /* 0x000000040000795c */ /* 0x000fe20000300000 */
.L_x_347:
[----:B-1----:R-:W-:-:S04]  /*1c630*/  IADD3 R0, R13, 0x1, RZ ;  /* 0x000000010d007810 */ /* 0x002fc80007ffe0ff */
[----:B------:R-:W-:-:S04]  /*1c640*/  ISETP.NE.AND P0, PT, R0, 0x8, PT ;  /* 0x000000080000780c */ /* 0x000fc80003f05270 */
[----:B------:R-:W-:Y:S02]  /*1c650*/  SEL R3, RZ, 0x1, P0 ;  /* 0x00000001ff037807 */ /* 0x000fe40000000000 */
[----:B------:R-:W-:Y:S02]  /*1c660*/  SEL R5, R0, RZ, P0 ;  /* 0x000000ff00057207 */ /* 0x000fe40000000000 */
[----:B------:R-:W-:-:S03]  /*1c670*/  LOP3.LUT R14, R14, R3, RZ, 0x3c, !PT ;  /* 0x000000030e0e7212 */ /* 0x000fc600078e3cff */
[----:B------:R-:W-:Y:S01]  /*1c680*/  IMAD R3, R5, 0x8, R2 ;  /* 0x0000000805037824 */ /* 0x000fe200078e0202 */
[----:B------:R-:W-:-:S04]  /*1c690*/  SHF.L.U32 R0, R14, 0x1f, RZ ;  /* 0x0000001f0e007819 */ /* 0x000fc800000006ff */
[----:B------:R-:W1:Y:S02]  /*1c6a0*/  SYNCS.PHASECHK.TRANS64.TRYWAIT P0, [R3+URZ+0x34440], R0 ;  /* 0x03444000030075a7 */ /* 0x000e64000800017f */
[----:B-1----:R-:W-:Y:S05]  /*1c6b0*/  @!P0 BRA `(.L_x_348) ;  /* 0x0000001800308947 */ /* 0x002fea0003800000 */
.L_x_422:
[----:B------:R-:W-:Y:S05]  /*1c6c0*/  @!P1 BRA `(.L_x_349) ;  /* 0x0000000000049947 */ /* 0x000fea0003800000 */
[----:B------:R-:W-:Y:S01]  /*1c6d0*/  BPT.TRAP 0x1 ;  /* 0x000000040000795c */ /* 0x000fe20000300000 */
.L_x_349:
        /* <DEDUP_REMOVED lines=9> */
.L_x_423:
[----:B------:R-:W-:Y:S05]  /*1c770*/  @!P1 BRA `(.L_x_351) ;  /* 0x0000000000049947 */ /* 0x000fea0003800000 */
[----:B------:R-:W-:Y:S01]  /*1c780*/  BPT.TRAP 0x1 ;  /* 0x000000040000795c */ /* 0x000fe20000300000 */
.L_x_351:
        /* <DEDUP_REMOVED lines=9> */
.L_x_424:
[----:B------:R-:W-:Y:S05]  /*1c820*/  @!P1 BRA `(.L_x_353) ;  /* 0x0000000000049947 */ /* 0x000fea0003800000 */
[----:B------:R-:W-:Y:S01]  /*1c830*/  BPT.TRAP 0x1 ;  /* 0x000000040000795c */ /* 0x000fe20000300000 */
.L_x_353:
        /* <DEDUP_REMOVED lines=9> */
.L_x_425:
[----:B------:R-:W-:Y:S05]  /*1c8d0*/  @!P1 BRA `(.L_x_355) ;  /* 0x0000000000049947 */ /* 0x000fea0003800000 */
[----:B------:R-:W-:Y:S01]  /*1c8e0*/  BPT.TRAP 0x1 ;  /* 0x000000040000795c */ /* 0x000fe20000300000 */
.L_x_355:
[----:B-1----:R-:W-:-:S04]  /*1c8f0*/  IADD3 R0, R5, 0x1, RZ ;  /* 0x0000000105007810 */ /* 0x002fc80007ffe0ff */
[----:B------:R-:W-:-:S04]  /*1c900*/  ISETP.NE.AND P0, PT, R0, 0x8, PT ;  /* 0x000000080000780c */ /* 0x000fc80003f05270 */
[----:B------:R-:W-:Y:S02]  /*1c910*/  SEL R3, RZ, 0x1, P0 ;  /* 0x00000001ff037807 */ /* 0x000fe40000000000 */
[----:B------:R-:W-:Y:S02]  /*1c920*/  SEL R5, R0, RZ, P0 ;  /* 0x000000ff00057207 */ /* 0x000fe40000000000 */
[----:B----4-:R-:W-:-:S03]  /*1c930*/  LOP3.LUT R7, R14, R3, RZ, 0x3c, !PT ;  /* 0x000000030e077212 */ /* 0x010fc600078e3cff */
[----:B------:R-:W-:Y:S01]  /*1c940*/  IMAD R3, R5, 0x8, R2 ;  /* 0x0000000805037824 */ /* 0x000fe200078e0202 */
[----:B------:R-:W-:-:S04]  /*1c950*/  SHF.L.U32 R0, R7, 0x1f, RZ ;  /* 0x0000001f07007819 */ /* 0x000fc800000006ff */
[----:B------:R-:W1:Y:S02]  /*1c960*/  SYNCS.PHASECHK.TRANS64.TRYWAIT P0, [R3+URZ+0x34440], R0 ;  /* 0x03444000030075a7 */ /* 0x000e64000800017f */
[----:B-1----:R-:W-:Y:S05]  /*1c970*/  @!P0 BRA `(.L_x_356) ;  /* 0x0000001400d08947 */ /* 0x002fea0003800000 */
.L_x_426:
[----:B------:R-:W-:Y:S05]  /*1c980*/  @!P1 BRA `(.L_x_357) ;  /* 0x0000000000049947 */ /* 0x000fea0003800000 */
[----:B------:R-:W-:Y:S01]  /*1c990*/  BPT.TRAP 0x1 ;  /* 0x000000040000795c */ /* 0x000fe20000300000 */
.L_x_357:
[----:B-1----:R-:W-:-:S04]  /*1c9a0*/  IADD3 R0, R5, 0x1, RZ ;  /* 0x0000000105007810 */ /* 0x002fc80007ffe0ff */
[----:B------:R-:W-:-:S04]  /*1c9b0*/  ISETP.NE.AND P0, PT, R0, 0x8, PT ;  /* 0x000000080000780c */ /* 0x000fc80003f05270 */
[----:B------:R-:W-:Y:S02]  /*1c9c0*/  SEL R4, RZ, 0x1, P0 ;  /* 0x00000001ff047807 */ /* 0x000fe40000000000 */
[----:B------:R-:W-:Y:S02]  /*1c9d0*/  SEL R3, R0, RZ, P0 ;  /* 0x000000ff00037207 */ /* 0x000fe40000000000 */
[----:B------:R-:W-:-:S03]  /*1c9e0*/  LOP3.LUT R0, R7, R4, RZ, 0x3c, !PT ;  /* 0x0000000407007212 */ /* 0x000fc600078e3cff */
[----:B------:R-:W-:Y:S01]  /*1c9f0*/  IMAD R3, R3, 0x8, R2 ;  /* 0x0000000803037824 */ /* 0x000fe200078e0202 */
[----:B------:R-:W-:-:S07]  /*1ca00*/  SHF.L.U32 R0, R0, 0x1f, RZ ;  /* 0x0000001f00007819 */ /* 0x000fce00000006ff */
.L_x_358:
[----:B-1----:R1:W2:Y:S02]  /*1ca10*/  SYNCS.PHASECHK.TRANS64.TRYWAIT P0, [R3+URZ+0x34440], R0 ;  /* 0x03444000030075a7 */ /* 0x0022a4000800017f */
[----:B--2---:R-:W-:Y:S05]  /*1ca20*/  @!P0 NANOSLEEP.SYNCS 0x989680 ;  /* 0x009896800000895d */ /* 0x004fea0003900000 */
[----:B------:R-:W2:Y:S02]  /*1ca30*/  @!P0 SYNCS.PHASECHK.TRANS64 P0, [R3+URZ+0x34440], R0 ;  /* 0x03444000030085a7 */ /* 0x000ea4000800007f */
[----:B--2---:R-:W-:Y:S05]  /*1ca40*/  @P0 EXIT ;  /* 0x000000000000094d */ /* 0x004fea0003800000 */
[----:B------:R-:W-:Y:S05]  /*1ca50*/  BRA `(.L_x_358) ;  /* 0xfffffffc00ec7947 */ /* 0x000fea000383ffff */
.L_x_25:
[----:B-1----:R-:W-:-:S04]  /*1ca60*/  MOV R13, UR11 ;  /* 0x0000000b000d7c02 */ /* 0x002fc80008000f00 */
[----:B------:R1:W2:Y:S03]  /*1ca70*/  SYNCS.PHASECHK.TRANS64.TRYWAIT P1, [R13+URZ+0x34400], R12 ;  /* 0x0344000c0d0075a7 */ /* 0x0002a6000802017f */
[----:B--2---:R-:W-:Y:S05]  /*1ca80*/  @!P1 NANOSLEEP.SYNCS 0x989680 ;  /* 0x009896800000995d */ /* 0x004fea0003900000 */
[----:B------:R-:W2:Y:S02]  /*1ca90*/  @!P1 SYNCS.PHASECHK.TRANS64 P1, [R13+URZ+0x34400], R12 ;  /* 0x0344000c0d0095a7 */ /* 0x000ea4000802007f */
[----:B--2---:R-:W-:Y:S05]  /*1caa0*/  @!P1 BRA `(.L_x_25) ;  /* 0xfffffffc00ec9947 */ /* 0x004fea000383ffff */
[----:B------:R-:W-:Y:S05]  /*1cab0*/  BRA `(.L_x_359) ;  /* 0xfffffe6400887947 */ /* 0x000fea000383ffff */
.L_x_37:
[----:B------:R-:W-:-:S06]  /*1cac0*/  UIADD3 UR4, UR50, UR48, URZ ;  /* 0x0000003032047290 */ /* 0x000fcc000fffe03f */
[----:B-1----:R-:W-:-:S04]  /*1cad0*/  IMAD.U32 R0, RZ, RZ, UR4 ;  /* 0x00000004ff007e24 */ /* 0x002fc8000f8e00ff */
[----:B------:R1:W2:Y:S03]  /*1cae0*/  SYNCS.PHASECHK.TRANS64.TRYWAIT P0, [R0+URZ], R11 ;  /* 0x0000000b000075a7 */ /* 0x0002a6000800017f */
[----:B--2---:R-:W-:Y:S05]  /*1caf0*/  @!P0 NANOSLEEP.SYNCS 0x989680 ;  /* 0x009896800000895d */ /* 0x004fea0003900000 */
[----:B------:R-:W2:Y:S02]  /*1cb00*/  @!P0 SYNCS.PHASECHK.TRANS64 P0, [R0+URZ], R11 ;  /* 0x0000000b000085a7 */ /* 0x000ea4000800007f */
[----:B--2---:R-:W-:Y:S05]  /*1cb10*/  @!P0 BRA `(.L_x_37) ;  /* 0xfffffffc00e88947 */ /* 0x004fea000383ffff */
[----:B------:R-:W-:Y:S05]  /*1cb20*/  BRA `(.L_x_360) ;  /* 0xfffffe7000b87947 */ /* 0x000fea000383ffff */
.L_x_42:
[----:B---3--:R-:W-:-:S04]  /*1cb30*/  MOV R3, UR4 ;  /* 0x0000000400037c02 */ /* 0x008fc80008000f00 */
[----:B------:R3:W4:Y:S03]  /*1cb40*/  SYNCS.PHASECHK.TRANS64.TRYWAIT P0, [R3+URZ+0x34480], R0 ;  /* 0x03448000030075a7 */ /* 0x000726000800017f */
[----:B----4-:R-:W-:Y:S05]  /*1cb50*/  @!P0 NANOSLEEP.SYNCS 0x989680 ;  /* 0x009896800000895d */ /* 0x010fea0003900000 */
[----:B------:R-:W4:Y:S02]  /*1cb60*/  @!P0 SYNCS.PHASECHK.TRANS64 P0, [R3+URZ+0x34480], R0 ;  /* 0x03448000030085a7 */ /* 0x000f24000800007f */
[----:B----4-:R-:W-:Y:S05]  /*1cb70*/  @!P0 BRA `(.L_x_42) ;  /* 0xfffffffc00ec8947 */ /* 0x010fea000383ffff */
[----:B------:R-:W-:Y:S05]  /*1cb80*/  BRA `(.L_x_41) ;  /* 0xfffffe7c00707947 */ /* 0x000fea000383ffff */
.L_x_47:
[----:B---3--:R-:W-:-:S04]  /*1cb90*/  IMAD.U32 R9, RZ, RZ, UR6 ;  /* 0x00000006ff097e24 */ /* 0x008fc8000f8e00ff */
[----:B------:R3:W4:Y:S03]  /*1cba0*/  SYNCS.PHASECHK.TRANS64.TRYWAIT P0, [R9+URZ+0x34480], R4 ;  /* 0x03448004090075a7 */ /* 0x000726000800017f */
[----:B----4-:R-:W-:Y:S05]  /*1cbb0*/  @!P0 NANOSLEEP.SYNCS 0x989680 ;  /* 0x009896800000895d */ /* 0x010fea0003900000 */
[----:B------:R-:W4:Y:S02]  /*1cbc0*/  @!P0 SYNCS.PHASECHK.TRANS64 P0, [R9+URZ+0x34480], R4 ;  /* 0x03448004090085a7 */ /* 0x000f24000800007f */
[----:B----4-:R-:W-:Y:S05]  /*1cbd0*/  @!P0 BRA `(.L_x_47) ;  /* 0xfffffffc00ec8947 */ /* 0x010fea000383ffff */
[----:B------:R-:W-:Y:S05]  /*1cbe0*/  BRA `(.L_x_46) ;  /* 0xfffffed000647947 */ /* 0x000fea000383ffff */
.L_x_53:
[----:B------:R-:W-:-:S06]  /*1cbf0*/  UIADD3 UR4, UR50, UR48, URZ ;  /* 0x0000003032047290 */ /* 0x000fcc000fffe03f */
[----:B-1----:R-:W-:-:S04]  /*1cc00*/  MOV R2, UR4 ;  /* 0x0000000400027c02 */ /* 0x002fc80008000f00 */
[----:B------:R1:W3:Y:S03]  /*1cc10*/  SYNCS.PHASECHK.TRANS64.TRYWAIT P0, [R2+URZ+0x10], R0 ;  /* 0x00001000020075a7 */ /* 0x0002e6000800017f */
[----:B---3--:R-:W-:Y:S05]  /*1cc20*/  @!P0 NANOSLEEP.SYNCS 0x989680 ;  /* 0x009896800000895d */ /* 0x008fea0003900000 */
[----:B------:R-:W3:Y:S02]  /*1cc30*/  @!P0 SYNCS.PHASECHK.TRANS64 P0, [R2+URZ+0x10], R0 ;  /* 0x00001000020085a7 */ /* 0x000ee4000800007f */
[----:B---3--:R-:W-:Y:S05]  /*1cc40*/  @!P0 BRA `(.L_x_53) ;  /* 0xfffffffc00e88947 */ /* 0x008fea000383ffff */
[----:B------:R-:W-:Y:S05]  /*1cc50*/  BRA `(.L_x_361) ;  /* 0xffffff2c00107947 */ /* 0x000fea000383ffff */
.L_x_65:
[----:B------:R-:W-:-:S07]  /*1cc60*/  IMAD.MOV.U32 R15, RZ, RZ, -0x1 ;  /* 0xffffffffff0f7424 */ /* 0x000fce00078e00ff */
[----:B-123-5:R-:W-:Y:S05]  /*1cc70*/  WARPSYNC.COLLECTIVE R15, `(.L_x_362) ;  /* 0x000000000f0c7348 */ /* 0x02efea0003c00000 */
[----:B------:R-:W-:Y:S02]  /*1cc80*/  ELECT P6, UR62, PT ;  /* 0x00000000003e782f */ /* 0x000fe400038c0000 */
[----:B------:R-:W-:Y:S01]  /*1cc90*/  MOV R14, UR62 ;  /* 0x0000003e000e7c02 */ /* 0x000fe20008000f00 */
[----:B-123-5:R-:W-:Y:S10]  /*1cca0*/  ENDCOLLECTIVE ;  /* 0x000000000000791b */ /* 0x02eff40003800000 */
.L_x_362:
[----:B------:R-:W-:Y:S05]  /*1ccb0*/  BRA `(.L_x_363) ;  /* 0xffffff3000987947 */ /* 0x000fea000383ffff */
.L_x_67:
[----:B-1----:R-:W-:-:S04]  /*1ccc0*/  MOV R4, UR47 ;  /* 0x0000002f00047c02 */ /* 0x002fc80008000f00 */
[----:B------:R1:W3:Y:S03]  /*1ccd0*/  SYNCS.PHASECHK.TRANS64.TRYWAIT P2, [R4+URZ+0x344a0], R223 ;  /* 0x0344a0df040075a7 */ /* 0x0002e6000804017f */
[----:B---3--:R-:W-:Y:S05]  /*1cce0*/  @!P2 NANOSLEEP.SYNCS 0x989680 ;  /* 0x009896800000a95d */ /* 0x008fea0003900000 */
[----:B------:R-:W3:Y:S02]  /*1ccf0*/  @!P2 SYNCS.PHASECHK.TRANS64 P2, [R4+URZ+0x344a0], R223 ;  /* 0x0344a0df0400a5a7 */ /* 0x000ee4000804007f */
[----:B---3--:R-:W-:Y:S05]  /*1cd00*/  @!P2 BRA `(.L_x_67) ;  /* 0xfffffffc00eca947 */ /* 0x008fea000383ffff */
[----:B------:R-:W-:Y:S05]  /*1cd10*/  BRA `(.L_x_364) ;  /* 0xffffff3000a87947 */ /* 0x000fea000383ffff */
.L_x_73:
[----:B-1----:R-:W-:-:S04]  /*1cd20*/  IMAD.U32 R12, RZ, RZ, UR47 ;  /* 0x0000002fff0c7e24 */ /* 0x002fc8000f8e00ff */
[----:B------:R1:W2:Y:S03]  /*1cd30*/  SYNCS.PHASECHK.TRANS64.TRYWAIT P3, [R12+URZ+0x344a8], R223 ;  /* 0x0344a8df0c0075a7 */ /* 0x0002a6000806017f */
[----:B--2---:R-:W-:Y:S05]  /*1cd40*/  @!P3 NANOSLEEP.SYNCS 0x989680 ;  /* 0x009896800000b95d */ /* 0x004fea0003900000 */
[----:B------:R-:W2:Y:S02]  /*1cd50*/  @!P3 SYNCS.PHASECHK.TRANS64 P3, [R12+URZ+0x344a8], R223 ;  /* 0x0344a8df0c00b5a7 */ /* 0x000ea4000806007f */
[----:B--2---:R-:W-:Y:S05]  /*1cd60*/  @!P3 BRA `(.L_x_73) ;  /* 0xfffffffc00ecb947 */ /* 0x004fea000383ffff */
[----:B------:R-:W-:Y:S05]  /*1cd70*/  BRA `(.L_x_365) ;  /* 0xffffff3800487947 */ /* 0x000fea000383ffff */
.L_x_78:
[----:B-1----:R-:W-:-:S04]  /*1cd80*/  MOV R12, UR47 ;  /* 0x0000002f000c7c02 */ /* 0x002fc80008000f00 */
[----:B------:R1:W2:Y:S03]  /*1cd90*/  SYNCS.PHASECHK.TRANS64.TRYWAIT P3, [R12+URZ+0x344b0], R223 ;  /* 0x0344b0df0c0075a7 */ /* 0x0002a6000806017f */
[----:B--2---:R-:W-:Y:S05]  /*1cda0*/  @!P3 NANOSLEEP.SYNCS 0x989680 ;  /* 0x009896800000b95d */ /* 0x004fea0003900000 */
[----:B------:R-:W2:Y:S02]  /*1cdb0*/  @!P3 SYNCS.PHASECHK.TRANS64 P3, [R12+URZ+0x344b0], R223 ;  /* 0x0344b0df0c00b5a7 */ /* 0x000ea4000806007f */
[----:B--2---:R-:W-:Y:S05]  /*1cdc0*/  @!P3 BRA `(.L_x_78) ;  /* 0xfffffffc00ecb947 */ /* 0x004fea000383ffff */
[----:B------:R-:W-:Y:S05]  /*1cdd0*/  BRA `(.L_x_366) ;  /* 0xffffff3c00907947 */ /* 0x000fea000383ffff */
.L_x_83:
[----:B-1----:R-:W-:-:S04]  /*1cde0*/  IMAD.U32 R12, RZ, RZ, UR47 ;  /* 0x0000002fff0c7e24 */ /* 0x002fc8000f8e00ff */
[----:B------:R1:W2:Y:S03]  /*1cdf0*/  SYNCS.PHASECHK.TRANS64.TRYWAIT P3, [R12+URZ+0x344b8], R223 ;  /* 0x0344b8df0c0075a7 */ /* 0x0002a6000806017f */
[----:B--2---:R-:W-:Y:S05]  /*1ce00*/  @!P3 NANOSLEEP.SYNCS 0x989680 ;  /* 0x009896800000b95d */ /* 0x004fea0003900000 */
[----:B------:R-:W2:Y:S02]  /*1ce10*/  @!P3 SYNCS.PHASECHK.TRANS64 P3, [R12+URZ+0x344b8], R223 ;  /* 0x0344b8df0c00b5a7 */ /* 0x000ea4000806007f */
[----:B--2---:R-:W-:Y:S05]  /*1ce20*/  @!P3 BRA `(.L_x_83) ;  /* 0xfffffffc00ecb947 */ /* 0x004fea000383ffff */
[----:B------:R-:W-:Y:S05]  /*1ce30*/  BRA `(.L_x_367) ;  /* 0xffffff4000d87947 */ /* 0x000fea000383ffff */
.L_x_88:
[----:B-1----:R-:W-:-:S04]  /*1ce40*/  MOV R13, UR47 ;  /* 0x0000002f000d7c02 */ /* 0x002fc80008000f00 */
[----:B------:R1:W2:Y:S03]  /*1ce50*/  SYNCS.PHASECHK.TRANS64.TRYWAIT P3, [R13+URZ+0x344a0], R20 ;  /* 0x0344a0140d0075a7 */ /* 0x0002a6000806017f */
[----:B--2---:R-:W-:Y:S05]  /*1ce60*/  @!P3 NANOSLEEP.SYNCS 0x989680 ;  /* 0x009896800000b95d */ /* 0x004fea0003900000 */
[----:B------:R-:W2:Y:S02]  /*1ce70*/  @!P3 SYNCS.PHASECHK.TRANS64 P3, [R13+URZ+0x344a0], R20 ;  /* 0x0344a0140d00b5a7 */ /* 0x000ea4000806007f */
[----:B--2---:R-:W-:Y:S05]  /*1ce80*/  @!P3 BRA `(.L_x_88) ;  /* 0xfffffffc00ecb947 */ /* 0x004fea000383ffff */
[----:B------:R-:W-:Y:S05]  /*1ce90*/  BRA `(.L_x_368) ;  /* 0xffffff4800287947 */ /* 0x000fea000383ffff */
.L_x_93:
[----:B-1----:R-:W-:-:S04]  /*1cea0*/  IMAD.U32 R13, RZ, RZ, UR47 ;  /* 0x0000002fff0d7e24 */ /* 0x002fc8000f8e00ff */
[----:B------:R1:W2:Y:S03]  /*1ceb0*/  SYNCS.PHASECHK.TRANS64.TRYWAIT P3, [R13+URZ+0x344a8], R20 ;  /* 0x0344a8140d0075a7 */ /* 0x0002a6000806017f */
[----:B--2---:R-:W-:Y:S05]  /*1cec0*/  @!P3 NANOSLEEP.SYNCS 0x989680 ;  /* 0x009896800000b95d */ /* 0x004fea0003900000 */
[----:B------:R-:W2:Y:S02]  /*1ced0*/  @!P3 SYNCS.PHASECHK.TRANS64 P3, [R13+URZ+0x344a8], R20 ;  /* 0x0344a8140d00b5a7 */ /* 0x000ea4000806007f */
[----:B--2---:R-:W-:Y:S05]  /*1cee0*/  @!P3 BRA `(.L_x_93) ;  /* 0xfffffffc00ecb947 */ /* 0x004fea000383ffff */
[----:B------:R-:W-:Y:S05]  /*1cef0*/  BRA `(.L_x_369) ;  /* 0xffffff4c00b07947 */ /* 0x000fea000383ffff */
.L_x_98:
[----:B-1----:R-:W-:-:S04]  /*1cf00*/  MOV R13, UR47 ;  /* 0x0000002f000d7c02 */ /* 0x002fc80008000f00 */
[----:B------:R1:W2:Y:S03]  /*1cf10*/  SYNCS.PHASECHK.TRANS64.TRYWAIT P3, [R13+URZ+0x344b0], R20 ;  /* 0x0344b0140d0075a7 */ /* 0x0002a6000806017f */
[----:B--2---:R-:W-:Y:S05]  /*1cf20*/  @!P3 NANOSLEEP.SYNCS 0x989680 ;  /* 0x009896800000b95d */ /* 0x004fea0003900000 */
[----:B------:R-:W2:Y:S02]  /*1cf30*/  @!P3 SYNCS.PHASECHK.TRANS64 P3, [R13+URZ+0x344b0], R20 ;  /* 0x0344b0140d00b5a7 */ /* 0x000ea4000806007f */
[----:B--2---:R-:W-:Y:S05]  /*1cf40*/  @!P3 BRA `(.L_x_98) ;  /* 0xfffffffc00ecb947 */ /* 0x004fea000383ffff */
[----:B------:R-:W-:Y:S05]  /*1cf50*/  BRA `(.L_x_370) ;  /* 0xffffff5000f07947 */ /* 0x000fea000383ffff */
.L_x_103:
[----:B-1----:R-:W-:-:S04]  /*1cf60*/  IMAD.U32 R13, RZ, RZ, UR47 ;  /* 0x0000002fff0d7e24 */ /* 0x002fc8000f8e00ff */
[----:B------:R1:W2:Y:S03]  /*1cf70*/  SYNCS.PHASECHK.TRANS64.TRYWAIT P3, [R13+URZ+0x344b8], R20 ;  /* 0x0344b8140d0075a7 */ /* 0x0002a6000806017f */
[----:B--2---:R-:W-:Y:S05]  /*1cf80*/  @!P3 NANOSLEEP.SYNCS 0x989680 ;  /* 0x009896800000b95d */ /* 0x004fea0003900000 */
[----:B------:R-:W2:Y:S02]  /*1cf90*/  @!P3 SYNCS.PHASECHK.TRANS64 P3, [R13+URZ+0x344b8], R20 ;  /* 0x0344b8140d00b5a7 */ /* 0x000ea4000806007f */
[----:B--2---:R-:W-:Y:S05]  /*1cfa0*/  @!P3 BRA `(.L_x_103) ;  /* 0xfffffffc00ecb947 */ /* 0x004fea000383ffff */
[----:B------:R-:W-:Y:S05]  /*1cfb0*/  BRA `(.L_x_371) ;  /* 0xffffff5800307947 */ /* 0x000fea000383ffff */
.L_x_108:
[----:B-1----:R-:W-:-:S04]  /*1cfc0*/  MOV R12, UR47 ;  /* 0x0000002f000c7c02 */ /* 0x002fc80008000f00 */
[----:B------:R1:W2:Y:S03]  /*1cfd0*/  SYNCS.PHASECHK.TRANS64.TRYWAIT P3, [R12+URZ+0x344a0], R223 ;  /* 0x0344a0df0c0075a7 */ /* 0x0002a6000806017f */
[----:B--2---:R-:W-:Y:S05]  /*1cfe0*/  @!P3 NANOSLEEP.SYNCS 0x989680 ;  /* 0x009896800000b95d */ /* 0x004fea0003900000 */
[----:B------:R-:W2:Y:S02]  /*1cff0*/  @!P3 SYNCS.PHASECHK.TRANS64 P3, [R12+URZ+0x344a0], R223 ;  /* 0x0344a0df0c00b5a7 */ /* 0x000ea4000806007f */
[----:B--2---:R-:W-:Y:S05]  /*1d000*/  @!P3 BRA `(.L_x_108) ;  /* 0xfffffffc00ecb947 */ /* 0x004fea000383ffff */
[----:B------:R-:W-:Y:S05]  /*1d010*/  BRA `(.L_x_372) ;  /* 0xffffff5c00707947 */ /* 0x000fea000383ffff */
.L_x_113:
[----:B-1----:R-:W-:-:S04]  /*1d020*/  IMAD.U32 R12, RZ, RZ, UR47 ;  /* 0x0000002fff0c7e24 */ /* 0x002fc8000f8e00ff */
[----:B------:R1:W2:Y:S03]  /*1d030*/  SYNCS.PHASECHK.TRANS64.TRYWAIT P3, [R12+URZ+0x344a8], R223 ;  /* 0x0344a8df0c0075a7 */ /* 0x0002a6000806017f */
[----:B--2---:R-:W-:Y:S05]  /*1d040*/  @!P3 NANOSLEEP.SYNCS 0x989680 ;  /* 0x009896800000b95d */ /* 0x004fea0003900000 */
[----:B------:R-:W2:Y:S02]  /*1d050*/  @!P3 SYNCS.PHASECHK.TRANS64 P3, [R12+URZ+0x344a8], R223 ;  /* 0x0344a8df0c00b5a7 */ /* 0x000ea4000806007f */
[----:B--2---:R-:W-:Y:S05]  /*1d060*/  @!P3 BRA `(.L_x_113) ;  /* 0xfffffffc00ecb947 */ /* 0x004fea000383ffff */
[----:B------:R-:W-:Y:S05]  /*1d070*/  BRA `(.L_x_373) ;  /* 0xffffff6000f07947 */ /* 0x000fea000383ffff */
.L_x_118:
[----:B-1----:R-:W-:-:S04]  /*1d080*/  MOV R12, UR47 ;  /* 0x0000002f000c7c02 */ /* 0x002fc80008000f00 */
[----:B------:R1:W2:Y:S03]  /*1d090*/  SYNCS.PHASECHK.TRANS64.TRYWAIT P3, [R12+URZ+0x344b0], R223 ;  /* 0x0344b0df0c0075a7 */ /* 0x0002a6000806017f */
[----:B--2---:R-:W-:Y:S05]  /*1d0a0*/  @!P3 NANOSLEEP.SYNCS 0x989680 ;  /* 0x009896800000b95d */ /* 0x004fea0003900000 */
[----:B------:R-:W2:Y:S02]  /*1d0b0*/  @!P3 SYNCS.PHASECHK.TRANS64 P3, [R12+URZ+0x344b0], R223 ;  /* 0x0344b0df0c00b5a7 */ /* 0x000ea4000806007f */
[----:B--2---:R-:W-:Y:S05]  /*1d0c0*/  @!P3 BRA `(.L_x_118) ;  /* 0xfffffffc00ecb947 */ /* 0x004fea000383ffff */
[----:B------:R-:W-:Y:S05]  /*1d0d0*/  BRA `(.L_x_374) ;  /* 0xffffff6800307947 */ /* 0x000fea000383ffff */
.L_x_123:
[----:B-1----:R-:W-:-:S04]  /*1d0e0*/  IMAD.U32 R12, RZ, RZ, UR47 ;  /* 0x0000002fff0c7e24 */ /* 0x002fc8000f8e00ff */
[----:B------:R1:W2:Y:S03]  /*1d0f0*/  SYNCS.PHASECHK.TRANS64.TRYWAIT P3, [R12+URZ+0x344b8], R223 ;  /* 0x0344b8df0c0075a7 */ /* 0x0002a6000806017f */
[----:B--2---:R-:W-:Y:S05]  /*1d100*/  @!P3 NANOSLEEP.SYNCS 0x989680 ;  /* 0x009896800000b95d */ /* 0x004fea0003900000 */
[----:B------:R-:W2:Y:S02]  /*1d110*/  @!P3 SYNCS.PHASECHK.TRANS64 P3, [R12+URZ+0x344b8], R223 ;  /* 0x0344b8df0c00b5a7 */ /* 0x000ea4000806007f */
[----:B--2---:R-:W-:Y:S05]  /*1d120*/  @!P3 BRA `(.L_x_123) ;  /* 0xfffffffc00ecb947 */ /* 0x004fea000383ffff */
[----:B------:R-:W-:Y:S05]  /*1d130*/  BRA `(.L_x_375) ;  /* 0xffffff6c00707947 */ /* 0x000fea000383ffff */
.L_x_128:
[----:B-1----:R-:W-:-:S04]  /*1d140*/  MOV R13, UR47 ;  /* 0x0000002f000d7c02 */ /* 0x002fc80008000f00 */
[----:B------:R1:W2:Y:S03]  /*1d150*/  SYNCS.PHASECHK.TRANS64.TRYWAIT P3, [R13+URZ+0x344a0], R20 ;  /* 0x0344a0140d0075a7 */ /* 0x0002a6000806017f */
[----:B--2---:R-:W-:Y:S05]  /*1d160*/  @!P3 NANOSLEEP.SYNCS 0x989680 ;  /* 0x009896800000b95d */ /* 0x004fea0003900000 */
[----:B------:R-:W2:Y:S02]  /*1d170*/  @!P3 SYNCS.PHASECHK.TRANS64 P3, [R13+URZ+0x344a0], R20 ;  /* 0x0344a0140d00b5a7 */ /* 0x000ea4000806007f */
[----:B--2---:R-:W-:Y:S05]  /*1d180*/  @!P3 BRA `(.L_x_128) ;  /* 0xfffffffc00ecb947 */ /* 0x004fea000383ffff */
[----:B------:R-:W-:Y:S05]  /*1d190*/  BRA `(.L_x_376) ;  /* 0xffffff7000b07947 */ /* 0x000fea000383ffff */
.L_x_133:
[----:B-1----:R-:W-:-:S04]  /*1d1a0*/  IMAD.U32 R13, RZ, RZ, UR47 ;  /* 0x0000002fff0d7e24 */ /* 0x002fc8000f8e00ff */
[----:B------:R1:W2:Y:S03]  /*1d1b0*/  SYNCS.PHASECHK.TRANS64.TRYWAIT P3, [R13+URZ+0x344a8], R20 ;  /* 0x0344a8140d0075a7 */ /* 0x0002a6000806017f */
[----:B--2---:R-:W-:Y:S05]  /*1d1c0*/  @!P3 NANOSLEEP.SYNCS 0x989680 ;  /* 0x009896800000b95d */ /* 0x004fea0003900000 */
[----:B------:R-:W2:Y:S02]  /*1d1d0*/  @!P3 SYNCS.PHASECHK.TRANS64 P3, [R13+URZ+0x344a8], R20 ;  /* 0x0344a8140d00b5a7 */ /* 0x000ea4000806007f */
[----:B--2---:R-:W-:Y:S05]  /*1d1e0*/  @!P3 BRA `(.L_x_133) ;  /* 0xfffffffc00ecb947 */ /* 0x004fea000383ffff */
[----:B------:R-:W-:Y:S05]  /*1d1f0*/  BRA `(.L_x_377) ;  /* 0xffffff7800307947 */ /* 0x000fea000383ffff */
.L_x_138:
[----:B-1----:R-:W-:-:S04]  /*1d200*/  MOV R13, UR47 ;  /* 0x0000002f000d7c02 */ /* 0x002fc80008000f00 */
[----:B------:R1:W2:Y:S03]  /*1d210*/  SYNCS.PHASECHK.TRANS64.TRYWAIT P3, [R13+URZ+0x344b0], R20 ;  /* 0x0344b0140d0075a7 */ /* 0x0002a6000806017f */
[----:B--2---:R-:W-:Y:S05]  /*1d220*/  @!P3 NANOSLEEP.SYNCS 0x989680 ;  /* 0x009896800000b95d */ /* 0x004fea0003900000 */
[----:B------:R-:W2:Y:S02]  /*1d230*/  @!P3 SYNCS.PHASECHK.TRANS64 P3, [R13+URZ+0x344b0], R20 ;  /* 0x0344b0140d00b5a7 */ /* 0x000ea4000806007f */
[----:B--2---:R-:W-:Y:S05]  /*1d240*/  @!P3 BRA `(.L_x_138) ;  /* 0xfffffffc00ecb947 */ /* 0x004fea000383ffff */
[----:B------:R-:W-:Y:S05]  /*1d250*/  BRA `(.L_x_378) ;  /* 0xffffff7c00707947 */ /* 0x000fea000383ffff */
.L_x_143:
[----:B-1----:R-:W-:-:S04]  /*1d260*/  IMAD.U32 R13, RZ, RZ, UR47 ;  /* 0x0000002fff0d7e24 */ /* 0x002fc8000f8e00ff */
[----:B------:R1:W2:Y:S03]  /*1d270*/  SYNCS.PHASECHK.TRANS64.TRYWAIT P3, [R13+URZ+0x344b8], R20 ;  /* 0x0344b8140d0075a7 */ /* 0x0002a6000806017f */
[----:B--2---:R-:W-:Y:S05]  /*1d280*/  @!P3 NANOSLEEP.SYNCS 0x989680 ;  /* 0x009896800000b95d */ /* 0x004fea0003900000 */
[----:B------:R-:W2:Y:S02]  /*1d290*/  @!P3 SYNCS.PHASECHK.TRANS64 P3, [R13+URZ+0x344b8], R20 ;  /* 0x0344b8140d00b5a7 */ /* 0x000ea4000806007f */
[----:B--2---:R-:W-:Y:S05]  /*1d2a0*/  @!P3 BRA `(.L_x_143) ;  /* 0xfffffffc00ecb947 */ /* 0x004fea000383ffff */
[----:B------:R-:W-:Y:S05]  /*1d2b0*/  BRA `(.L_x_379) ;  /* 0xffffff8000b07947 */ /* 0x000fea000383ffff */
.L_x_148:
[----:B-1----:R-:W-:-:S04]  /*1d2c0*/  MOV R3, UR4 ;  /* 0x0000000400037c02 */ /* 0x002fc80008000f00 */
[----:B------:R1:W2:Y:S03]  /*1d2d0*/  SYNCS.PHASECHK.TRANS64.TRYWAIT P2, [R3+URZ+0x34400], R0 ;  /* 0x03440000030075a7 */ /* 0x0002a6000804017f */
[----:B--2---:R-:W-:Y:S05]  /*1d2e0*/  @!P2 NANOSLEEP.SYNCS 0x989680 ;  /* 0x009896800000a95d */ /* 0x004fea0003900000 */
[----:B------:R-:W2:Y:S02]  /*1d2f0*/  @!P2 SYNCS.PHASECHK.TRANS64 P2, [R3+URZ+0x34400], R0 ;  /* 0x034400000300a5a7 */ /* 0x000ea4000804007f */
[----:B--2---:R-:W-:Y:S05]  /*1d300*/  @!P2 BRA `(.L_x_148) ;  /* 0xfffffffc00eca947 */ /* 0x004fea000383ffff */
[----:B------:R-:W-:Y:S05]  /*1d310*/  BRA `(.L_x_380) ;  /* 0xffffff88000c7947 */ /* 0x000fea000383ffff */
.L_x_152:
[----:B--2---:R-:W-:-:S04]  /*1d320*/  IMAD.U32 R3, RZ, RZ, UR4 ;  /* 0x00000004ff037e24 */ /* 0x004fc8000f8e00ff */
[----:B------:R2:W3:Y:S03]  /*1d330*/  SYNCS.PHASECHK.TRANS64.TRYWAIT P2, [R3+URZ+0x34400], R2 ;  /* 0x03440002030075a7 */ /* 0x0004e6000804017f */
[----:B---3--:R-:W-:Y:S05]  /*1d340*/  @!P2 NANOSLEEP.SYNCS 0x989680 ;  /* 0x009896800000a95d */ /* 0x008fea0003900000 */
[----:B------:R-:W3:Y:S02]  /*1d350*/  @!P2 SYNCS.PHASECHK.TRANS64 P2, [R3+URZ+0x34400], R2 ;  /* 0x034400020300a5a7 */ /* 0x000ee4000804007f */
[----:B---3--:R-:W-:Y:S05]  /*1d360*/  @!P2 BRA `(.L_x_152) ;  /* 0xfffffffc00eca947 */ /* 0x008fea000383ffff */
[----:B------:R-:W-:Y:S05]  /*1d370*/  BRA `(.L_x_381) ;  /* 0xffffff8800b47947 */ /* 0x000fea000383ffff */
.L_x_170:
[----:B-1----:R-:W-:-:S04]  /*1d380*/  MOV R3, UR6 ;  /* 0x0000000600037c02 */ /* 0x002fc80008000f00 */
[----:B------:R1:W2:Y:S03]  /*1d390*/  SYNCS.PHASECHK.TRANS64.TRYWAIT P0, [R3+URZ+0x344e8], R0 ;  /* 0x0344e800030075a7 */ /* 0x0002a6000800017f */
[----:B--2---:R-:W-:Y:S05]  /*1d3a0*/  @!P0 NANOSLEEP.SYNCS 0x989680 ;  /* 0x009896800000895d */ /* 0x004fea0003900000 */
[----:B------:R-:W2:Y:S02]  /*1d3b0*/  @!P0 SYNCS.PHASECHK.TRANS64 P0, [R3+URZ+0x344e8], R0 ;  /* 0x0344e800030085a7 */ /* 0x000ea4000800007f */
[----:B--2---:R-:W-:Y:S05]  /*1d3c0*/  @!P0 BRA `(.L_x_170) ;  /* 0xfffffffc00ec8947 */ /* 0x004fea000383ffff */
[----:B------:R-:W-:Y:S05]  /*1d3d0*/  BRA `(.L_x_382) ;  /* 0xffffff98000c7947 */ /* 0x000fea000383ffff */
.L_x_172:
[----:B-1----:R-:W-:-:S04]  /*1d3e0*/  IMAD.U32 R6, RZ, RZ, UR7 ;  /* 0x00000007ff067e24 */ /* 0x002fc8000f8e00ff */
[----:B------:R1:W2:Y:S03]  /*1d3f0*/  SYNCS.PHASECHK.TRANS64.TRYWAIT P0, [R6+URZ+0x34400], R3 ;  /* 0x03440003060075a7 */ /* 0x0002a6000800017f */
[----:B--2---:R-:W-:Y:S05]  /*1d400*/  @!P0 NANOSLEEP.SYNCS 0x989680 ;  /* 0x009896800000895d */ /* 0x004fea0003900000 */
[----:B------:R-:W2:Y:S02]  /*1d410*/  @!P0 SYNCS.PHASECHK.TRANS64 P0, [R6+URZ+0x34400], R3 ;  /* 0x03440003060085a7 */ /* 0x000ea4000800007f */
[----:B--2---:R-:W-:Y:S05]  /*1d420*/  @!P0 BRA `(.L_x_172) ;  /* 0xfffffffc00ec8947 */ /* 0x004fea000383ffff */
[----:B------:R-:W-:Y:S05]  /*1d430*/  BRA `(.L_x_383) ;  /* 0xffffff9800387947 */ /* 0x000fea000383ffff */
.L_x_178:
[----:B--2---:R-:W-:-:S04]  /*1d440*/  MOV R3, UR6 ;  /* 0x0000000600037c02 */ /* 0x004fc80008000f00 */
[----:B------:R2:W3:Y:S03]  /*1d450*/  SYNCS.PHASECHK.TRANS64.TRYWAIT P1, [R3+URZ+0x344c0], R8 ;  /* 0x0344c008030075a7 */ /* 0x0004e6000802017f */
[----:B---3--:R-:W-:Y:S05]  /*1d460*/  @!P1 NANOSLEEP.SYNCS 0x989680 ;  /* 0x009896800000995d */ /* 0x008fea0003900000 */
[----:B------:R-:W3:Y:S02]  /*1d470*/  @!P1 SYNCS.PHASECHK.TRANS64 P1, [R3+URZ+0x344c0], R8 ;  /* 0x0344c008030095a7 */ /* 0x000ee4000802007f */
[----:B---3--:R-:W-:Y:S05]  /*1d480*/  @!P1 BRA `(.L_x_178) ;  /* 0xfffffffc00ec9947 */ /* 0x008fea000383ffff */
[----:B------:R-:W-:Y:S05]  /*1d490*/  BRA `(.L_x_384) ;  /* 0xffffff9800e47947 */ /* 0x000fea000383ffff */
.L_x_184:
[----:B--2---:R-:W-:-:S04]  /*1d4a0*/  IMAD.U32 R3, RZ, RZ, UR6 ;  /* 0x00000006ff037e24 */ /* 0x004fc8000f8e00ff */
[----:B------:R2:W4:Y:S03]  /*1d4b0*/  SYNCS.PHASECHK.TRANS64.TRYWAIT P1, [R3+URZ+0x344c8], R8 ;  /* 0x0344c808030075a7 */ /* 0x000526000802017f */
[----:B----4-:R-:W-:Y:S05]  /*1d4c0*/  @!P1 NANOSLEEP.SYNCS 0x989680 ;  /* 0x009896800000995d */ /* 0x010fea0003900000 */
[----:B------:R-:W4:Y:S02]  /*1d4d0*/  @!P1 SYNCS.PHASECHK.TRANS64 P1, [R3+URZ+0x344c8], R8 ;  /* 0x0344c808030095a7 */ /* 0x000f24000802007f */
[----:B----4-:R-:W-:Y:S05]  /*1d4e0*/  @!P1 BRA `(.L_x_184) ;  /* 0xfffffffc00ec9947 */ /* 0x010fea000383ffff */
[----:B------:R-:W-:Y:S05]  /*1d4f0*/  BRA `(.L_x_385) ;  /* 0xffffff9c00207947 */ /* 0x000fea000383ffff */
.L_x_190:
[----:B-12---:R-:W-:-:S04]  /*1d500*/  MOV R3, UR6 ;  /* 0x0000000600037c02 */ /* 0x006fc80008000f00 */
[----:B------:R1:W2:Y:S03]  /*1d510*/  SYNCS.PHASECHK.TRANS64.TRYWAIT P1, [R3+URZ+0x344d0], R8 ;  /* 0x0344d008030075a7 */ /* 0x0002a6000802017f */
[----:B--2---:R-:W-:Y:S05]  /*1d520*/  @!P1 NANOSLEEP.SYNCS 0x989680 ;  /* 0x009896800000995d */ /* 0x004fea0003900000 */
[----:B------:R-:W2:Y:S02]  /*1d530*/  @!P1 SYNCS.PHASECHK.TRANS64 P1, [R3+URZ+0x344d0], R8 ;  /* 0x0344d008030095a7 */ /* 0x000ea4000802007f */
[----:B--2---:R-:W-:Y:S05]  /*1d540*/  @!P1 BRA `(.L_x_190) ;  /* 0xfffffffc00ec9947 */ /* 0x004fea000383ffff */
[----:B------:R-:W-:Y:S05]  /*1d550*/  BRA `(.L_x_386) ;  /* 0xffffff9c00647947 */ /* 0x000fea000383ffff */
.L_x_196:
[----:B-12---:R-:W-:-:S04]  /*1d560*/  IMAD.U32 R3, RZ, RZ, UR6 ;  /* 0x00000006ff037e24 */ /* 0x006fc8000f8e00ff */
[----:B------:R1:W2:Y:S03]  /*1d570*/  SYNCS.PHASECHK.TRANS64.TRYWAIT P1, [R3+URZ+0x344d8], R8 ;  /* 0x0344d808030075a7 */ /* 0x0002a6000802017f */
[----:B--2---:R-:W-:Y:S05]  /*1d580*/  @!P1 NANOSLEEP.SYNCS 0x989680 ;  /* 0x009896800000995d */ /* 0x004fea0003900000 */
[----:B------:R-:W2:Y:S02]  /*1d590*/  @!P1 SYNCS.PHASECHK.TRANS64 P1, [R3+URZ+0x344d8], R8 ;  /* 0x0344d808030095a7 */ /* 0x000ea4000802007f */
[----:B--2---:R-:W-:Y:S05]  /*1d5a0*/  @!P1 BRA `(.L_x_196) ;  /* 0xfffffffc00ec9947 */ /* 0x004fea000383ffff */
[----:B------:R-:W-:Y:S05]  /*1d5b0*/  BRA `(.L_x_387) ;  /* 0xffffff9c00a87947 */ /* 0x000fea000383ffff */
.L_x_202:
[----:B-12---:R-:W-:-:S04]  /*1d5c0*/  MOV R3, UR6 ;  /* 0x0000000600037c02 */ /* 0x006fc80008000f00 */
[----:B------:R1:W2:Y:S03]  /*1d5d0*/  SYNCS.PHASECHK.TRANS64.TRYWAIT P1, [R3+URZ+0x344c0], R2 ;  /* 0x0344c002030075a7 */ /* 0x0002a6000802017f */
[----:B--2---:R-:W-:Y:S05]  /*1d5e0*/  @!P1 NANOSLEEP.SYNCS 0x989680 ;  /* 0x009896800000995d */ /* 0x004fea0003900000 */
[----:B------:R-:W2:Y:S02]  /*1d5f0*/  @!P1 SYNCS.PHASECHK.TRANS64 P1, [R3+URZ+0x344c0], R2 ;  /* 0x0344c002030095a7 */ /* 0x000ea4000802007f */
[----:B--2---:R-:W-:Y:S05]  /*1d600*/  @!P1 BRA `(.L_x_202) ;  /* 0xfffffffc00ec9947 */ /* 0x004fea000383ffff */
[----:B------:R-:W-:Y:S05]  /*1d610*/  BRA `(.L_x_388) ;  /* 0xffffff9c00f47947 */ /* 0x000fea000383ffff */
.L_x_208:
[----:B-123--:R-:W-:-:S04]  /*1d620*/  IMAD.U32 R3, RZ, RZ, UR6 ;  /* 0x00000006ff037e24 */ /* 0x00efc8000f8e00ff */
[----:B------:R1:W2:Y:S03]  /*1d630*/  SYNCS.PHASECHK.TRANS64.TRYWAIT P1, [R3+URZ+0x344c8], R2 ;  /* 0x0344c802030075a7 */ /* 0x0002a6000802017f */
[----:B--2---:R-:W-:Y:S05]  /*1d640*/  @!P1 NANOSLEEP.SYNCS 0x989680 ;  /* 0x009896800000995d */ /* 0x004fea0003900000 */
[----:B------:R-:W2:Y:S02]  /*1d650*/  @!P1 SYNCS.PHASECHK.TRANS64 P1, [R3+URZ+0x344c8], R2 ;  /* 0x0344c802030095a7 */ /* 0x000ea4000802007f */
[----:B--2---:R-:W-:Y:S05]  /*1d660*/  @!P1 BRA `(.L_x_208) ;  /* 0xfffffffc00ec9947 */ /* 0x004fea000383ffff */
[----:B------:R-:W-:Y:S05]  /*1d670*/  BRA `(.L_x_389) ;  /* 0xffffffa000287947 */ /* 0x000fea000383ffff */
.L_x_214:
[----:B-1234-:R-:W-:-:S04]  /*1d680*/  MOV R3, UR6 ;  /* 0x0000000600037c02 */ /* 0x01efc80008000f00 */
[----:B------:R1:W2:Y:S03]  /*1d690*/  SYNCS.PHASECHK.TRANS64.TRYWAIT P1, [R3+URZ+0x344d0], R2 ;  /* 0x0344d002030075a7 */ /* 0x0002a6000802017f */
[----:B--2---:R-:W-:Y:S05]  /*1d6a0*/  @!P1 NANOSLEEP.SYNCS 0x989680 ;  /* 0x009896800000995d */ /* 0x004fea0003900000 */
[----:B------:R-:W2:Y:S02]  /*1d6b0*/  @!P1 SYNCS.PHASECHK.TRANS64 P1, [R3+URZ+0x344d0], R2 ;  /* 0x0344d002030095a7 */ /* 0x000ea4000802007f */
[----:B--2---:R-:W-:Y:S05]  /*1d6c0*/  @!P1 BRA `(.L_x_214) ;  /* 0xfffffffc00ec9947 */ /* 0x004fea000383ffff */
[----:B------:R-:W-:Y:S05]  /*1d6d0*/  BRA `(.L_x_390) ;  /* 0xffffffa000607947 */ /* 0x000fea000383ffff */
.L_x_220:
[----:B-1234-:R-:W-:-:S04]  /*1d6e0*/  IMAD.U32 R3, RZ, RZ, UR6 ;  /* 0x00000006ff037e24 */ /* 0x01efc8000f8e00ff */
[----:B------:R1:W2:Y:S03]  /*1d6f0*/  SYNCS.PHASECHK.TRANS64.TRYWAIT P1, [R3+URZ+0x344d8], R2 ;  /* 0x0344d802030075a7 */ /* 0x0002a6000802017f */
[----:B--2---:R-:W-:Y:S05]  /*1d700*/  @!P1 NANOSLEEP.SYNCS 0x989680 ;  /* 0x009896800000995d */ /* 0x004fea0003900000 */
[----:B------:R-:W2:Y:S02]  /*1d710*/  @!P1 SYNCS.PHASECHK.TRANS64 P1, [R3+URZ+0x344d8], R2 ;  /* 0x0344d802030095a7 */ /* 0x000ea4000802007f */
[----:B--2---:R-:W-:Y:S05]  /*1d720*/  @!P1 BRA `(.L_x_220) ;  /* 0xfffffffc00ec9947 */ /* 0x004fea000383ffff */
[----:B------:R-:W-:Y:S05]  /*1d730*/  BRA `(.L_x_391) ;  /* 0xffffffa000987947 */ /* 0x000fea000383ffff */
.L_x_226:
[----:B-1234-:R-:W-:-:S04]  /*1d740*/  MOV R3, UR6 ;  /* 0x0000000600037c02 */ /* 0x01efc80008000f00 */
[----:B------:R1:W2:Y:S03]  /*1d750*/  SYNCS.PHASECHK.TRANS64.TRYWAIT P1, [R3+URZ+0x344c0], R8 ;  /* 0x0344c008030075a7 */ /* 0x0002a6000802017f */
[----:B--2---:R-:W-:Y:S05]  /*1d760*/  @!P1 NANOSLEEP.SYNCS 0x989680 ;  /* 0x009896800000995d */ /* 0x004fea0003900000 */
[----:B------:R-:W2:Y:S02]  /*1d770*/  @!P1 SYNCS.PHASECHK.TRANS64 P1, [R3+URZ+0x344c0], R8 ;  /* 0x0344c008030095a7 */ /* 0x000ea4000802007f */
[----:B--2---:R-:W-:Y:S05]  /*1d780*/  @!P1 BRA `(.L_x_226) ;  /* 0xfffffffc00ec9947 */ /* 0x004fea000383ffff */
[----:B------:R-:W-:Y:S05]  /*1d790*/  BRA `(.L_x_392) ;  /* 0xffffffa000d47947 */ /* 0x000fea000383ffff */
.L_x_232:
[----:B-1234-:R-:W-:-:S04]  /*1d7a0*/  IMAD.U32 R3, RZ, RZ, UR6 ;  /* 0x00000006ff037e24 */ /* 0x01efc8000f8e00ff */
[----:B------:R1:W2:Y:S03]  /*1d7b0*/  SYNCS.PHASECHK.TRANS64.TRYWAIT P1, [R3+URZ+0x344c8], R8 ;  /* 0x0344c808030075a7 */ /* 0x0002a6000802017f */
[----:B--2---:R-:W-:Y:S05]  /*1d7c0*/  @!P1 NANOSLEEP.SYNCS 0x989680 ;  /* 0x009896800000995d */ /* 0x004fea0003900000 */
[----:B------:R-:W2:Y:S02]  /*1d7d0*/  @!P1 SYNCS.PHASECHK.TRANS64 P1, [R3+URZ+0x344c8], R8 ;  /* 0x0344c808030095a7 */ /* 0x000ea4000802007f */
[----:B--2---:R-:W-:Y:S05]  /*1d7e0*/  @!P1 BRA `(.L_x_232) ;  /* 0xfffffffc00ec9947 */ /* 0x004fea000383ffff */
[----:B------:R-:W-:Y:S05]  /*1d7f0*/  BRA `(.L_x_393) ;  /* 0xffffffa400087947 */ /* 0x000fea000383ffff */
.L_x_238:
[----:B-1234-:R-:W-:-:S04]  /*1d800*/  MOV R3, UR6 ;  /* 0x0000000600037c02 */ /* 0x01efc80008000f00 */
[----:B------:R1:W2:Y:S03]  /*1d810*/  SYNCS.PHASECHK.TRANS64.TRYWAIT P1, [R3+URZ+0x344d0], R8 ;  /* 0x0344d008030075a7 */ /* 0x0002a6000802017f */
[----:B--2---:R-:W-:Y:S05]  /*1d820*/  @!P1 NANOSLEEP.SYNCS 0x989680 ;  /* 0x009896800000995d */ /* 0x004fea0003900000 */
[----:B------:R-:W2:Y:S02]  /*1d830*/  @!P1 SYNCS.PHASECHK.TRANS64 P1, [R3+URZ+0x344d0], R8 ;  /* 0x0344d008030095a7 */ /* 0x000ea4000802007f */
[----:B--2---:R-:W-:Y:S05]  /*1d840*/  @!P1 BRA `(.L_x_238) ;  /* 0xfffffffc00ec9947 */ /* 0x004fea000383ffff */
[----:B------:R-:W-:Y:S05]  /*1d850*/  BRA `(.L_x_394) ;  /* 0xffffffa400407947 */ /* 0x000fea000383ffff */
.L_x_244:
[----:B-1234-:R-:W-:-:S04]  /*1d860*/  IMAD.U32 R3, RZ, RZ, UR6 ;  /* 0x00000006ff037e24 */ /* 0x01efc8000f8e00ff */
[----:B------:R1:W2:Y:S03]  /*1d870*/  SYNCS.PHASECHK.TRANS64.TRYWAIT P1, [R3+URZ+0x344d8], R8 ;  /* 0x0344d808030075a7 */ /* 0x0002a6000802017f */
[----:B--2---:R-:W-:Y:S05]  /*1d880*/  @!P1 NANOSLEEP.SYNCS 0x989680 ;  /* 0x009896800000995d */ /* 0x004fea0003900000 */
[----:B------:R-:W2:Y:S02]  /*1d890*/  @!P1 SYNCS.PHASECHK.TRANS64 P1, [R3+URZ+0x344d8], R8 ;  /* 0x0344d808030095a7 */ /* 0x000ea4000802007f */
[----:B--2---:R-:W-:Y:S05]  /*1d8a0*/  @!P1 BRA `(.L_x_244) ;  /* 0xfffffffc00ec9947 */ /* 0x004fea000383ffff */
[----:B------:R-:W-:Y:S05]  /*1d8b0*/  BRA `(.L_x_395) ;  /* 0xffffffa400787947 */ /* 0x000fea000383ffff */
.L_x_250:
[----:B-1234-:R-:W-:-:S04]  /*1d8c0*/  MOV R3, UR6 ;  /* 0x0000000600037c02 */ /* 0x01efc80008000f00 */
[----:B------:R1:W2:Y:S03]  /*1d8d0*/  SYNCS.PHASECHK.TRANS64.TRYWAIT P1, [R3+URZ+0x344c0], R2 ;  /* 0x0344c002030075a7 */ /* 0x0002a6000802017f */
[----:B--2---:R-:W-:Y:S05]  /*1d8e0*/  @!P1 NANOSLEEP.SYNCS 0x989680 ;  /* 0x009896800000995d */ /* 0x004fea0003900000 */
[----:B------:R-:W2:Y:S02]  /*1d8f0*/  @!P1 SYNCS.PHASECHK.TRANS64 P1, [R3+URZ+0x344c0], R2 ;  /* 0x0344c002030095a7 */ /* 0x000ea4000802007f */
[----:B--2---:R-:W-:Y:S05]  /*1d900*/  @!P1 BRA `(.L_x_250) ;  /* 0xfffffffc00ec9947 */ /* 0x004fea000383ffff */
[----:B------:R-:W-:Y:S05]  /*1d910*/  BRA `(.L_x_396) ;  /* 0xffffffa400b47947 */ /* 0x000fea000383ffff */
.L_x_256:
[----:B-1234-:R-:W-:-:S04]  /*1d920*/  IMAD.U32 R3, RZ, RZ, UR6 ;  /* 0x00000006ff037e24 */ /* 0x01efc8000f8e00ff */
[----:B------:R1:W2:Y:S03]  /*1d930*/  SYNCS.PHASECHK.TRANS64.TRYWAIT P1, [R3+URZ+0x344c8], R2 ;  /* 0x0344c802030075a7 */ /* 0x0002a6000802017f */
[----:B--2---:R-:W-:Y:S05]  /*1d940*/  @!P1 NANOSLEEP.SYNCS 0x989680 ;  /* 0x009896800000995d */ /* 0x004fea0003900000 */
[----:B------:R-:W2:Y:S02]  /*1d950*/  @!P1 SYNCS.PHASECHK.TRANS64 P1, [R3+URZ+0x344c8], R2 ;  /* 0x0344c802030095a7 */ /* 0x000ea4000802007f */
[----:B--2---:R-:W-:Y:S05]  /*1d960*/  @!P1 BRA `(.L_x_256) ;  /* 0xfffffffc00ec9947 */ /* 0x004fea000383ffff */
[----:B------:R-:W-:Y:S05]  /*1d970*/  BRA `(.L_x_397) ;  /* 0xffffffa400e87947 */ /* 0x000fea000383ffff */
.L_x_262:
[----:B-1234-:R-:W-:-:S04]  /*1d980*/  MOV R3, UR6 ;  /* 0x0000000600037c02 */ /* 0x01efc80008000f00 */
[----:B------:R1:W2:Y:S03]  /*1d990*/  SYNCS.PHASECHK.TRANS64.TRYWAIT P1, [R3+URZ+0x344d0], R2 ;  /* 0x0344d002030075a7 */ /* 0x0002a6000802017f */
[----:B--2---:R-:W-:Y:S05]  /*1d9a0*/  @!P1 NANOSLEEP.SYNCS 0x989680 ;  /* 0x009896800000995d */ /* 0x004fea0003900000 */
[----:B------:R-:W2:Y:S02]  /*1d9b0*/  @!P1 SYNCS.PHASECHK.TRANS64 P1, [R3+URZ+0x344d0], R2 ;  /* 0x0344d002030095a7 */ /* 0x000ea4000802007f */
[----:B--2---:R-:W-:Y:S05]  /*1d9c0*/  @!P1 BRA `(.L_x_262) ;  /* 0xfffffffc00ec9947 */ /* 0x004fea000383ffff */
[----:B------:R-:W-:Y:S05]  /*1d9d0*/  BRA `(.L_x_398) ;  /* 0xffffffa800247947 */ /* 0x000fea000383ffff */
.L_x_268:
[----:B-1234-:R-:W-:-:S04]  /*1d9e0*/  IMAD.U32 R3, RZ, RZ, UR6 ;  /* 0x00000006ff037e24 */ /* 0x01efc8000f8e00ff */
[----:B------:R1:W2:Y:S03]  /*1d9f0*/  SYNCS.PHASECHK.TRANS64.TRYWAIT P1, [R3+URZ+0x344d8], R2 ;  /* 0x0344d802030075a7 */ /* 0x0002a6000802017f */
[----:B--2---:R-:W-:Y:S05]  /*1da00*/  @!P1 NANOSLEEP.SYNCS 0x989680 ;  /* 0x009896800000995d */ /* 0x004fea0003900000 */
[----:B------:R-:W2:Y:S02]  /*1da10*/  @!P1 SYNCS.PHASECHK.TRANS64 P1, [R3+URZ+0x344d8], R2 ;  /* 0x0344d802030095a7 */ /* 0x000ea4000802007f */
[----:B--2---:R-:W-:Y:S05]  /*1da20*/  @!P1 BRA `(.L_x_268) ;  /* 0xfffffffc00ec9947 */ /* 0x004fea000383ffff */
[----:B------:R-:W-:Y:S05]  /*1da30*/  BRA `(.L_x_399) ;  /* 0xffffffa800607947 */ /* 0x000fea000383ffff */
.L_x_283:
[----:B-1----:R-:W-:-:S04]  /*1da40*/  MOV R3, UR6 ;  /* 0x0000000600037c02 */ /* 0x002fc80008000f00 */
[----:B------:R1:W2:Y:S03]  /*1da50*/  SYNCS.PHASECHK.TRANS64.TRYWAIT P0, [R3+URZ+0x344c0], R8 ;  /* 0x0344c008030075a7 */ /* 0x0002a6000800017f */
[----:B--2---:R-:W-:Y:S05]  /*1da60*/  @!P0 NANOSLEEP.SYNCS 0x989680 ;  /* 0x009896800000895d */ /* 0x004fea0003900000 */
[----:B------:R-:W2:Y:S02]  /*1da70*/  @!P0 SYNCS.PHASECHK.TRANS64 P0, [R3+URZ+0x344c0], R8 ;  /* 0x0344c008030085a7 */ /* 0x000ea4000800007f */
[----:B--2---:R-:W-:Y:S05]  /*1da80*/  @!P0 BRA `(.L_x_283) ;  /* 0xfffffffc00ec8947 */ /* 0x004fea000383ffff */
[----:B------:R-:W-:Y:S05]  /*1da90*/  BRA `(.L_x_400) ;  /* 0xffffffac00f07947 */ /* 0x000fea000383ffff */
.L_x_285:
[----:B-1----:R-:W-:-:S04]  /*1daa0*/  IMAD.U32 R3, RZ, RZ, UR6 ;  /* 0x00000006ff037e24 */ /* 0x002fc8000f8e00ff */
[----:B------:R1:W2:Y:S03]  /*1dab0*/  SYNCS.PHASECHK.TRANS64.TRYWAIT P0, [R3+URZ+0x344c8], R8 ;  /* 0x0344c808030075a7 */ /* 0x0002a6000800017f */
[----:B--2---:R-:W-:Y:S05]  /*1dac0*/  @!P0 NANOSLEEP.SYNCS 0x989680 ;  /* 0x009896800000895d */ /* 0x004fea0003900000 */
[----:B------:R-:W2:Y:S02]  /*1dad0*/  @!P0 SYNCS.PHASECHK.TRANS64 P0, [R3+URZ+0x344c8], R8 ;  /* 0x0344c808030085a7 */ /* 0x000ea4000800007f */
[----:B--2---:R-:W-:Y:S05]  /*1dae0*/  @!P0 BRA `(.L_x_285) ;  /* 0xfffffffc00ec8947 */ /* 0x004fea000383ffff */
[----:B------:R-:W-:Y:S05]  /*1daf0*/  BRA `(.L_x_401) ;  /* 0xffffffac00e87947 */ /* 0x000fea000383ffff */
.L_x_287:
[----:B-1----:R-:W-:-:S04]  /*1db00*/  MOV R3, UR6 ;  /* 0x0000000600037c02 */ /* 0x002fc80008000f00 */
[----:B------:R1:W2:Y:S03]  /*1db10*/  SYNCS.PHASECHK.TRANS64.TRYWAIT P0, [R3+URZ+0x344d0], R8 ;  /* 0x0344d008030075a7 */ /* 0x0002a6000800017f */
[----:B--2---:R-:W-:Y:S05]  /*1db20*/  @!P0 NANOSLEEP.SYNCS 0x989680 ;  /* 0x009896800000895d */ /* 0x004fea0003900000 */
[----:B------:R-:W2:Y:S02]  /*1db30*/  @!P0 SYNCS.PHASECHK.TRANS64 P0, [R3+URZ+0x344d0], R8 ;  /* 0x0344d008030085a7 */ /* 0x000ea4000800007f */
[----:B--2---:R-:W-:Y:S05]  /*1db40*/  @!P0 BRA `(.L_x_287) ;  /* 0xfffffffc00ec8947 */ /* 0x004fea000383ffff */
[----:B------:R-:W-:Y:S05]  /*1db50*/  BRA `(.L_x_402) ;  /* 0xffffffac00e07947 */ /* 0x000fea000383ffff */
.L_x_299:
[----:B------:R-:W-:Y:S01]  /*1db60*/  BSSY B1, `(.L_x_403) ;  /* 0x0000006000017945 */ /* 0x000fe20003800000 */
[----:B------:R-:W-:-:S07]  /*1db70*/  IMAD.MOV.U32 R15, RZ, RZ, -0x1 ;  /* 0xffffffffff0f7424 */ /* 0x000fce00078e00ff */
[----:B------:R-:W-:Y:S05]  /*1db80*/  WARPSYNC.COLLECTIVE R15, `(.L_x_404) ;  /* 0x000000000f0c7348 */ /* 0x000fea0003c00000 */
[----:B------:R-:W-:Y:S02]  /*1db90*/  ELECT P6, UR62, PT ;  /* 0x00000000003e782f */ /* 0x000fe400038c0000 */
[----:B------:R-:W-:Y:S01]  /*1dba0*/  MOV R14, UR62 ;  /* 0x0000003e000e7c02 */ /* 0x000fe20008000f00 */
[----:B------:R-:W-:Y:S10]  /*1dbb0*/  ENDCOLLECTIVE ;  /* 0x000000000000791b */ /* 0x000ff40003800000 */
.L_x_404:
[----:B------:R-:W-:Y:S05]  /*1dbc0*/  BSYNC B1 ;  /* 0x0000000000017941 */ /* 0x000fea0003800000 */
.L_x_403:
[----:B------:R-:W-:Y:S05]  /*1dbd0*/  BRA `(.L_x_405) ;  /* 0xffffffb800f07947 */ /* 0x000fea000383ffff */
.L_x_302:
[----:B-1----:R1:W3:Y:S02]  /*1dbe0*/  SYNCS.PHASECHK.TRANS64.TRYWAIT P0, [R8+URZ+0x34490], R5 ;  /* 0x03449005080075a7 */ /* 0x0022e4000800017f */
[----:B---3--:R-:W-:Y:S05]  /*1dbf0*/  @!P0 NANOSLEEP.SYNCS 0x989680 ;  /* 0x009896800000895d */ /* 0x008fea0003900000 */
[----:B------:R-:W3:Y:S02]  /*1dc00*/  @!P0 SYNCS.PHASECHK.TRANS64 P0, [R8+URZ+0x34490], R5 ;  /* 0x03449005080085a7 */ /* 0x000ee4000800007f */
[----:B---3--:R-:W-:Y:S05]  /*1dc10*/  @!P0 BRA `(.L_x_302) ;  /* 0xfffffffc00f08947 */ /* 0x008fea000383ffff */
[----:B------:R-:W-:Y:S05]  /*1dc20*/  BRA `(.L_x_406) ;  /* 0xffffffbc001c7947 */ /* 0x000fea000383ffff */
.L_x_307:
[----:B--2---:R2:W3:Y:S02]  /*1dc30*/  SYNCS.PHASECHK.TRANS64.TRYWAIT P0, [R3+URZ+0x34400], R2 ;  /* 0x03440002030075a7 */ /* 0x0044e4000800017f */
[----:B---3--:R-:W-:Y:S05]  /*1dc40*/  @!P0 NANOSLEEP.SYNCS 0x989680 ;  /* 0x009896800000895d */ /* 0x008fea0003900000 */
[----:B------:R-:W3:Y:S02]  /*1dc50*/  @!P0 SYNCS.PHASECHK.TRANS64 P0, [R3+URZ+0x34400], R2 ;  /* 0x03440002030085a7 */ /* 0x000ee4000800007f */
[----:B---3--:R-:W-:Y:S05]  /*1dc60*/  @!P0 BRA `(.L_x_307) ;  /* 0xfffffffc00f08947 */ /* 0x008fea000383ffff */
[----:B------:R-:W-:Y:S05]  /*1dc70*/  BRA `(.L_x_407) ;  /* 0xffffffc000147947 */ /* 0x000fea000383ffff */
.L_x_310:
[----:B------:R-:W-:Y:S01]  /*1dc80*/  BSSY B1, `(.L_x_408) ;  /* 0x0000006000017945 */ /* 0x000fe20003800000 */
[----:B------:R-:W-:-:S07]  /*1dc90*/  MOV R15, 0xffffffff ;  /* 0xffffffff000f7802 */ /* 0x000fce0000000f00 */
[----:B-1---5:R-:W-:Y:S05]  /*1dca0*/  WARPSYNC.COLLECTIVE R15, `(.L_x_409) ;  /* 0x000000000f0c7348 */ /* 0x022fea0003c00000 */
[----:B------:R-:W-:Y:S02]  /*1dcb0*/  ELECT P6, UR62, PT ;  /* 0x00000000003e782f */ /* 0x000fe400038c0000 */
[----:B------:R-:W-:Y:S01]  /*1dcc0*/  MOV R14, UR62 ;  /* 0x0000003e000e7c02 */ /* 0x000fe20008000f00 */
[----:B-1---5:R-:W-:Y:S10]  /*1dcd0*/  ENDCOLLECTIVE ;  /* 0x000000000000791b */ /* 0x022ff40003800000 */
.L_x_409:
[----:B------:R-:W-:Y:S05]  /*1dce0*/  BSYNC B1 ;  /* 0x0000000000017941 */ /* 0x000fea0003800000 */
.L_x_408:
[----:B------:R-:W-:Y:S05]  /*1dcf0*/  BRA `(.L_x_410) ;  /* 0xffffffc0005c7947 */ /* 0x000fea000383ffff */
.L_x_313:
[----:B------:R-:W-:Y:S01]  /*1dd00*/  BSSY B1, `(.L_x_411) ;  /* 0x0000005000017945 */ /* 0x000fe20003800000 */
[----:B--2---:R-:W-:-:S07]  /*1dd10*/  IMAD.MOV.U32 R15, RZ, RZ, -0x1 ;  /* 0xffffffffff0f7424 */ /* 0x004fce00078e00ff */
[----:B-1---5:R-:W-:Y:S05]  /*1dd20*/  WARPSYNC.COLLECTIVE R15, `(.L_x_412) ;  /* 0x000000000f087348 */ /* 0x022fea0003c00000 */
[----:B------:R-:W-:Y:S01]  /*1dd30*/  NOP ;  /* 0x0000000000007918 */ /* 0x000fe20000000000 */
[----:B-1---5:R-:W-:Y:S01]  /*1dd40*/  ENDCOLLECTIVE ;  /* 0x000000000000791b */ /* 0x022fe20003800000 */
.L_x_412:
[----:B------:R-:W-:Y:S05]  /*1dd50*/  BSYNC B1 ;  /* 0x0000000000017941 */ /* 0x000fea0003800000 */
.L_x_411:
[----:B------:R-:W-:-:S07]  /*1dd60*/  MOV R15, 0xffffffff ;  /* 0xffffffff000f7802 */ /* 0x000fce0000000f00 */
[----:B------:R-:W-:Y:S05]  /*1dd70*/  WARPSYNC.COLLECTIVE R15, `(.L_x_413) ;  /* 0x000000000f0c7348 */ /* 0x000fea0003c00000 */
[----:B------:R-:W-:Y:S02]  /*1dd80*/  ELECT P6, UR62, PT ;  /* 0x00000000003e782f */ /* 0x000fe400038c0000 */
[----:B------:R-:W-:Y:S01]  /*1dd90*/  MOV R14, UR62 ;  /* 0x0000003e000e7c02 */ /* 0x000fe20008000f00 */
[----:B------:R-:W-:Y:S10]  /*1dda0*/  ENDCOLLECTIVE ;  /* 0x000000000000791b */ /* 0x000ff40003800000 */
.L_x_413:
[----:B------:R-:W-:Y:S05]  /*1ddb0*/  BRA `(.L_x_414) ;  /* 0xffffffc4007c7947 */ /* 0x000fea000383ffff */
.L_x_316:
[----:B------:R-:W-:Y:S01]  /*1ddc0*/  BSSY B0, `(.L_x_415) ;  /* 0x0000006000007945 */ /* 0x000fe20003800000 */
[----:B------:R-:W-:-:S07]  /*1ddd0*/  IMAD.MOV.U32 R15, RZ, RZ, -0x1 ;  /* 0xffffffffff0f7424 */ /* 0x000fce00078e00ff */
[----:B-1---5:R-:W-:Y:S05]  /*1dde0*/  WARPSYNC.COLLECTIVE R15, `(.L_x_416) ;  /* 0x000000000f0c7348 */ /* 0x022fea0003c00000 */
[----:B-----5:R-:W-:Y:S02]  /*1ddf0*/  ELECT P6, UR62, PT ;  /* 0x00000000003e782f */ /* 0x020fe400038c0000 */
[----:B------:R-:W-:Y:S01]  /*1de00*/  MOV R14, UR62 ;  /* 0x0000003e000e7c02 */ /* 0x000fe20008000f00 */
[----:B-1----:R-:W-:Y:S10]  /*1de10*/  ENDCOLLECTIVE ;  /* 0x000000000000791b */ /* 0x002ff40003800000 */
.L_x_416:
[----:B------:R-:W-:Y:S05]  /*1de20*/  BSYNC B0 ;  /* 0x0000000000007941 */ /* 0x000fea0003800000 */
.L_x_415:
[----:B------:R-:W-:Y:S05]  /*1de30*/  BRA `(.L_x_417) ;  /* 0xffffffc400d47947 */ /* 0x000fea000383ffff */
.L_x_320:
[----:B--2---:R2:W3:Y:S02]  /*1de40*/  SYNCS.PHASECHK.TRANS64.TRYWAIT P0, [R7+URZ], R2 ;  /* 0x00000002070075a7 */ /* 0x0044e4000800017f */
[----:B---3--:R-:W-:Y:S05]  /*1de50*/  @!P0 NANOSLEEP.SYNCS 0x989680 ;  /* 0x009896800000895d */ /* 0x008fea0003900000 */
[----:B------:R-:W3:Y:S02]  /*1de60*/  @!P0 SYNCS.PHASECHK.TRANS64 P0, [R7+URZ], R2 ;  /* 0x00000002070085a7 */ /* 0x000ee4000800007f */
[----:B---3--:R-:W-:Y:S05]  /*1de70*/  @!P0 BRA `(.L_x_320) ;  /* 0xfffffffc00f08947 */ /* 0x008fea000383ffff */
[----:B------:R-:W-:Y:S05]  /*1de80*/  BRA `(.L_x_418) ;  /* 0xffffffc800087947 */ /* 0x000fea000383ffff */
.L_x_338:
[----:B-1----:R1:W3:Y:S02]  /*1de90*/  SYNCS.PHASECHK.TRANS64.TRYWAIT P2, [R12+URZ+0x34440], R3 ;  /* 0x034440030c0075a7 */ /* 0x0022e4000804017f */
[----:B---3--:R-:W-:Y:S05]  /*1dea0*/  @!P2 NANOSLEEP.SYNCS 0x989680 ;  /* 0x009896800000a95d */ /* 0x008fea0003900000 */
[----:B------:R-:W3:Y:S02]  /*1deb0*/  @!P2 SYNCS.PHASECHK.TRANS64 P2, [R12+URZ+0x34440], R3 ;  /* 0x034440030c00a5a7 */ /* 0x000ee4000804007f */
[----:B---3--:R-:W-:Y:S05]  /*1dec0*/  @!P2 BRA `(.L_x_338) ;  /* 0xfffffffc00f0a947 */ /* 0x008fea000383ffff */
[----:B------:R-:W-:Y:S05]  /*1ded0*/  BRA `(.L_x_419) ;  /* 0xffffffe400247947 */ /* 0x000fea000383ffff */
.L_x_344:
[----:B-1----:R1:W2:Y:S02]  /*1dee0*/  SYNCS.PHASECHK.TRANS64.TRYWAIT P0, [R3+URZ+0x34440], R0 ;  /* 0x03444000030075a7 */ /* 0x0022a4000800017f */
[----:B--2---:R-:W-:Y:S05]  /*1def0*/  @!P0 NANOSLEEP.SYNCS 0x989680 ;  /* 0x009896800000895d */ /* 0x004fea0003900000 */
[----:B------:R-:W2:Y:S02]  /*1df00*/  @!P0 SYNCS.PHASECHK.TRANS64 P0, [R3+URZ+0x34440], R0 ;  /* 0x03444000030085a7 */ /* 0x000ea4000800007f */
[----:B--2---:R-:W-:Y:S05]  /*1df10*/  @!P0 BRA `(.L_x_344) ;  /* 0xfffffffc00f08947 */ /* 0x004fea000383ffff */
[----:B------:R-:W-:Y:S05]  /*1df20*/  BRA `(.L_x_420) ;  /* 0xffffffe4008c7947 */ /* 0x000fea000383ffff */
.L_x_346:
[----:B-1----:R1:W2:Y:S02]  /*1df30*/  SYNCS.PHASECHK.TRANS64.TRYWAIT P0, [R3+URZ+0x34440], R0 ;  /* 0x03444000030075a7 */ /* 0x0022a4000800017f */
[----:B--2---:R-:W-:Y:S05]  /*1df40*/  @!P0 NANOSLEEP.SYNCS 0x989680 ;  /* 0x009896800000895d */ /* 0x004fea0003900000 */
[----:B------:R-:W2:Y:S02]  /*1df50*/  @!P0 SYNCS.PHASECHK.TRANS64 P0, [R3+URZ+0x34440], R0 ;  /* 0x03444000030085a7 */ /* 0x000ea4000800007f */
[----:B--2---:R-:W-:Y:S05]  /*1df60*/  @!P0 BRA `(.L_x_346) ;  /* 0xfffffffc00f08947 */ /* 0x004fea000383ffff */
[----:B------:R-:W-:Y:S05]  /*1df70*/  BRA `(.L_x_421) ;  /* 0xffffffe400a47947 */ /* 0x000fea000383ffff */
.L_x_348:
[----:B-1----:R1:W2:Y:S02]  /*1df80*/  SYNCS.PHASECHK.TRANS64.TRYWAIT P0, [R3+URZ+0x34440], R0 ;  /* 0x03444000030075a7 */ /* 0x0022a4000800017f */
[----:B--2---:R-:W-:Y:S05]  /*1df90*/  @!P0 NANOSLEEP.SYNCS 0x989680 ;  /* 0x009896800000895d */ /* 0x004fea0003900000 */
[----:B------:R-:W2:Y:S02]  /*1dfa0*/  @!P0 SYNCS.PHASECHK.TRANS64 P0, [R3+URZ+0x34440], R0 ;  /* 0x03444000030085a7 */ /* 0x000ea4000800007f */
[----:B--2---:R-:W-:Y:S05]  /*1dfb0*/  @!P0 BRA `(.L_x_348) ;  /* 0xfffffffc00f08947 */ /* 0x004fea000383ffff */
[----:B------:R-:W-:Y:S05]  /*1dfc0*/  BRA `(.L_x_422) ;  /* 0xffffffe400bc7947 */ /* 0x000fea000383ffff */
.L_x_350:
[----:B-1----:R1:W2:Y:S02]  /*1dfd0*/  SYNCS.PHASECHK.TRANS64.TRYWAIT P0, [R3+URZ+0x34440], R0 ;  /* 0x03444000030075a7 */ /* 0x0022a4000800017f */
[----:B--2---:R-:W-:Y:S05]  /*1dfe0*/  @!P0 NANOSLEEP.SYNCS 0x989680 ;  /* 0x009896800000895d */ /* 0x004fea0003900000 */
[----:B------:R-:W2:Y:S02]  /*1dff0*/  @!P0 SYNCS.PHASECHK.TRANS64 P0, [R3+URZ+0x34440], R0 ;  /* 0x03444000030085a7 */ /* 0x000ea4000800007f */
[----:B--2---:R-:W-:Y:S05]  /*1e000*/  @!P0 BRA `(.L_x_350) ;  /* 0xfffffffc00f08947 */ /* 0x004fea000383ffff */
[----:B------:R-:W-:Y:S05]  /*1e010*/  BRA `(.L_x_423) ;  /* 0xffffffe400d47947 */ /* 0x000fea000383ffff */
.L_x_352:
[----:B-1----:R1:W2:Y:S02]  /*1e020*/  SYNCS.PHASECHK.TRANS64.TRYWAIT P0, [R3+URZ+0x34440], R0 ;  /* 0x03444000030075a7 */ /* 0x0022a4000800017f */
[----:B--2---:R-:W-:Y:S05]  /*1e030*/  @!P0 NANOSLEEP.SYNCS 0x989680 ;  /* 0x009896800000895d */ /* 0x004fea0003900000 */
[----:B------:R-:W2:Y:S02]  /*1e040*/  @!P0 SYNCS.PHASECHK.TRANS64 P0, [R3+URZ+0x34440], R0 ;  /* 0x03444000030085a7 */ /* 0x000ea4000800007f */
[----:B--2---:R-:W-:Y:S05]  /*1e050*/  @!P0 BRA `(.L_x_352) ;  /* 0xfffffffc00f08947 */ /* 0x004fea000383ffff */
[----:B------:R-:W-:Y:S05]  /*1e060*/  BRA `(.L_x_424) ;  /* 0xffffffe400ec7947 */ /* 0x000fea000383ffff */
.L_x_354:
[----:B-1----:R1:W2:Y:S02]  /*1e070*/  SYNCS.PHASECHK.TRANS64.TRYWAIT P0, [R3+URZ+0x34440], R0 ;  /* 0x03444000030075a7 */ /* 0x0022a4000800017f */
[----:B--2---:R-:W-:Y:S05]  /*1e080*/  @!P0 NANOSLEEP.SYNCS 0x989680 ;  /* 0x009896800000895d */ /* 0x004fea0003900000 */
[----:B------:R-:W2:Y:S02]  /*1e090*/  @!P0 SYNCS.PHASECHK.TRANS64 P0, [R3+URZ+0x34440], R0 ;  /* 0x03444000030085a7 */ /* 0x000ea4000800007f */
[----:B--2---:R-:W-:Y:S05]  /*1e0a0*/  @!P0 BRA `(.L_x_354) ;  /* 0xfffffffc00f08947 */ /* 0x004fea000383ffff */
[----:B------:R-:W-:Y:S05]  /*1e0b0*/  BRA `(.L_x_425) ;  /* 0xffffffe800047947 */ /* 0x000fea000383ffff */
.L_x_356:
[----:B-1----:R1:W2:Y:S02]  /*1e0c0*/  SYNCS.PHASECHK.TRANS64.TRYWAIT P0, [R3+URZ+0x34440], R0 ;  /* 0x03444000030075a7 */ /* 0x0022a4000800017f */
[----:B--2---:R-:W-:Y:S05]  /*1e0d0*/  @!P0 NANOSLEEP.SYNCS 0x989680 ;  /* 0x009896800000895d */ /* 0x004fea0003900000 */
[----:B------:R-:W2:Y:S02]  /*1e0e0*/  @!P0 SYNCS.PHASECHK.TRANS64 P0, [R3+URZ+0x34440], R0 ;  /* 0x03444000030085a7 */ /* 0x000ea4000800007f */
[----:B--2---:R-:W-:Y:S05]  /*1e0f0*/  @!P0 BRA `(.L_x_356) ;  /* 0xfffffffc00f08947 */ /* 0x004fea000383ffff */
[----:B------:R-:W-:Y:S05]  /*1e100*/  BRA `(.L_x_426) ;  /* 0xffffffe8001c7947 */ /* 0x000fea000383ffff */
        .weak           $__internal_0_$__cuda_sm20_div_u64
        .type           $__internal_0_$__cuda_sm20_div_u64,@function
        .size           $__internal_0_$__cuda_sm20_div_u64,(.L_x_335 - $__internal_0_$__cuda_sm20_div_u64)
$__internal_0_$__cuda_sm20_div_u64:
[----:B------:R-:W-:-:S04]  /*1e110*/  MOV R26, R28 ;  /* 0x0000001c001a7202 */ /* 0x000fc80000000f00 */
[----:B------:R-:W1:Y:S08]  /*1e120*/  I2F.U64.RP R11, R26 ;  /* 0x0000001a000b7312 */ /* 0x000e700000309000 */
[----:B-1----:R-:W1:Y:S02]  /*1e130*/  MUFU.RCP R11, R11 ;  /* 0x0000000b000b7308 */ /* 0x002e640000001000 */
[----:B-1----:R-:W-:-:S06]  /*1e140*/  VIADD R16, R11, 0x1ffffffe ;  /* 0x1ffffffe0b107836 */ /* 0x002fcc0000000000 */
[----:B------:R-:W1:Y:S02]  /*1e150*/  F2I.U64.TRUNC R16, R16 ;  /* 0x0000001000107311 */ /* 0x000e64000020d800 */
[----:B-1----:R-:W-:-:S04]  /*1e160*/  IMAD.WIDE.U32 R18, R16, R28, RZ ;  /* 0x0000001c10127225 */ /* 0x002fc800078e00ff */
[C---:B------:R-:W-:Y:S01]  /*1e170*/  IMAD R13, R16.reuse, R27, R19 ;  /* 0x0000001b100d7224 */ /* 0x040fe200078e0213 */
[----:B------:R-:W-:Y:S01]  /*1e180*/  IADD3 R25, P1, RZ, -R18, RZ ;  /* 0x80000012ff197210 */ /* 0x000fe20007f3e0ff */
[----:B------:R-:W-:Y:S02]  /*1e190*/  IMAD.MOV.U32 R19, RZ, RZ, R16 ;  /* 0x000000ffff137224 */ /* 0x000fe400078e0010 */
[----:B------:R-:W-:Y:S02]  /*1e1a0*/  IMAD R13, R17, R28, R13 ;  /* 0x0000001c110d7224 */ /* 0x000fe400078e020d */
[----:B------:R-:W-:-:S03]  /*1e1b0*/  IMAD.HI.U32 R18, R16, R25, RZ ;  /* 0x0000001910127227 */ /* 0x000fc600078e00ff */
[----:B------:R-:W-:-:S05]  /*1e1c0*/  IADD3.X R13, RZ, ~R13, RZ, P1, !PT ;  /* 0x8000000dff0d7210 */ /* 0x000fca0000ffe4ff */
[----:B------:R-:W-:-:S04]  /*1e1d0*/  IMAD.WIDE.U32 R18, P1, R16, R13, R18 ;  /* 0x0000000d10127225 */ /* 0x000fc80007820012 */
[C---:B------:R-:W-:Y:S02]  /*1e1e0*/  IMAD R29, R17.reuse, R13, RZ ;  /* 0x0000000d111d7224 */ /* 0x040fe400078e02ff */
[----:B------:R-:W-:-:S04]  /*1e1f0*/  IMAD.HI.U32 R18, P2, R17, R25, R18 ;  /* 0x0000001911127227 */ /* 0x000fc80007840012 */
[----:B------:R-:W-:Y:S01]  /*1e200*/  IMAD.HI.U32 R11, R17, R13, RZ ;  /* 0x0000000d110b7227 */ /* 0x000fe200078e00ff */
[----:B------:R-:W-:-:S04]  /*1e210*/  IADD3 R19, P3, R29, R18, RZ ;  /* 0x000000121d137210 */ /* 0x000fc80007f7e0ff */
[----:B------:R-:W-:Y:S01]  /*1e220*/  IADD3.X R11, R11, R17, RZ, P1, !PT ;  /* 0x000000110b0b7210 */ /* 0x000fe20000ffe4ff */
[----:B------:R-:W-:-:S03]  /*1e230*/  IMAD.WIDE.U32 R16, R19, R28, RZ ;  /* 0x0000001c13107225 */ /* 0x000fc600078e00ff */
[----:B------:R-:W-:Y:S01]  /*1e240*/  IADD3.X R11, RZ, RZ, R11, P3, P2 ;  /* 0x000000ffff0b7210 */ /* 0x000fe20001fe440b */
[----:B------:R-:W-:Y:S01]  /*1e250*/  IMAD R18, R19, R27, R17 ;  /* 0x0000001b13127224 */ /* 0x000fe200078e0211 */
[----:B------:R-:W-:-:S03]  /*1e260*/  IADD3 R17, P1, RZ, -R16, RZ ;  /* 0x80000010ff117210 */ /* 0x000fc60007f3e0ff */
[----:B------:R-:W-:Y:S02]  /*1e270*/  IMAD R13, R11, R28, R18 ;  /* 0x0000001c0b0d7224 */ /* 0x000fe400078e0212 */
[----:B------:R-:W-:-:S04]  /*1e280*/  IMAD.HI.U32 R18, R19, R17, RZ ;  /* 0x0000001113127227 */ /* 0x000fc800078e00ff */
[----:B------:R-:W-:-:S04]  /*1e290*/  IMAD.X R16, RZ, RZ, ~R13, P1 ;  /* 0x000000ffff107224 */ /* 0x000fc800008e0e0d */
[----:B------:R-:W-:-:S04]  /*1e2a0*/  IMAD.WIDE.U32 R18, P1, R19, R16, R18 ;  /* 0x0000001013127225 */ /* 0x000fc80007820012 */
[C---:B------:R-:W-:Y:S02]  /*1e2b0*/  IMAD R26, R11.reuse, R16, RZ ;  /* 0x000000100b1a7224 */ /* 0x040fe400078e02ff */
[----:B------:R-:W-:-:S04]  /*1e2c0*/  IMAD.HI.U32 R13, P2, R11, R17, R18 ;  /* 0x000000110b0d7227 */ /* 0x000fc80007840012 */
[----:B------:R-:W-:Y:S01]  /*1e2d0*/  IMAD.HI.U32 R16, R11, R16, RZ ;  /* 0x000000100b107227 */ /* 0x000fe200078e00ff */
[----:B------:R-:W-:-:S03]  /*1e2e0*/  IADD3 R13, P3, R26, R13, RZ ;  /* 0x0000000d1a0d7210 */ /* 0x000fc60007f7e0ff */
[----:B------:R-:W-:Y:S01]  /*1e2f0*/  IMAD.MOV.U32 R17, RZ, RZ, RZ ;  /* 0x000000ffff117224 */ /* 0x000fe200078e00ff */
[----:B------:R-:W-:Y:S01]  /*1e300*/  IADD3.X R11, R16, R11, RZ, P1, !PT ;  /* 0x0000000b100b7210 */ /* 0x000fe20000ffe4ff */
[----:B------:R-:W-:-:S03]  /*1e310*/  IMAD.HI.U32 R16, R13, UR14, RZ ;  /* 0x0000000e0d107c27 */ /* 0x000fc6000f8e00ff */
[----:B------:R-:W-:Y:S01]  /*1e320*/  IADD3.X R11, RZ, RZ, R11, P3, P2 ;  /* 0x000000ffff0b7210 */ /* 0x000fe20001fe440b */
[----:B------:R-:W-:-:S04]  /*1e330*/  IMAD.WIDE.U32 R16, R13, UR22, R16 ;  /* 0x000000160d107c25 */ /* 0x000fc8000f8e0010 */
[C---:B------:R-:W-:Y:S02]  /*1e340*/  IMAD R18, R11.reuse, UR22, RZ ;  /* 0x000000160b127c24 */ /* 0x040fe4000f8e02ff */
[----:B------:R-:W-:-:S04]  /*1e350*/  IMAD.HI.U32 R13, P1, R11, UR14, R16 ;  /* 0x0000000e0b0d7c27 */ /* 0x000fc8000f820010 */
[----:B------:R-:W-:Y:S01]  /*1e360*/  IMAD.HI.U32 R11, R11, UR22, RZ ;  /* 0x000000160b0b7c27 */ /* 0x000fe2000f8e00ff */
[----:B------:R-:W-:-:S04]  /*1e370*/  IADD3 R13, P2, R18, R13, RZ ;  /* 0x0000000d120d7210 */ /* 0x000fc80007f5e0ff */
[----:B------:R-:W-:Y:S01]  /*1e380*/  IADD3.X R11, R11, RZ, RZ, P1, !PT ;  /* 0x000000ff0b0b7210 */ /* 0x000fe20000ffe4ff */
[----:B------:R-:W-:-:S04]  /*1e390*/  IMAD.WIDE.U32 R16, R13, R28, RZ ;  /* 0x0000001c0d107225 */ /* 0x000fc800078e00ff */
[----:B------:R-:W-:Y:S01]  /*1e3a0*/  IMAD.X R11, RZ, RZ, R11, P2 ;  /* 0x000000ffff0b7224 */ /* 0x000fe200010e060b */
[----:B------:R-:W-:Y:S01]  /*1e3b0*/  IADD3 R26, P2, -R16, UR14, RZ ;  /* 0x0000000e101a7c10 */ /* 0x000fe2000ff5e1ff */
[C---:B------:R-:W-:Y:S02]  /*1e3c0*/  IMAD R18, R13.reuse, R27, R17 ;  /* 0x0000001b0d127224 */ /* 0x040fe400078e0211 */
[----:B------:R-:W-:Y:S01]  /*1e3d0*/  VIADD R16, R13, 0x1 ;  /* 0x000000010d107836 */ /* 0x000fe20000000000 */
[-C--:B------:R-:W-:Y:S01]  /*1e3e0*/  ISETP.GE.U32.AND P1, PT, R26, R28.reuse, PT ;  /* 0x0000001c1a00720c */ /* 0x080fe20003f26070 */
[----:B------:R-:W-:-:S05]  /*1e3f0*/  IMAD R11, R11, R28, R18 ;  /* 0x0000001c0b0b7224 */ /* 0x000fca00078e0212 */
[----:B------:R-:W-:Y:S02]  /*1e400*/  IADD3.X R18, ~R11, UR22, RZ, P2, !PT ;  /* 0x000000160b127c10 */ /* 0x000fe400097fe5ff */
[----:B------:R-:W-:Y:S02]  /*1e410*/  IADD3 R11, P2, -R28, R26, RZ ;  /* 0x0000001a1c0b7210 */ /* 0x000fe40007f5e1ff */
[----:B------:R-:W-:Y:S02]  /*1e420*/  ISETP.GE.U32.AND.EX P1, PT, R18, R27, PT, P1 ;  /* 0x0000001b1200720c */ /* 0x000fe40003f26110 */
[----:B------:R-:W-:Y:S02]  /*1e430*/  IADD3.X R17, ~R27, R18, RZ, P2, !PT ;  /* 0x000000121b117210 */ /* 0x000fe400017fe5ff */
[----:B------:R-:W-:Y:S02]  /*1e440*/  SEL R11, R11, R26, P1 ;  /* 0x0000001a0b0b7207 */ /* 0x000fe40000800000 */
[----:B------:R-:W-:-:S02]  /*1e450*/  SEL R17, R17, R18, P1 ;  /* 0x0000001211117207 */ /* 0x000fc40000800000 */
[----:B------:R-:W-:Y:S01]  /*1e460*/  SEL R16, R16, R13, P1 ;  /* 0x0000000d10107207 */ /* 0x000fe20000800000 */
[----:B------:R-:W-:Y:S01]  /*1e470*/  IMAD.MOV.U32 R13, RZ, RZ, 0x0 ;  /* 0x00000000ff0d7424 */ /* 0x000fe200078e00ff */
[----:B------:R-:W-:Y:S02]  /*1e480*/  ISETP.GE.U32.AND P1, PT, R11, R28, PT ;  /* 0x0000001c0b00720c */ /* 0x000fe40003f26070 */
[----:B------:R-:W-:Y:S02]  /*1e490*/  ISETP.NE.U32.AND P2, PT, R28, RZ, PT ;  /* 0x000000ff1c00720c */ /* 0x000fe40003f45070 */
[----:B------:R-:W-:Y:S02]  /*1e4a0*/  IADD3 R11, R16, 0x1, RZ ;  /* 0x00000001100b7810 */ /* 0x000fe40007ffe0ff */
[----:B------:R-:W-:Y:S02]  /*1e4b0*/  ISETP.GE.U32.AND.EX P1, PT, R17, R27, PT, P1 ;  /* 0x0000001b1100720c */ /* 0x000fe40003f26110 */
[----:B------:R-:W-:-:S02]  /*1e4c0*/  ISETP.NE.AND.EX P2, PT, R27, RZ, PT, P2 ;  /* 0x000000ff1b00720c */ /* 0x000fc40003f45320 */
[----:B------:R-:W-:-:S04]  /*1e4d0*/  SEL R11, R11, R16, P1 ;  /* 0x000000100b0b7207 */ /* 0x000fc80000800000 */
[----:B------:R-:W-:Y:S01]  /*1e4e0*/  SEL R11, R11, 0xffffffff, P2 ;  /* 0xffffffff0b0b7807 */ /* 0x000fe20001000000 */
[----:B------:R-:W-:Y:S06]  /*1e4f0*/  RET.REL.NODEC R12 `(_ZN7cutlass13device_kernelINS_4gemm6kernel13GemmUniversalINS1_17GroupProblemShapeIN4cute5tupleIJiiiEEEEENS1_10collective13CollectiveMmaINS1_39MainloopSm90ArrayTmaGmmaWarpSpecializedILi2ENS6_IJNS5_1CILi2EEENSC_ILi1EEESE_EEENS1_40KernelPtrArrayTmaWarpSpecializedPingpongEEENS6_IJNSC_ILi256EEENSC_ILi128EEESJ_EEENS_6half_tEPNS6_IJlSE_NSC_ILi0EEEEEESL_SO_NS5_8TiledMMAINS5_8MMA_AtomIJNS5_4SM904GMMA26MMA_64x128x16_F32F16F16_SSILNSS_5MajorE0ELSU_0ELNSS_7ScaleInE1ELSV_1EEEEEENS5_6LayoutINS6_IJSE_SE_SE_EEENS6_IJSM_SM_SM_EEEEENS6_IJNS5_10UnderscoreES12_S12_EEEEENS5_13SM90_TMA_LOADENS5_14ComposedLayoutINS5_7SwizzleILi3ELi4ELi3EEENS5_18smem_ptr_flag_bitsILi16EEENSY_INS6_IJNSC_ILi8EEENSC_ILi64EEEEEENS6_IJS1C_SE_EEEEEEEvNS5_8identityENS5_23SM90_TMA_LOAD_MULTICASTES1G_vS1H_EENS_8epilogue10collective18CollectiveEpilogueINS1K_30Sm90PtrArrayTmaWarpSpecializedILi4ELi2ELi16ELb1ELb0ELi2EEEJSK_NS6_IJS1C_NSC_ILi32EEEEEESL_PNS6_IJSE_lSM_EEESL_S1S_NS1K_6fusion15FusionCallbacksIS1O_NS1T_17LinearCombinationISL_fSL_fLNS_15FloatRoundStyleE2EEESK_S1Q_JEEES15_NS16_IS18_S1A_NSY_INS6_IJS1C_S1B_EEENS6_IJSE_S1C_EEEEEEENS5_17SM75_U16x8_LDSM_TENS5_14SM90_TMA_STOREES22_NS5_17SM90_U16x8_STSM_TENS5_9Copy_AtomIJNS5_17SM90_U32x4_STSM_NESL_EEEvEEEvvEEEEvNT_6ParamsE) ;  /* 0xfffffe180cc07950 */ /* 0x000fec0003c3ffff */
.L_x_335:
[----:B------:R-:W-:Y:S01]  /*1e500*/  UMOV UR30, UR24 ;  /* 0x00000018001e7c82 */ /* 0x000fe20008000000 */
[----:B------:R-:W-:Y:S02]  /*1e510*/  UMOV UR31, UR27 ;  /* 0x0000001b001f7c82 */ /* 0x000fe40008000000 */
[----:B------:R-:W1:Y:S08]  /*1e520*/  I2F.U64.RP R11, UR30 ;  /* 0x0000001e000b7d12 */ /* 0x000e700008309000 */
[----:B-1----:R-:W1:Y:S02]  /*1e530*/  MUFU.RCP R11, R11 ;  /* 0x0000000b000b7308 */ /* 0x002e640000001000 */
[----:B-1----:R-:W-:-:S06]  /*1e540*/  IADD3 R2, R11, 0x1ffffffe, RZ ;  /* 0x1ffffffe0b027810 */ /* 0x002fcc0007ffe0ff */
[----:B------:R-:W1:Y:S02]  /*1e550*/  F2I.U64.TRUNC R2, R2 ;  /* 0x0000000200027311 */ /* 0x000e64000020d800 */
[----:B-1----:R-:W-:Y:S01]  /*1e560*/  R2UR UR30, R2 ;  /* 0x00000000021e72ca */ /* 0x002fe200000e0000 */
[----:B------:R-:W-:Y:S01]  /*1e570*/  IMAD.MOV.U32 R2, RZ, RZ, R12 ;  /* 0x000000ffff027224 */ /* 0x000fe200078e000c */
[----:B------:R-:W-:Y:S02]  /*1e580*/  R2UR UR31, R3 ;  /* 0x00000000031f72ca */ /* 0x000fe400000e0000 */
[----:B------:R-:W-:-:S09]  /*1e590*/  MOV R3, 0x0 ;  /* 0x0000000000037802 */ /* 0x000fd20000000f00 */
[----:B------:R-:W-:-:S04]  /*1e5a0*/  UIMAD.WIDE.U32 UR32, UR30, UR24, URZ ;  /* 0x000000181e2072a5 */ /* 0x000fc8000f8e003f */
[----:B------:R-:W-:Y:S02]  /*1e5b0*/  UIMAD UR33, UR30, UR27, UR33 ;  /* 0x0000001b1e2172a4 */ /* 0x000fe4000f8e0221 */
[----:B------:R-:W-:Y:S02]  /*1e5c0*/  UIADD3 UR36, UP1, URZ, -UR32, URZ ;  /* 0x800000203f247290 */ /* 0x000fe4000ff3e03f */
[----:B------:R-:W-:Y:S02]  /*1e5d0*/  UIMAD UR34, UR31, UR24, UR33 ;  /* 0x000000181f2272a4 */ /* 0x000fe4000f8e0221 */
[----:B------:R-:W-:Y:S02]  /*1e5e0*/  UIMAD.WIDE.U32 UR32, UR30, UR36, URZ ;  /* 0x000000241e2072a5 */ /* 0x000fe4000f8e003f */
[----:B------:R-:W-:-:S05]  /*1e5f0*/  UIADD3.X UR37, URZ, ~UR34, URZ, UP1, !UPT ;  /* 0x800000223f257290 */ /* 0x000fca0008ffe43f */
[----:B------:R-:W-:Y:S01]  /*1e600*/  UMOV UR32, UR33 ;  /* 0x0000002100207c82 */ /* 0x000fe20008000000 */
[----:B------:R-:W-:Y:S02]  /*1e610*/  UMOV UR33, UR30 ;  /* 0x0000001e00217c82 */ /* 0x000fe40008000000 */
[----:B------:R-:W-:Y:S02]  /*1e620*/  UIMAD.WIDE.U32 UR34, UP1, UR30, UR37, UR32 ;  /* 0x000000251e2272a5 */ /* 0x000fe4000f820020 */
[----:B------:R-:W-:Y:S02]  /*1e630*/  UIMAD.WIDE.U32 UR32, UR31, UR37, URZ ;  /* 0x000000251f2072a5 */ /* 0x000fe4000f8e003f */
[----:B------:R-:W-:Y:S02]  /*1e640*/  UIMAD.WIDE.U32 UR34, UP2, UR31, UR36, UR34 ;  /* 0x000000241f2272a5 */ /* 0x000fe4000f840022 */
[----:B------:R-:W-:Y:S02]  /*1e650*/  UIMAD UR37, UR31, UR37, URZ ;  /* 0x000000251f2572a4 */ /* 0x000fe4000f8e023f */
[----:B------:R-:W-:-:S02]  /*1e660*/  UIADD3.X UR32, UR33, UR31, URZ, UP1, !UPT ;  /* 0x0000001f21207290 */ /* 0x000fc40008ffe43f */
[----:B------:R-:W-:-:S04]  /*1e670*/  UIADD3 UR35, UP4, UR37, UR35, URZ ;  /* 0x0000002325237290 */ /* 0x000fc8000ff9e03f */
[----:B------:R-:W-:Y:S02]  /*1e680*/  UIMAD.WIDE.U32 UR30, UR35, UR24, URZ ;  /* 0x00000018231e72a5 */ /* 0x000fe4000f8e003f */
[----:B------:R-:W-:Y:S02]  /*1e690*/  UIADD3.X UR36, URZ, URZ, UR32, UP4, UP2 ;  /* 0x0000003f3f247290 */ /* 0x000fe4000a7e4420 */
[----:B------:R-:W-:Y:S02]  /*1e6a0*/  UIMAD UR31, UR35, UR27, UR31 ;  /* 0x0000001b231f72a4 */ /* 0x000fe4000f8e021f */
[----:B------:R-:W-:Y:S02]  /*1e6b0*/  UIADD3 UR37, UP1, URZ, -UR30, URZ ;  /* 0x8000001e3f257290 */ /* 0x000fe4000ff3e03f */
[----:B------:R-:W-:Y:S02]  /*1e6c0*/  UIMAD UR32, UR36, UR24, UR31 ;  /* 0x00000018242072a4 */ /* 0x000fe4000f8e021f */
[----:B------:R-:W-:-:S02]  /*1e6d0*/  UIMAD.WIDE.U32 UR30, UR35, UR37, URZ ;  /* 0x00000025231e72a5 */ /* 0x000fc4000f8e003f */
[----:B------:R-:W-:-:S05]  /*1e6e0*/  UIADD3.X UR41, URZ, ~UR32, URZ, UP1, !UPT ;  /* 0x800000203f297290 */ /* 0x000fca0008ffe43f */
[----:B------:R-:W-:Y:S01]  /*1e6f0*/  UMOV UR34, UR31 ;  /* 0x0000001f00227c82 */ /* 0x000fe20008000000 */
[----:B------:R-:W-:Y:S02]  /*1e700*/  UIMAD.WIDE.U32 UR30, UR36, UR41, URZ ;  /* 0x00000029241e72a5 */ /* 0x000fe4000f8e003f */
[----:B------:R-:W-:Y:S02]  /*1e710*/  UIMAD.WIDE.U32 UR32, UP1, UR35, UR41, UR34 ;  /* 0x00000029232072a5 */ /* 0x000fe4000f820022 */
[----:B------:R-:W-:Y:S02]  /*1e720*/  UIMAD UR34, UR36, UR41, URZ ;  /* 0x00000029242272a4 */ /* 0x000fe4000f8e023f */
[----:B------:R-:W-:Y:S02]  /*1e730*/  UIMAD.WIDE.U32 UR32, UP2, UR36, UR37, UR32 ;  /* 0x00000025242072a5 */ /* 0x000fe4000f840020 */
[----:B------:R-:W-:Y:S02]  /*1e740*/  UIADD3.X UR36, UR31, UR36, URZ, UP1, !UPT ;  /* 0x000000241f247290 */ /* 0x000fe40008ffe43f */
[----:B------:R-:W-:-:S04]  /*1e750*/  UIADD3 UR34, UP4, UR34, UR33, URZ ;  /* 0x0000002122227290 */ /* 0x000fc8000ff9e03f */
[----:B------:R-:W-:Y:S02]  /*1e760*/  UIMAD.WIDE.U32 UR32, UR34, UR25, URZ ;  /* 0x00000019222072a5 */ /* 0x000fe4000f8e003f */
[----:B------:R-:W-:-:S05]  /*1e770*/  UIADD3.X UR36, URZ, URZ, UR36, UP4, UP2 ;  /* 0x0000003f3f247290 */ /* 0x000fca000a7e4424 */
[----:B------:R-:W-:Y:S01]  /*1e780*/  UMOV UR32, UR33 ;  /* 0x0000002100207c82 */ /* 0x000fe20008000000 */
[----:B------:R-:W-:Y:S02]  /*1e790*/  UMOV UR33, URZ ;  /* 0x0000003f00217c82 */ /* 0x000fe40008000000 */
[----:B------:R-:W-:Y:S02]  /*1e7a0*/  UIMAD.WIDE.U32 UR30, UR34, UR26, UR32 ;  /* 0x0000001a221e72a5 */ /* 0x000fe4000f8e0020 */
[----:B------:R-:W-:Y:S02]  /*1e7b0*/  UIMAD UR34, UR36, UR26, URZ ;  /* 0x0000001a242272a4 */ /* 0x000fe4000f8e023f */
[----:B------:R-:W-:Y:S02]  /*1e7c0*/  UIMAD.WIDE.U32 UR30, UP1, UR36, UR25, UR30 ;  /* 0x00000019241e72a5 */ /* 0x000fe4000f82001e */
[----:B------:R-:W-:Y:S02]  /*1e7d0*/  UIMAD.WIDE.U32 UR32, UR36, UR26, URZ ;  /* 0x0000001a242072a5 */ /* 0x000fe4000f8e003f */
[----:B------:R-:W-:-:S02]  /*1e7e0*/  UIADD3 UR34, UP2, UR34, UR31, URZ ;  /* 0x0000001f22227290 */ /* 0x000fc4000ff5e03f */
[----:B------:R-:W-:Y:S02]  /*1e7f0*/  UIADD3.X UR32, UR33, URZ, URZ, UP1, !UPT ;  /* 0x0000003f21207290 */ /* 0x000fe40008ffe43f */
[----:B------:R-:W-:Y:S02]  /*1e800*/  UIMAD.WIDE.U32 UR30, UR34, UR24, URZ ;  /* 0x00000018221e72a5 */ /* 0x000fe4000f8e003f */
[----:B------:R-:W-:Y:S02]  /*1e810*/  UIADD3.X UR32, URZ, UR32, URZ, UP2, !UPT ;  /* 0x000000203f207290 */ /* 0x000fe400097fe43f */
[----:B------:R-:W-:Y:S02]  /*1e820*/  UIMAD UR31, UR34, UR27, UR31 ;  /* 0x0000001b221f72a4 */ /* 0x000fe4000f8e021f */
[----:B------:R-:W-:Y:S02]  /*1e830*/  UIADD3 UR33, UP2, -UR30, UR25, URZ ;  /* 0x000000191e217290 */ /* 0x000fe4000ff5e13f */
[----:B------:R-:W-:-:S02]  /*1e840*/  UIMAD UR31, UR32, UR24, UR31 ;  /* 0x00000018201f72a4 */ /* 0x000fc4000f8e021f */
[----:B------:R-:W-:Y:S02]  /*1e850*/  UISETP.GE.U32.AND UP1, UPT, UR33, UR24, UPT ;  /* 0x000000182100728c */ /* 0x000fe4000bf26070 */
[----:B------:R-:W-:Y:S02]  /*1e860*/  UIADD3.X UR32, ~UR31, UR26, URZ, UP2, !UPT ;  /* 0x0000001a1f207290 */ /* 0x000fe400097fe53f */
[----:B------:R-:W-:Y:S02]  /*1e870*/  UIADD3 UR26, UP2, -UR24, UR33, URZ ;  /* 0x00000021181a7290 */ /* 0x000fe4000ff5e13f */
[----:B------:R-:W-:Y:S02]  /*1e880*/  UISETP.GE.U32.AND.EX UP1, UPT, UR32, UR27, UPT, UP1 ;  /* 0x0000001b2000728c */ /* 0x000fe4000bf26110 */
[----:B------:R-:W-:Y:S02]  /*1e890*/  UIADD3 UR30, UR34, 0x1, URZ ;  /* 0x00000001221e7890 */ /* 0x000fe4000fffe03f */
[----:B------:R-:W-:-:S02]  /*1e8a0*/  UIADD3.X UR31, ~UR27, UR32, URZ, UP2, !UPT ;  /* 0x000000201b1f7290 */ /* 0x000fc400097fe53f */
[----:B------:R-:W-:Y:S02]  /*1e8b0*/  USEL UR26, UR26, UR33, UP1 ;  /* 0x000000211a1a7287 */ /* 0x000fe40008800000 */
[----:B------:R-:W-:Y:S02]  /*1e8c0*/  USEL UR31, UR31, UR32, UP1 ;  /* 0x000000201f1f7287 */ /* 0x000fe40008800000 */
[----:B------:R-:W-:Y:S02]  /*1e8d0*/  USEL UR34, UR30, UR34, UP1 ;  /* 0x000000221e227287 */ /* 0x000fe40008800000 */
[----:B------:R-:W-:Y:S02]  /*1e8e0*/  UISETP.GE.U32.AND UP1, UPT, UR26, UR24, UPT ;  /* 0x000000181a00728c */ /* 0x000fe4000bf26070 */
[----:B------:R-:W-:Y:S02]  /*1e8f0*/  UISETP.NE.U32.AND UP2, UPT, UR24, URZ, UPT ;  /* 0x0000003f1800728c */ /* 0x000fe4000bf45070 */
[----:B------:R-:W-:-:S02]  /*1e900*/  UIADD3 UR26, UR34, 0x1, URZ ;  /* 0x00000001221a7890 */ /* 0x000fc4000fffe03f */
[----:B------:R-:W-:Y:S02]  /*1e910*/  UISETP.GE.U32.AND.EX UP1, UPT, UR31, UR27, UPT, UP1 ;  /* 0x0000001b1f00728c */ /* 0x000fe4000bf26110 */
[----:B------:R-:W-:Y:S02]  /*1e920*/  UISETP.NE.AND.EX UP2, UPT, UR27, URZ, UPT, UP2 ;  /* 0x0000003f1b00728c */ /* 0x000fe4000bf45320 */
[----:B------:R-:W-:-:S04]  /*1e930*/  USEL UR26, UR26, UR34, UP1 ;  /* 0x000000221a1a7287 */ /* 0x000fc80008800000 */
[----:B------:R-:W-:Y:S01]  /*1e940*/  USEL UR27, UR26, 0xffffffff, UP2 ;  /* 0xffffffff1a1b7887 */ /* 0x000fe20009000000 */
[----:B------:R-:W-:Y:S11]  /*1e950*/  RET.REL.NODEC R2 `(_ZN7cutlass13device_kernelINS_4gemm6kernel13GemmUniversalINS1_17GroupProblemShapeIN4cute5tupleIJiiiEEEEENS1_10collective13CollectiveMmaINS1_39MainloopSm90ArrayTmaGmmaWarpSpecializedILi2ENS6_IJNS5_1CILi2EEENSC_ILi1EEESE_EEENS1_40KernelPtrArrayTmaWarpSpecializedPingpongEEENS6_IJNSC_ILi256EEENSC_ILi128EEESJ_EEENS_6half_tEPNS6_IJlSE_NSC_ILi0EEEEEESL_SO_NS5_8TiledMMAINS5_8MMA_AtomIJNS5_4SM904GMMA26MMA_64x128x16_F32F16F16_SSILNSS_5MajorE0ELSU_0ELNSS_7ScaleInE1ELSV_1EEEEEENS5_6LayoutINS6_IJSE_SE_SE_EEENS6_IJSM_SM_SM_EEEEENS6_IJNS5_10UnderscoreES12_S12_EEEEENS5_13SM90_TMA_LOADENS5_14ComposedLayoutINS5_7SwizzleILi3ELi4ELi3EEENS5_18smem_ptr_flag_bitsILi16EEENSY_INS6_IJNSC_ILi8EEENSC_ILi64EEEEEENS6_IJS1C_SE_EEEEEEEvNS5_8identityENS5_23SM90_TMA_LOAD_MULTICASTES1G_vS1H_EENS_8epilogue10collective18CollectiveEpilogueINS1K_30Sm90PtrArrayTmaWarpSpecializedILi4ELi2ELi16ELb1ELb0ELi2EEEJSK_NS6_IJS1C_NSC_ILi32EEEEEESL_PNS6_IJSE_lSM_EEESL_S1S_NS1K_6fusion15FusionCallbacksIS1O_NS1T_17LinearCombinationISL_fSL_fLNS_15FloatRoundStyleE2EEESK_S1Q_JEEES15_NS16_IS18_S1A_NSY_INS6_IJS1C_S1B_EEENS6_IJSE_S1C_EEEEEEENS5_17SM75_U16x8_LDSM_TENS5_14SM90_TMA_STOREES22_NS5_17SM90_U16x8_STSM_TENS5_9Copy_AtomIJNS5_17SM90_U32x4_STSM_NESL_EEEvEEEvvEEEEvNT_6ParamsE) ;  /* 0xfffffe1402a87950 */ /* 0x000ff60003c3ffff */
.L_x_427:
[----:B------:R-:W-:-:S00]  /*1e960*/  BRA `(.L_x_427) ;  /* 0xfffffffc00fc7947 */ /* 0x000fc0000383ffff */
[----:B------:R-:W-:-:S00]  /*1e970*/  NOP ;  /* 0x0000000000007918 */ /* 0x000fc00000000000 */
        /* <DEDUP_REMOVED lines=8> */
.L_x_428:


//--------------------- .nv.global.init           --------------------------
	.section	.nv.global.init,"aw",@progbits
.nv.global.init:
	.type		$str$24,@object
	.size		$str$24,($str$25 - $str$24)
$str$24:
        /*0000*/ 	.byte	0x28, 0x61, 0x64, 0x64, 0x72, 0x65, 0x73, 0x73, 0x20, 0x26, 0x20, 0x6d, 0x61, 0x73, 0x6b, 0x29
        /*0010*/ 	.byte	0x20, 0x3d, 0x3d, 0x20, 0x30, 0x00
	.type		$str$25,@object
	.size		$str$25,(__unnamed_1 - $str$25)
$str$25:
        /*0016*/ 	.byte	0x2f, 0x74, 0x6d, 0x70, 0x2f, 0x63, 0x75, 0x74, 0x6c, 0x61, 0x73, 0x73, 0x5f, 0x73, 0x77, 0x65
        /*0026*/ 	.byte	0x65, 0x70, 0x5f, 0x73, 0x72, 0x63, 0x2f, 0x69, 0x6e, 0x63, 0x6c, 0x75, 0x64, 0x65, 0x2f, 0x63
        /*0036*/ 	.byte	0x75, 0x74, 0x65, 0x2f, 0x70, 0x6f, 0x69, 0x6e, 0x74, 0x65, 0x72, 0x5f, 0x66, 0x6c, 0x61, 0x67
        /*0046*/ 	.byte	0x67, 0x65, 0x64, 0x2e, 0x68, 0x70, 0x70, 0x00
	.type		__unnamed_1,@object
	.size		__unnamed_1,(.L_0 - __unnamed_1)
__unnamed_1:
        /* <DEDUP_REMOVED lines=28> */
        /*020e*/ 	.byte	0x3e, 0x3e, 0x3e, 0x3e, 0x3e, 0x5d, 0x00
.L_0:


//--------------------- .nv.shared._ZN7cutlass13device_kernelINS_4gemm6kernel13GemmUniversalINS1_17GroupProblemShapeIN4cute5tupleIJiiiEEEEENS1_10collective13CollectiveMmaINS1_39MainloopSm90ArrayTmaGmmaWarpSpecializedILi2ENS6_IJNS5_1CILi2EEENSC_ILi1EEESE_EEENS1_40KernelPtrArrayTmaWarpSpecializedPingpongEEENS6_IJNSC_ILi256EEENSC_ILi128EEESJ_EEENS_6half_tEPNS6_IJlSE_NSC_ILi0EEEEEESL_SO_NS5_8TiledMMAINS5_8MMA_AtomIJNS5_4SM904GMMA26MMA_64x128x16_F32F16F16_SSILNSS_5MajorE0ELSU_0ELNSS_7ScaleInE1ELSV_1EEEEEENS5_6LayoutINS6_IJSE_SE_SE_EEENS6_IJSM_SM_SM_EEEEENS6_IJNS5_10UnderscoreES12_S12_EEEEENS5_13SM90_TMA_LOADENS5_14ComposedLayoutINS5_7SwizzleILi3ELi4ELi3EEENS5_18smem_ptr_flag_bitsILi16EEENSY_INS6_IJNSC_ILi8EEENSC_ILi64EEEEEENS6_IJS1C_SE_EEEEEEEvNS5_8identityENS5_23SM90_TMA_LOAD_MULTICASTES1G_vS1H_EENS_8epilogue10collective18CollectiveEpilogueINS1K_30Sm90PtrArrayTmaWarpSpecializedILi4ELi2ELi16ELb1ELb0ELi2EEEJSK_NS6_IJS1C_NSC_ILi32EEEEEESL_PNS6_IJSE_lSM_EEESL_S1S_NS1K_6fusion15FusionCallbacksIS1O_NS1T_17LinearCombinationISL_fSL_fLNS_15FloatRoundStyleE2EEESK_S1Q_JEEES15_NS16_IS18_S1A_NSY_INS6_IJS1C_S1B_EEENS6_IJSE_S1C_EEEEEEENS5_17SM75_U16x8_LDSM_TENS5_14SM90_TMA_STOREES22_NS5_17SM90_U16x8_STSM_TENS5_9Copy_AtomIJNS5_17SM90_U32x4_STSM_NESL_EEEvEEEvvEEEEvNT_6ParamsE --------------------------
	.section	.nv.shared._ZN7cutlass13device_kernelINS_4gemm6kernel13GemmUniversalINS1_17GroupProblemShapeIN4cute5tupleIJiiiEEEEENS1_10collective13CollectiveMmaINS1_39MainloopSm90ArrayTmaGmmaWarpSpecializedILi2ENS6_IJNS5_1CILi2EEENSC_ILi1EEESE_EEENS1_40KernelPtrArrayTmaWarpSpecializedPingpongEEENS6_IJNSC_ILi256EEENSC_ILi128EEESJ_EEENS_6half_tEPNS6_IJlSE_NSC_ILi0EEEEEESL_SO_NS5_8TiledMMAINS5_8MMA_AtomIJNS5_4SM904GMMA26MMA_64x128x16_F32F16F16_SSILNSS_5MajorE0ELSU_0ELNSS_7ScaleInE1ELSV_1EEEEEENS5_6LayoutINS6_IJSE_SE_SE_EEENS6_IJSM_SM_SM_EEEEENS6_IJNS5_10UnderscoreES12_S12_EEEEENS5_13SM90_TMA_LOADENS5_14ComposedLayoutINS5_7SwizzleILi3ELi4ELi3EEENS5_18smem_ptr_flag_bitsILi16EEENSY_INS6_IJNSC_ILi8EEENSC_ILi64EEEEEENS6_IJS1C_SE_EEEEEEEvNS5_8identityENS5_23SM90_TMA_LOAD_MULTICASTES1G_vS1H_EENS_8epilogue10collective18CollectiveEpilogueINS1K_30Sm90PtrArrayTmaWarpSpecializedILi4ELi2ELi16ELb1ELb0ELi2EEEJSK_NS6_IJS1C_NSC_ILi32EEEEEESL_PNS6_IJSE_lSM_EEESL_S1S_NS1K_6fusion15FusionCallbacksIS1O_NS1T_17LinearCombinationISL_fSL_fLNS_15FloatRoundStyleE2EEESK_S1Q_JEEES15_NS16_IS18_S1A_NSY_INS6_IJS1C_S1B_EEENS6_IJSE_S1C_EEEEEEENS5_17SM75_U16x8_LDSM_TENS5_14SM90_TMA_STOREES22_NS5_17SM90_U16x8_STSM_TENS5_9Copy_AtomIJNS5_17SM90_U32x4_STSM_NESL_EEEvEEEvvEEEEvNT_6ParamsE,"aw",@nobits
	.sectionflags	@""
	.align	16
	.zero		1024


//--------------------- .nv.shared.reserved.0     --------------------------
	.section	.nv.shared.reserved.0,"aw",@nobits
	.weak		__nv_reservedSMEM_offset_0_alias
	.size		__nv_reservedSMEM_offset_0_alias, 0, 0
	.other		__nv_reservedSMEM_offset_0_alias,@"STO_CUDA_RESERVED_SHARED STV_DEFAULT"
__nv_reservedSMEM_offset_0_alias:
	.zero		0


//--------------------- .nv.global                --------------------------
	.section	.nv.global,"aw",@nobits
.nv.global:
	.type		_ZN39_INTERNAL_44c21a22_4_k_cu_8854ea1a_28094cute1_E,@object
	.size		_ZN39_INTERNAL_44c21a22_4_k_cu_8854ea1a_28094cute1_E,(_ZN39_INTERNAL_44c21a22_4_k_cu_8854ea1a_28094cuda3std3__45__cpo6cbeginE - _ZN39_INTERNAL_44c21a22_4_k_cu_8854ea1a_28094cute1_E)
_ZN39_INTERNAL_44c21a22_4_k_cu_8854ea1a_28094cute1_E:
	.zero		1
	.type		_ZN39_INTERNAL_44c21a22_4_k_cu_8854ea1a_28094cuda3std3__45__cpo6cbeginE,@object
	.size		_ZN39_INTERNAL_44c21a22_4_k_cu_8854ea1a_28094cuda3std3__45__cpo6cbeginE,(_ZN39_INTERNAL_44c21a22_4_k_cu_8854ea1a_28094cuda3std3__48in_placeE - _ZN39_INTERNAL_44c21a22_4_k_cu_8854ea1a_28094cuda3std3__45__cpo6cbeginE)
_ZN39_INTERNAL_44c21a22_4_k_cu_8854ea1a_28094cuda3std3__45__cpo6cbeginE:
	.zero		1
	.type		_ZN39_INTERNAL_44c21a22_4_k_cu_8854ea1a_28094cuda3std3__48in_placeE,@object
	.size		_ZN39_INTERNAL_44c21a22_4_k_cu_8854ea1a_28094cuda3std3__48in_placeE,(_ZN39_INTERNAL_44c21a22_4_k_cu_8854ea1a_28094cuda3std6ranges3__45__cpo9iter_moveE - _ZN39_INTERNAL_44c21a22_4_k_cu_8854ea1a_28094cuda3std3__48in_placeE)
_ZN39_INTERNAL_44c21a22_4_k_cu_8854ea1a_28094cuda3std3__48in_placeE:
	.zero		1
	.type		_ZN39_INTERNAL_44c21a22_4_k_cu_8854ea1a_28094cuda3std6ranges3__45__cpo9iter_moveE,@object
	.size		_ZN39_INTERNAL_44c21a22_4_k_cu_8854ea1a_28094cuda3std6ranges3__45__cpo9iter_moveE,(_ZN39_INTERNAL_44c21a22_4_k_cu_8854ea1a_28094cuda3std3__45__cpo5beginE - _ZN39_INTERNAL_44c21a22_4_k_cu_8854ea1a_28094cuda3std6ranges3__45__cpo9iter_moveE)
_ZN39_INTERNAL_44c21a22_4_k_cu_8854ea1a_28094cuda3std6ranges3__45__cpo9iter_moveE:
	.zero		1
	.type		_ZN39_INTERNAL_44c21a22_4_k_cu_8854ea1a_28094cuda3std3__45__cpo5beginE,@object
	.size		_ZN39_INTERNAL_44c21a22_4_k_cu_8854ea1a_28094cuda3std3__45__cpo5beginE,(_ZN39_INTERNAL_44c21a22_4_k_cu_8854ea1a_28094cuda3std3__441_GLOBAL__N__44c21a22_4_k_cu_8854ea1a_28096ignoreE - _ZN39_INTERNAL_44c21a22_4_k_cu_8854ea1a_28094cuda3std3__45__cpo5beginE)
_ZN39_INTERNAL_44c21a22_4_k_cu_8854ea1a_28094cuda3std3__45__cpo5beginE:
	.zero		1
	.type		_ZN39_INTERNAL_44c21a22_4_k_cu_8854ea1a_28094cuda3std3__441_GLOBAL__N__44c21a22_4_k_cu_8854ea1a_28096ignoreE,@object
	.size		_ZN39_INTERNAL_44c21a22_4_k_cu_8854ea1a_28094cuda3std3__441_GLOBAL__N__44c21a22_4_k_cu_8854ea1a_28096ignoreE,(_ZN39_INTERNAL_44c21a22_4_k_cu_8854ea1a_28094cute7productE - _ZN39_INTERNAL_44c21a22_4_k_cu_8854ea1a_28094cuda3std3__441_GLOBAL__N__44c21a22_4_k_cu_8854ea1a_28096ignoreE)
_ZN39_INTERNAL_44c21a22_4_k_cu_8854ea1a_28094cuda3std3__441_GLOBAL__N__44c21a22_4_k_cu_8854ea1a_28096ignoreE:
	.zero		1
	.type		_ZN39_INTERNAL_44c21a22_4_k_cu_8854ea1a_28094cute7productE,@object
	.size		_ZN39_INTERNAL_44c21a22_4_k_cu_8854ea1a_28094cute7productE,(_ZN39_INTERNAL_44c21a22_4_k_cu_8854ea1a_28094cuda3std3__45__cpo3endE - _ZN39_INTERNAL_44c21a22_4_k_cu_8854ea1a_28094cute7productE)
_ZN39_INTERNAL_44c21a22_4_k_cu_8854ea1a_28094cute7productE:
	.zero		1
	.type		_ZN39_INTERNAL_44c21a22_4_k_cu_8854ea1a_28094cuda3std3__45__cpo3endE,@object
	.size		_ZN39_INTERNAL_44c21a22_4_k_cu_8854ea1a_28094cuda3std3__45__cpo3endE,(_ZN39_INTERNAL_44c21a22_4_k_cu_8854ea1a_28094cuda3std3__419piecewise_constructE - _ZN39_INTERNAL_44c21a22_4_k_cu_8854ea1a_28094cuda3std3__45__cpo3endE)
_ZN39_INTERNAL_44c21a22_4_k_cu_8854ea1a_28094cuda3std3__45__cpo3endE:
	.zero		1
	.type		_ZN39_INTERNAL_44c21a22_4_k_cu_8854ea1a_28094cuda3std3__419piecewise_constructE,@object
	.size		_ZN39_INTERNAL_44c21a22_4_k_cu_8854ea1a_28094cuda3std3__419piecewise_constructE,(_ZN39_INTERNAL_44c21a22_4_k_cu_8854ea1a_28094cuda3std3__45__cpo4cendE - _ZN39_INTERNAL_44c21a22_4_k_cu_8854ea1a_28094cuda3std3__419piecewise_constructE)
_ZN39_INTERNAL_44c21a22_4_k_cu_8854ea1a_28094cuda3std3__419piecewise_constructE:
	.zero		1
	.type		_ZN39_INTERNAL_44c21a22_4_k_cu_8854ea1a_28094cuda3std3__45__cpo4cendE,@object
	.size		_ZN39_INTERNAL_44c21a22_4_k_cu_8854ea1a_28094cuda3std3__45__cpo4cendE,(_ZN39_INTERNAL_44c21a22_4_k_cu_8854ea1a_28094cuda3std6ranges3__45__cpo4swapE - _ZN39_INTERNAL_44c21a22_4_k_cu_8854ea1a_28094cuda3std3__45__cpo4cendE)
_ZN39_INTERNAL_44c21a22_4_k_cu_8854ea1a_28094cuda3std3__45__cpo4cendE:
	.zero		1
	.type		_ZN39_INTERNAL_44c21a22_4_k_cu_8854ea1a_28094cuda3std6ranges3__45__cpo4swapE,@object
	.size		_ZN39_INTERNAL_44c21a22_4_k_cu_8854ea1a_28094cuda3std6ranges3__45__cpo4swapE,(.L_8 - _ZN39_INTERNAL_44c21a22_4_k_cu_8854ea1a_28094cuda3std6ranges3__45__cpo4swapE)
_ZN39_INTERNAL_44c21a22_4_k_cu_8854ea1a_28094cuda3std6ranges3__45__cpo4swapE:
	.zero		1
.L_8:


//--------------------- .nv.constant0._ZN7cutlass13device_kernelINS_4gemm6kernel13GemmUniversalINS1_17GroupProblemShapeIN4cute5tupleIJiiiEEEEENS1_10collective13CollectiveMmaINS1_39MainloopSm90ArrayTmaGmmaWarpSpecializedILi2ENS6_IJNS5_1CILi2EEENSC_ILi1EEESE_EEENS1_40KernelPtrArrayTmaWarpSpecializedPingpongEEENS6_IJNSC_ILi256EEENSC_ILi128EEESJ_EEENS_6half_tEPNS6_IJlSE_NSC_ILi0EEEEEESL_SO_NS5_8TiledMMAINS5_8MMA_AtomIJNS5_4SM904GMMA26MMA_64x128x16_F32F16F16_SSILNSS_5MajorE0ELSU_0ELNSS_7ScaleInE1ELSV_1EEEEEENS5_6LayoutINS6_IJSE_SE_SE_EEENS6_IJSM_SM_SM_EEEEENS6_IJNS5_10UnderscoreES12_S12_EEEEENS5_13SM90_TMA_LOADENS5_14ComposedLayoutINS5_7SwizzleILi3ELi4ELi3EEENS5_18smem_ptr_flag_bitsILi16EEENSY_INS6_IJNSC_ILi8EEENSC_ILi64EEEEEENS6_IJS1C_SE_EEEEEEEvNS5_8identityENS5_23SM90_TMA_LOAD_MULTICASTES1G_vS1H_EENS_8epilogue10collective18CollectiveEpilogueINS1K_30Sm90PtrArrayTmaWarpSpecializedILi4ELi2ELi16ELb1ELb0ELi2EEEJSK_NS6_IJS1C_NSC_ILi32EEEEEESL_PNS6_IJSE_lSM_EEESL_S1S_NS1K_6fusion15FusionCallbacksIS1O_NS1T_17LinearCombinationISL_fSL_fLNS_15FloatRoundStyleE2EEESK_S1Q_JEEES15_NS16_IS18_S1A_NSY_INS6_IJS1C_S1B_EEENS6_IJSE_S1C_EEEEEEENS5_17SM75_U16x8_LDSM_TENS5_14SM90_TMA_STOREES22_NS5_17SM90_U16x8_STSM_TENS5_9Copy_AtomIJNS5_17SM90_U32x4_STSM_NESL_EEEvEEEvvEEEEvNT_6ParamsE --------------------------
	.section	.nv.constant0._ZN7cutlass13device_kernelINS_4gemm6kernel13GemmUniversalINS1_17GroupProblemShapeIN4cute5tupleIJiiiEEEEENS1_10collective13CollectiveMmaINS1_39MainloopSm90ArrayTmaGmmaWarpSpecializedILi2ENS6_IJNS5_1CILi2EEENSC_ILi1EEESE_EEENS1_40KernelPtrArrayTmaWarpSpecializedPingpongEEENS6_IJNSC_ILi256EEENSC_ILi128EEESJ_EEENS_6half_tEPNS6_IJlSE_NSC_ILi0EEEEEESL_SO_NS5_8TiledMMAINS5_8MMA_AtomIJNS5_4SM904GMMA26MMA_64x128x16_F32F16F16_SSILNSS_5MajorE0ELSU_0ELNSS_7ScaleInE1ELSV_1EEEEEENS5_6LayoutINS6_IJSE_SE_SE_EEENS6_IJSM_SM_SM_EEEEENS6_IJNS5_10UnderscoreES12_S12_EEEEENS5_13SM90_TMA_LOADENS5_14ComposedLayoutINS5_7SwizzleILi3ELi4ELi3EEENS5_18smem_ptr_flag_bitsILi16EEENSY_INS6_IJNSC_ILi8EEENSC_ILi64EEEEEENS6_IJS1C_SE_EEEEEEEvNS5_8identityENS5_23SM90_TMA_LOAD_MULTICASTES1G_vS1H_EENS_8epilogue10collective18CollectiveEpilogueINS1K_30Sm90PtrArrayTmaWarpSpecializedILi4ELi2ELi16ELb1ELb0ELi2EEEJSK_NS6_IJS1C_NSC_ILi32EEEEEESL_PNS6_IJSE_lSM_EEESL_S1S_NS1K_6fusion15FusionCallbacksIS1O_NS1T_17LinearCombinationISL_fSL_fLNS_15FloatRoundStyleE2EEESK_S1Q_JEEES15_NS16_IS18_S1A_NSY_INS6_IJS1C_S1B_EEENS6_IJSE_S1C_EEEEEEENS5_17SM75_U16x8_LDSM_TENS5_14SM90_TMA_STOREES22_NS5_17SM90_U16x8_STSM_TENS5_9Copy_AtomIJNS5_17SM90_U32x4_STSM_NESL_EEEvEEEvvEEEEvNT_6ParamsE,"a",@progbits
	.sectionflags	@""
	.align	4
.nv.constant0._ZN7cutlass13device_kernelINS_4gemm6kernel13GemmUniversalINS1_17GroupProblemShapeIN4cute5tupleIJiiiEEEEENS1_10collective13CollectiveMmaINS1_39MainloopSm90ArrayTmaGmmaWarpSpecializedILi2ENS6_IJNS5_1CILi2EEENSC_ILi1EEESE_EEENS1_40KernelPtrArrayTmaWarpSpecializedPingpongEEENS6_IJNSC_ILi256EEENSC_ILi128EEESJ_EEENS_6half_tEPNS6_IJlSE_NSC_ILi0EEEEEESL_SO_NS5_8TiledMMAINS5_8MMA_AtomIJNS5_4SM904GMMA26MMA_64x128x16_F32F16F16_SSILNSS_5MajorE0ELSU_0ELNSS_7ScaleInE1ELSV_1EEEEEENS5_6LayoutINS6_IJSE_SE_SE_EEENS6_IJSM_SM_SM_EEEEENS6_IJNS5_10UnderscoreES12_S12_EEEEENS5_13SM90_TMA_LOADENS5_14ComposedLayoutINS5_7SwizzleILi3ELi4ELi3EEENS5_18smem_ptr_flag_bitsILi16EEENSY_INS6_IJNSC_ILi8EEENSC_ILi64EEEEEENS6_IJS1C_SE_EEEEEEEvNS5_8identityENS5_23SM90_TMA_LOAD_MULTICASTES1G_vS1H_EENS_8epilogue10collective18CollectiveEpilogueINS1K_30Sm90PtrArrayTmaWarpSpecializedILi4ELi2ELi16ELb1ELb0ELi2EEEJSK_NS6_IJS1C_NSC_ILi32EEEEEESL_PNS6_IJSE_lSM_EEESL_S1S_NS1K_6fusion15FusionCallbacksIS1O_NS1T_17LinearCombinationISL_fSL_fLNS_15FloatRoundStyleE2EEESK_S1Q_JEEES15_NS16_IS18_S1A_NSY_INS6_IJS1C_S1B_EEENS6_IJSE_S1C_EEEEEEENS5_17SM75_U16x8_LDSM_TENS5_14SM90_TMA_STOREES22_NS5_17SM90_U16x8_STSM_TENS5_9Copy_AtomIJNS5_17SM90_U32x4_STSM_NESL_EEEvEEEvvEEEEvNT_6ParamsE:
	.zero		2432


//--------------------- SYMBOLS --------------------------

	.type		.nv.reservedSmem.offset0,@object
	.size		.nv.reservedSmem.offset0,0x4
	.type		__assertfail,@function
